	.target	sm_90a

	.elftype	@"ET_EXEC"


//--------------------- .note.nv.tkinfo           --------------------------
	.section	.note.nv.tkinfo,"",@"SHT_NOTE"
	.sectionflags	@"SHF_NOTE_NV_TKINFO"
	.tkinfo
        /*0018*/ 	.word	0x00000002
        /*0030*/ 	.string	""
        /*0030*/ 	.string	"ptxas"
        /*0030*/ 	.string	"Cuda compilation tools, release 13.0, V13.0.88"
        /*0030*/ 	.string	"Build cuda_13.0.r13.0/compiler.36424714_0"
        /*0030*/ 	.string	"-arch sm_90a -m 64 "



//--------------------- .note.nv.cuinfo           --------------------------
	.section	.note.nv.cuinfo,"",@"SHT_NOTE"
	.sectionflags	@"SHF_NOTE_NV_CUINFO"
        /*0018*/ 	.short	0x0002
        /*001a*/ 	.short	0x005a
        /*001c*/ 	.short	0x0082
	.zero		2


//--------------------- .nv.info                  --------------------------
	.section	.nv.info,"",@"SHT_CUDA_INFO"
	.align	4


	//----- nvinfo : EIATTR_REGCOUNT
	.align		4
        /*0000*/ 	.byte	0x04, 0x2f
        /*0002*/ 	.short	(.L_21 - .L_20)
	.align		4
.L_20:
        /*0004*/ 	.word	index@(_ZN7cutlass13device_kernelIN5flash11enable_sm90INS1_16FlashAttnFwdSm90INS1_25CollectiveMainloopFwdSm90ILi2EN4cute5tupleIJNS5_1CILi1EEES8_S8_EEENS6_IJNS7_ILi192EEENS7_ILi160EEENS7_ILi64EEEEEELi64ENS_12float_e4m3_tEfNS_4arch4Sm90ELb1ELb0ELb1ELb1ELb0ELb1ELb0ELb1ELb1ELb0ELb0ELb0EEENS1_21CollectiveEpilogueFwdINS6_IJSA_SC_SB_EEES9_NS_10bfloat16_tESG_Li384ELb1ELb0ELb0ELb1EEENS1_36VarlenDynamicPersistentTileSchedulerILi192ELi160ELi384ELi128ELb0ELb0ELb1ELb1ELb1ELb1EEEEEEEEEvNT_6ParamsE)
        /*0008*/ 	.word	0x00000080


	//----- nvinfo : EIATTR_FRAME_SIZE
	.align		4
.L_21:
        /*000c*/ 	.byte	0x04, 0x11
        /*000e*/ 	.short	(.L_23 - .L_22)
	.align		4
.L_22:
        /*0010*/ 	.word	index@(_ZN7cutlass13device_kernelIN5flash11enable_sm90INS1_16FlashAttnFwdSm90INS1_25CollectiveMainloopFwdSm90ILi2EN4cute5tupleIJNS5_1CILi1EEES8_S8_EEENS6_IJNS7_ILi192EEENS7_ILi160EEENS7_ILi64EEEEEELi64ENS_12float_e4m3_tEfNS_4arch4Sm90ELb1ELb0ELb1ELb1ELb0ELb1ELb0ELb1ELb1ELb0ELb0ELb0EEENS1_21CollectiveEpilogueFwdINS6_IJSA_SC_SB_EEES9_NS_10bfloat16_tESG_Li384ELb1ELb0ELb0ELb1EEENS1_36VarlenDynamicPersistentTileSchedulerILi192ELi160ELi384ELi128ELb0ELb0ELb1ELb1ELb1ELb1EEEEEEEEEvNT_6ParamsE)
        /*0014*/ 	.word	0x00000070


	//----- nvinfo : EIATTR_REGCOUNT
	.align		4
.L_23:
        /*0018*/ 	.byte	0x04, 0x2f
        /*001a*/ 	.short	(.L_25 - .L_24)
	.align		4
.L_24:
        /*001c*/ 	.word	index@(_ZN7cutlass13device_kernelIN5flash11enable_sm90INS1_16FlashAttnFwdSm90INS1_25CollectiveMainloopFwdSm90ILi2EN4cute5tupleIJNS5_1CILi1EEES8_S8_EEENS6_IJNS7_ILi192EEENS7_ILi160EEENS7_ILi64EEEEEELi64ENS_12float_e4m3_tEfNS_4arch4Sm90ELb1ELb0ELb1ELb1ELb0ELb0ELb0ELb1ELb1ELb0ELb0ELb0EEENS1_21CollectiveEpilogueFwdINS6_IJSA_SC_SB_EEES9_NS_10bfloat16_tESG_Li384ELb1ELb0ELb0ELb1EEENS1_36VarlenDynamicPersistentTileSchedulerILi192ELi160ELi384ELi128ELb0ELb0ELb1ELb1ELb1ELb1EEEEEEEEEvNT_6ParamsE)
        /*0020*/ 	.word	0x00000080


	//----- nvinfo : EIATTR_FRAME_SIZE
	.align		4
.L_25:
        /*0024*/ 	.byte	0x04, 0x11
        /*0026*/ 	.short	(.L_27 - .L_26)
	.align		4
.L_26:
        /*0028*/ 	.word	index@(_ZN7cutlass13device_kernelIN5flash11enable_sm90INS1_16FlashAttnFwdSm90INS1_25CollectiveMainloopFwdSm90ILi2EN4cute5tupleIJNS5_1CILi1EEES8_S8_EEENS6_IJNS7_ILi192EEENS7_ILi160EEENS7_ILi64EEEEEELi64ENS_12float_e4m3_tEfNS_4arch4Sm90ELb1ELb0ELb1ELb1ELb0ELb0ELb0ELb1ELb1ELb0ELb0ELb0EEENS1_21CollectiveEpilogueFwdINS6_IJSA_SC_SB_EEES9_NS_10bfloat16_tESG_Li384ELb1ELb0ELb0ELb1EEENS1_36VarlenDynamicPersistentTileSchedulerILi192ELi160ELi384ELi128ELb0ELb0ELb1ELb1ELb1ELb1EEEEEEEEEvNT_6ParamsE)
        /*002c*/ 	.word	0x00000008


	//----- nvinfo : EIATTR_REGCOUNT
	.align		4
.L_27:
        /*0030*/ 	.byte	0x04, 0x2f
        /*0032*/ 	.short	(.L_29 - .L_28)
	.align		4
.L_28:
        /*0034*/ 	.word	index@(_ZN7cutlass13device_kernelIN5flash11enable_sm90INS1_16FlashAttnFwdSm90INS1_25CollectiveMainloopFwdSm90ILi2EN4cute5tupleIJNS5_1CILi1EEES8_S8_EEENS6_IJNS7_ILi192EEENS7_ILi160EEENS7_ILi64EEEEEELi64ENS_12float_e4m3_tEfNS_4arch4Sm90ELb1ELb0ELb1ELb0ELb0ELb0ELb0ELb1ELb1ELb0ELb0ELb0EEENS1_21CollectiveEpilogueFwdINS6_IJSA_SC_SB_EEES9_NS_10bfloat16_tESG_Li384ELb0ELb0ELb0ELb1EEENS1_30DynamicPersistentTileSchedulerILi384ELi128ELb0ELb0ELb1EEEEEEEEEvNT_6ParamsE)
        /*0038*/ 	.word	0x00000080


	//----- nvinfo : EIATTR_FRAME_SIZE
	.align		4
.L_29:
        /*003c*/ 	.byte	0x04, 0x11
        /*003e*/ 	.short	(.L_31 - .L_30)
	.align		4
.L_30:
        /*0040*/ 	.word	index@(_ZN7cutlass13device_kernelIN5flash11enable_sm90INS1_16FlashAttnFwdSm90INS1_25CollectiveMainloopFwdSm90ILi2EN4cute5tupleIJNS5_1CILi1EEES8_S8_EEENS6_IJNS7_ILi192EEENS7_ILi160EEENS7_ILi64EEEEEELi64ENS_12float_e4m3_tEfNS_4arch4Sm90ELb1ELb0ELb1ELb0ELb0ELb0ELb0ELb1ELb1ELb0ELb0ELb0EEENS1_21CollectiveEpilogueFwdINS6_IJSA_SC_SB_EEES9_NS_10bfloat16_tESG_Li384ELb0ELb0ELb0ELb1EEENS1_30DynamicPersistentTileSchedulerILi384ELi128ELb0ELb0ELb1EEEEEEEEEvNT_6ParamsE)
        /*0044*/ 	.word	0x00000010


	//----- nvinfo : EIATTR_REGCOUNT
	.align		4
.L_31:
        /*0048*/ 	.byte	0x04, 0x2f
        /*004a*/ 	.short	(.L_33 - .L_32)
	.align		4
.L_32:
        /*004c*/ 	.word	index@(_ZN7cutlass13device_kernelIN5flash11enable_sm90INS1_16FlashAttnFwdSm90INS1_25CollectiveMainloopFwdSm90ILi2EN4cute5tupleIJNS5_1CILi1EEES8_S8_EEENS6_IJNS7_ILi192EEENS7_ILi160EEENS7_ILi64EEEEEELi64ENS_12float_e4m3_tEfNS_4arch4Sm90ELb0ELb1ELb1ELb1ELb0ELb1ELb0ELb1ELb1ELb0ELb0ELb0EEENS1_21CollectiveEpilogueFwdINS6_IJSA_SC_SB_EEES9_NS_10bfloat16_tESG_Li384ELb1ELb0ELb0ELb1EEENS1_36VarlenDynamicPersistentTileSchedulerILi192ELi160ELi384ELi128ELb0ELb0ELb1ELb1ELb0ELb1EEEEEEEEEvNT_6ParamsE)
        /*0050*/ 	.word	0x00000080


	//----- nvinfo : EIATTR_FRAME_SIZE
	.align		4
.L_33:
        /*0054*/ 	.byte	0x04, 0x11
        /*0056*/ 	.short	(.L_35 - .L_34)
	.align		4
.L_34:
        /*0058*/ 	.word	index@(_ZN7cutlass13device_kernelIN5flash11enable_sm90INS1_16FlashAttnFwdSm90INS1_25CollectiveMainloopFwdSm90ILi2EN4cute5tupleIJNS5_1CILi1EEES8_S8_EEENS6_IJNS7_ILi192EEENS7_ILi160EEENS7_ILi64EEEEEELi64ENS_12float_e4m3_tEfNS_4arch4Sm90ELb0ELb1ELb1ELb1ELb0ELb1ELb0ELb1ELb1ELb0ELb0ELb0EEENS1_21CollectiveEpilogueFwdINS6_IJSA_SC_SB_EEES9_NS_10bfloat16_tESG_Li384ELb1ELb0ELb0ELb1EEENS1_36VarlenDynamicPersistentTileSchedulerILi192ELi160ELi384ELi128ELb0ELb0ELb1ELb1ELb0ELb1EEEEEEEEEvNT_6ParamsE)
        /*005c*/ 	.word	0x00000080


	//----- nvinfo : EIATTR_REGCOUNT
	.align		4
.L_35:
        /*0060*/ 	.byte	0x04, 0x2f
        /*0062*/ 	.short	(.L_37 - .L_36)
	.align		4
.L_36:
        /*0064*/ 	.word	index@(_ZN7cutlass13device_kernelIN5flash11enable_sm90INS1_16FlashAttnFwdSm90INS1_25CollectiveMainloopFwdSm90ILi2EN4cute5tupleIJNS5_1CILi1EEES8_S8_EEENS6_IJNS7_ILi192EEENS7_ILi160EEENS7_ILi64EEEEEELi64ENS_12float_e4m3_tEfNS_4arch4Sm90ELb0ELb1ELb1ELb1ELb0ELb0ELb0ELb1ELb1ELb0ELb0ELb0EEENS1_21CollectiveEpilogueFwdINS6_IJSA_SC_SB_EEES9_NS_10bfloat16_tESG_Li384ELb1ELb0ELb0ELb1EEENS1_36VarlenDynamicPersistentTileSchedulerILi192ELi160ELi384ELi128ELb0ELb0ELb1ELb1ELb0ELb1EEEEEEEEEvNT_6ParamsE)
        /*0068*/ 	.word	0x00000080


	//----- nvinfo : EIATTR_FRAME_SIZE
	.align		4
.L_37:
        /*006c*/ 	.byte	0x04, 0x11
        /*006e*/ 	.short	(.L_39 - .L_38)
	.align		4
.L_38:
        /*0070*/ 	.word	index@(_ZN7cutlass13device_kernelIN5flash11enable_sm90INS1_16FlashAttnFwdSm90INS1_25CollectiveMainloopFwdSm90ILi2EN4cute5tupleIJNS5_1CILi1EEES8_S8_EEENS6_IJNS7_ILi192EEENS7_ILi160EEENS7_ILi64EEEEEELi64ENS_12float_e4m3_tEfNS_4arch4Sm90ELb0ELb1ELb1ELb1ELb0ELb0ELb0ELb1ELb1ELb0ELb0ELb0EEENS1_21CollectiveEpilogueFwdINS6_IJSA_SC_SB_EEES9_NS_10bfloat16_tESG_Li384ELb1ELb0ELb0ELb1EEENS1_36VarlenDynamicPersistentTileSchedulerILi192ELi160ELi384ELi128ELb0ELb0ELb1ELb1ELb0ELb1EEEEEEEEEvNT_6ParamsE)
        /*0074*/ 	.word	0x00000008


	//----- nvinfo : EIATTR_REGCOUNT
	.align		4
.L_39:
        /*0078*/ 	.byte	0x04, 0x2f
        /*007a*/ 	.short	(.L_41 - .L_40)
	.align		4
.L_40:
        /*007c*/ 	.word	index@(_ZN7cutlass13device_kernelIN5flash11enable_sm90INS1_16FlashAttnFwdSm90INS1_25CollectiveMainloopFwdSm90ILi2EN4cute5tupleIJNS5_1CILi1EEES8_S8_EEENS6_IJNS7_ILi192EEENS7_ILi160EEENS7_ILi64EEEEEELi64ENS_12float_e4m3_tEfNS_4arch4Sm90ELb0ELb1ELb1ELb0ELb0ELb0ELb0ELb1ELb1ELb0ELb0ELb0EEENS1_21CollectiveEpilogueFwdINS6_IJSA_SC_SB_EEES9_NS_10bfloat16_tESG_Li384ELb0ELb0ELb0ELb1EEENS1_30DynamicPersistentTileSchedulerILi384ELi128ELb0ELb0ELb1EEEEEEEEEvNT_6ParamsE)
        /*0080*/ 	.word	0x00000080


	//----- nvinfo : EIATTR_FRAME_SIZE
	.align		4
.L_41:
        /*0084*/ 	.byte	0x04, 0x11
        /*0086*/ 	.short	(.L_43 - .L_42)
	.align		4
.L_42:
        /*0088*/ 	.word	index@(_ZN7cutlass13device_kernelIN5flash11enable_sm90INS1_16FlashAttnFwdSm90INS1_25CollectiveMainloopFwdSm90ILi2EN4cute5tupleIJNS5_1CILi1EEES8_S8_EEENS6_IJNS7_ILi192EEENS7_ILi160EEENS7_ILi64EEEEEELi64ENS_12float_e4m3_tEfNS_4arch4Sm90ELb0ELb1ELb1ELb0ELb0ELb0ELb0ELb1ELb1ELb0ELb0ELb0EEENS1_21CollectiveEpilogueFwdINS6_IJSA_SC_SB_EEES9_NS_10bfloat16_tESG_Li384ELb0ELb0ELb0ELb1EEENS1_30DynamicPersistentTileSchedulerILi384ELi128ELb0ELb0ELb1EEEEEEEEEvNT_6ParamsE)
        /*008c*/ 	.word	0x00000008


	//----- nvinfo : EIATTR_REGCOUNT
	.align		4
.L_43:
        /*0090*/ 	.byte	0x04, 0x2f
        /*0092*/ 	.short	(.L_45 - .L_44)
	.align		4
.L_44:
        /*0094*/ 	.word	index@(_ZN7cutlass13device_kernelIN5flash11enable_sm90INS1_16FlashAttnFwdSm90INS1_25CollectiveMainloopFwdSm90ILi2EN4cute5tupleIJNS5_1CILi1EEES8_S8_EEENS6_IJNS7_ILi192EEENS7_ILi160EEENS7_ILi64EEEEEELi64ENS_12float_e4m3_tEfNS_4arch4Sm90ELb0ELb0ELb1ELb1ELb0ELb1ELb0ELb1ELb1ELb0ELb0ELb0EEENS1_21CollectiveEpilogueFwdINS6_IJSA_SC_SB_EEES9_NS_10bfloat16_tESG_Li384ELb1ELb0ELb0ELb1EEENS1_36VarlenDynamicPersistentTileSchedulerILi192ELi160ELi384ELi128ELb0ELb0ELb1ELb0ELb1ELb1EEEEEEEEEvNT_6ParamsE)
        /*0098*/ 	.word	0x00000080


	//----- nvinfo : EIATTR_FRAME_SIZE
	.align		4
.L_45:
        /*009c*/ 	.byte	0x04, 0x11
        /*009e*/ 	.short	(.L_47 - .L_46)
	.align		4
.L_46:
        /*00a0*/ 	.word	index@(_ZN7cutlass13device_kernelIN5flash11enable_sm90INS1_16FlashAttnFwdSm90INS1_25CollectiveMainloopFwdSm90ILi2EN4cute5tupleIJNS5_1CILi1EEES8_S8_EEENS6_IJNS7_ILi192EEENS7_ILi160EEENS7_ILi64EEEEEELi64ENS_12float_e4m3_tEfNS_4arch4Sm90ELb0ELb0ELb1ELb1ELb0ELb1ELb0ELb1ELb1ELb0ELb0ELb0EEENS1_21CollectiveEpilogueFwdINS6_IJSA_SC_SB_EEES9_NS_10bfloat16_tESG_Li384ELb1ELb0ELb0ELb1EEENS1_36VarlenDynamicPersistentTileSchedulerILi192ELi160ELi384ELi128ELb0ELb0ELb1ELb0ELb1ELb1EEEEEEEEEvNT_6ParamsE)
        /*00a4*/ 	.word	0x00000058


	//----- nvinfo : EIATTR_REGCOUNT
	.align		4
.L_47:
        /*00a8*/ 	.byte	0x04, 0x2f
        /*00aa*/ 	.short	(.L_49 - .L_48)
	.align		4
.L_48:
        /*00ac*/ 	.word	index@(_ZN7cutlass13device_kernelIN5flash11enable_sm90INS1_16FlashAttnFwdSm90INS1_25CollectiveMainloopFwdSm90ILi2EN4cute5tupleIJNS5_1CILi1EEES8_S8_EEENS6_IJNS7_ILi192EEENS7_ILi160EEENS7_ILi64EEEEEELi64ENS_12float_e4m3_tEfNS_4arch4Sm90ELb0ELb0ELb1ELb1ELb0ELb0ELb0ELb1ELb1ELb0ELb0ELb0EEENS1_21CollectiveEpilogueFwdINS6_IJSA_SC_SB_EEES9_NS_10bfloat16_tESG_Li384ELb1ELb0ELb0ELb1EEENS1_36VarlenDynamicPersistentTileSchedulerILi192ELi160ELi384ELi128ELb0ELb0ELb1ELb0ELb1ELb1EEEEEEEEEvNT_6ParamsE)
        /*00b0*/ 	.word	0x00000080


	//----- nvinfo : EIATTR_FRAME_SIZE
	.align		4
.L_49:
        /*00b4*/ 	.byte	0x04, 0x11
        /*00b6*/ 	.short	(.L_51 - .L_50)
	.align		4
.L_50:
        /*00b8*/ 	.word	index@(_ZN7cutlass13device_kernelIN5flash11enable_sm90INS1_16FlashAttnFwdSm90INS1_25CollectiveMainloopFwdSm90ILi2EN4cute5tupleIJNS5_1CILi1EEES8_S8_EEENS6_IJNS7_ILi192EEENS7_ILi160EEENS7_ILi64EEEEEELi64ENS_12float_e4m3_tEfNS_4arch4Sm90ELb0ELb0ELb1ELb1ELb0ELb0ELb0ELb1ELb1ELb0ELb0ELb0EEENS1_21CollectiveEpilogueFwdINS6_IJSA_SC_SB_EEES9_NS_10bfloat16_tESG_Li384ELb1ELb0ELb0ELb1EEENS1_36VarlenDynamicPersistentTileSchedulerILi192ELi160ELi384ELi128ELb0ELb0ELb1ELb0ELb1ELb1EEEEEEEEEvNT_6ParamsE)
        /*00bc*/ 	.word	0x00000008


	//----- nvinfo : EIATTR_REGCOUNT
	.align		4
.L_51:
        /*00c0*/ 	.byte	0x04, 0x2f
        /*00c2*/ 	.short	(.L_53 - .L_52)
	.align		4
.L_52:
        /*00c4*/ 	.word	index@(_ZN7cutlass13device_kernelIN5flash11enable_sm90INS1_16FlashAttnFwdSm90INS1_25CollectiveMainloopFwdSm90ILi2EN4cute5tupleIJNS5_1CILi1EEES8_S8_EEENS6_IJNS7_ILi192EEENS7_ILi160EEENS7_ILi64EEEEEELi64ENS_12float_e4m3_tEfNS_4arch4Sm90ELb0ELb0ELb1ELb0ELb0ELb0ELb0ELb1ELb1ELb0ELb0ELb0EEENS1_21CollectiveEpilogueFwdINS6_IJSA_SC_SB_EEES9_NS_10bfloat16_tESG_Li384ELb0ELb0ELb0ELb1EEENS1_29StaticPersistentTileSchedulerILb0EEEEEEEEEvNT_6ParamsE)
        /*00c8*/ 	.word	0x00000080


	//----- nvinfo : EIATTR_FRAME_SIZE
	.align		4
.L_53:
        /*00cc*/ 	.byte	0x04, 0x11
        /*00ce*/ 	.short	(.L_55 - .L_54)
	.align		4
.L_54:
        /*00d0*/ 	.word	index@(_ZN7cutlass13device_kernelIN5flash11enable_sm90INS1_16FlashAttnFwdSm90INS1_25CollectiveMainloopFwdSm90ILi2EN4cute5tupleIJNS5_1CILi1EEES8_S8_EEENS6_IJNS7_ILi192EEENS7_ILi160EEENS7_ILi64EEEEEELi64ENS_12float_e4m3_tEfNS_4arch4Sm90ELb0ELb0ELb1ELb0ELb0ELb0ELb0ELb1ELb1ELb0ELb0ELb0EEENS1_21CollectiveEpilogueFwdINS6_IJSA_SC_SB_EEES9_NS_10bfloat16_tESG_Li384ELb0ELb0ELb0ELb1EEENS1_29StaticPersistentTileSchedulerILb0EEEEEEEEEvNT_6ParamsE)
        /*00d4*/ 	.word	0x00000000


	//----- nvinfo : EIATTR_MIN_STACK_SIZE
	.align		4
.L_55:
        /*00d8*/ 	.byte	0x04, 0x12
        /*00da*/ 	.short	(.L_57 - .L_56)
	.align		4
.L_56:
        /*00dc*/ 	.word	index@(_ZN7cutlass13device_kernelIN5flash11enable_sm90INS1_16FlashAttnFwdSm90INS1_25CollectiveMainloopFwdSm90ILi2EN4cute5tupleIJNS5_1CILi1EEES8_S8_EEENS6_IJNS7_ILi192EEENS7_ILi160EEENS7_ILi64EEEEEELi64ENS_12float_e4m3_tEfNS_4arch4Sm90ELb0ELb0ELb1ELb0ELb0ELb0ELb0ELb1ELb1ELb0ELb0ELb0EEENS1_21CollectiveEpilogueFwdINS6_IJSA_SC_SB_EEES9_NS_10bfloat16_tESG_Li384ELb0ELb0ELb0ELb1EEENS1_29StaticPersistentTileSchedulerILb0EEEEEEEEEvNT_6ParamsE)
        /*00e0*/ 	.word	0x00000000


	//----- nvinfo : EIATTR_MIN_STACK_SIZE
	.align		4
.L_57:
        /*00e4*/ 	.byte	0x04, 0x12
        /*00e6*/ 	.short	(.L_59 - .L_58)
	.align		4
.L_58:
        /*00e8*/ 	.word	index@(_ZN7cutlass13device_kernelIN5flash11enable_sm90INS1_16FlashAttnFwdSm90INS1_25CollectiveMainloopFwdSm90ILi2EN4cute5tupleIJNS5_1CILi1EEES8_S8_EEENS6_IJNS7_ILi192EEENS7_ILi160EEENS7_ILi64EEEEEELi64ENS_12float_e4m3_tEfNS_4arch4Sm90ELb0ELb0ELb1ELb1ELb0ELb0ELb0ELb1ELb1ELb0ELb0ELb0EEENS1_21CollectiveEpilogueFwdINS6_IJSA_SC_SB_EEES9_NS_10bfloat16_tESG_Li384ELb1ELb0ELb0ELb1EEENS1_36VarlenDynamicPersistentTileSchedulerILi192ELi160ELi384ELi128ELb0ELb0ELb1ELb0ELb1ELb1EEEEEEEEEvNT_6ParamsE)
        /*00ec*/ 	.word	0x00000008


	//----- nvinfo : EIATTR_MIN_STACK_SIZE
	.align		4
.L_59:
        /*00f0*/ 	.byte	0x04, 0x12
        /*00f2*/ 	.short	(.L_61 - .L_60)
	.align		4
.L_60:
        /*00f4*/ 	.word	index@(_ZN7cutlass13device_kernelIN5flash11enable_sm90INS1_16FlashAttnFwdSm90INS1_25CollectiveMainloopFwdSm90ILi2EN4cute5tupleIJNS5_1CILi1EEES8_S8_EEENS6_IJNS7_ILi192EEENS7_ILi160EEENS7_ILi64EEEEEELi64ENS_12float_e4m3_tEfNS_4arch4Sm90ELb0ELb0ELb1ELb1ELb0ELb1ELb0ELb1ELb1ELb0ELb0ELb0EEENS1_21CollectiveEpilogueFwdINS6_IJSA_SC_SB_EEES9_NS_10bfloat16_tESG_Li384ELb1ELb0ELb0ELb1EEENS1_36VarlenDynamicPersistentTileSchedulerILi192ELi160ELi384ELi128ELb0ELb0ELb1ELb0ELb1ELb1EEEEEEEEEvNT_6ParamsE)
        /*00f8*/ 	.word	0x00000058


	//----- nvinfo : EIATTR_MIN_STACK_SIZE
	.align		4
.L_61:
        /*00fc*/ 	.byte	0x04, 0x12
        /*00fe*/ 	.short	(.L_63 - .L_62)
	.align		4
.L_62:
        /*0100*/ 	.word	index@(_ZN7cutlass13device_kernelIN5flash11enable_sm90INS1_16FlashAttnFwdSm90INS1_25CollectiveMainloopFwdSm90ILi2EN4cute5tupleIJNS5_1CILi1EEES8_S8_EEENS6_IJNS7_ILi192EEENS7_ILi160EEENS7_ILi64EEEEEELi64ENS_12float_e4m3_tEfNS_4arch4Sm90ELb0ELb1ELb1ELb0ELb0ELb0ELb0ELb1ELb1ELb0ELb0ELb0EEENS1_21CollectiveEpilogueFwdINS6_IJSA_SC_SB_EEES9_NS_10bfloat16_tESG_Li384ELb0ELb0ELb0ELb1EEENS1_30DynamicPersistentTileSchedulerILi384ELi128ELb0ELb0ELb1EEEEEEEEEvNT_6ParamsE)
        /*0104*/ 	.word	0x00000008


	//----- nvinfo : EIATTR_MIN_STACK_SIZE
	.align		4
.L_63:
        /*0108*/ 	.byte	0x04, 0x12
        /*010a*/ 	.short	(.L_65 - .L_64)
	.align		4
.L_64:
        /*010c*/ 	.word	index@(_ZN7cutlass13device_kernelIN5flash11enable_sm90INS1_16FlashAttnFwdSm90INS1_25CollectiveMainloopFwdSm90ILi2EN4cute5tupleIJNS5_1CILi1EEES8_S8_EEENS6_IJNS7_ILi192EEENS7_ILi160EEENS7_ILi64EEEEEELi64ENS_12float_e4m3_tEfNS_4arch4Sm90ELb0ELb1ELb1ELb1ELb0ELb0ELb0ELb1ELb1ELb0ELb0ELb0EEENS1_21CollectiveEpilogueFwdINS6_IJSA_SC_SB_EEES9_NS_10bfloat16_tESG_Li384ELb1ELb0ELb0ELb1EEENS1_36VarlenDynamicPersistentTileSchedulerILi192ELi160ELi384ELi128ELb0ELb0ELb1ELb1ELb0ELb1EEEEEEEEEvNT_6ParamsE)
        /*0110*/ 	.word	0x00000008


	//----- nvinfo : EIATTR_MIN_STACK_SIZE
	.align		4
.L_65:
        /*0114*/ 	.byte	0x04, 0x12
        /*0116*/ 	.short	(.L_67 - .L_66)
	.align		4
.L_66:
        /*0118*/ 	.word	index@(_ZN7cutlass13device_kernelIN5flash11enable_sm90INS1_16FlashAttnFwdSm90INS1_25CollectiveMainloopFwdSm90ILi2EN4cute5tupleIJNS5_1CILi1EEES8_S8_EEENS6_IJNS7_ILi192EEENS7_ILi160EEENS7_ILi64EEEEEELi64ENS_12float_e4m3_tEfNS_4arch4Sm90ELb0ELb1ELb1ELb1ELb0ELb1ELb0ELb1ELb1ELb0ELb0ELb0EEENS1_21CollectiveEpilogueFwdINS6_IJSA_SC_SB_EEES9_NS_10bfloat16_tESG_Li384ELb1ELb0ELb0ELb1EEENS1_36VarlenDynamicPersistentTileSchedulerILi192ELi160ELi384ELi128ELb0ELb0ELb1ELb1ELb0ELb1EEEEEEEEEvNT_6ParamsE)
        /*011c*/ 	.word	0x00000080


	//----- nvinfo : EIATTR_MIN_STACK_SIZE
	.align		4
.L_67:
        /*0120*/ 	.byte	0x04, 0x12
        /*0122*/ 	.short	(.L_69 - .L_68)
	.align		4
.L_68:
        /*0124*/ 	.word	index@(_ZN7cutlass13device_kernelIN5flash11enable_sm90INS1_16FlashAttnFwdSm90INS1_25CollectiveMainloopFwdSm90ILi2EN4cute5tupleIJNS5_1CILi1EEES8_S8_EEENS6_IJNS7_ILi192EEENS7_ILi160EEENS7_ILi64EEEEEELi64ENS_12float_e4m3_tEfNS_4arch4Sm90ELb1ELb0ELb1ELb0ELb0ELb0ELb0ELb1ELb1ELb0ELb0ELb0EEENS1_21CollectiveEpilogueFwdINS6_IJSA_SC_SB_EEES9_NS_10bfloat16_tESG_Li384ELb0ELb0ELb0ELb1EEENS1_30DynamicPersistentTileSchedulerILi384ELi128ELb0ELb0ELb1EEEEEEEEEvNT_6ParamsE)
        /*0128*/ 	.word	0x00000010


	//----- nvinfo : EIATTR_MIN_STACK_SIZE
	.align		4
.L_69:
        /*012c*/ 	.byte	0x04, 0x12
        /*012e*/ 	.short	(.L_71 - .L_70)
	.align		4
.L_70:
        /*0130*/ 	.word	index@(_ZN7cutlass13device_kernelIN5flash11enable_sm90INS1_16FlashAttnFwdSm90INS1_25CollectiveMainloopFwdSm90ILi2EN4cute5tupleIJNS5_1CILi1EEES8_S8_EEENS6_IJNS7_ILi192EEENS7_ILi160EEENS7_ILi64EEEEEELi64ENS_12float_e4m3_tEfNS_4arch4Sm90ELb1ELb0ELb1ELb1ELb0ELb0ELb0ELb1ELb1ELb0ELb0ELb0EEENS1_21CollectiveEpilogueFwdINS6_IJSA_SC_SB_EEES9_NS_10bfloat16_tESG_Li384ELb1ELb0ELb0ELb1EEENS1_36VarlenDynamicPersistentTileSchedulerILi192ELi160ELi384ELi128ELb0ELb0ELb1ELb1ELb1ELb1EEEEEEEEEvNT_6ParamsE)
        /*0134*/ 	.word	0x00000008


	//----- nvinfo : EIATTR_MIN_STACK_SIZE
	.align		4
.L_71:
        /*0138*/ 	.byte	0x04, 0x12
        /*013a*/ 	.short	(.L_73 - .L_72)
	.align		4
.L_72:
        /*013c*/ 	.word	index@(_ZN7cutlass13device_kernelIN5flash11enable_sm90INS1_16FlashAttnFwdSm90INS1_25CollectiveMainloopFwdSm90ILi2EN4cute5tupleIJNS5_1CILi1EEES8_S8_EEENS6_IJNS7_ILi192EEENS7_ILi160EEENS7_ILi64EEEEEELi64ENS_12float_e4m3_tEfNS_4arch4Sm90ELb1ELb0ELb1ELb1ELb0ELb1ELb0ELb1ELb1ELb0ELb0ELb0EEENS1_21CollectiveEpilogueFwdINS6_IJSA_SC_SB_EEES9_NS_10bfloat16_tESG_Li384ELb1ELb0ELb0ELb1EEENS1_36VarlenDynamicPersistentTileSchedulerILi192ELi160ELi384ELi128ELb0ELb0ELb1ELb1ELb1ELb1EEEEEEEEEvNT_6ParamsE)
        /*0140*/ 	.word	0x00000070
.L_73:


//--------------------- .nv.compat                --------------------------
	.section	.nv.compat,"",@"SHT_CUDA_COMPAT_INFO"
	.align	4
        /*0000*/ 	.byte	0x02, 0x09, 0x01, 0x00, 0x02, 0x02, 0x04, 0x00, 0x02, 0x05, 0x05, 0x00, 0x03, 0x07, 0x01, 0x01
        /*0010*/ 	.byte	0x02, 0x03, 0x01, 0x00, 0x02, 0x06, 0x01, 0x00, 0x04, 0x0b, 0x08, 0x00, 0x00, 0x00, 0x00, 0x00
        /*0020*/ 	.byte	0x00, 0x00, 0x00, 0x00


//--------------------- .nv.info._ZN7cutlass13device_kernelIN5flash11enable_sm90INS1_16FlashAttnFwdSm90INS1_25CollectiveMainloopFwdSm90ILi2EN4cute5tupleIJNS5_1CILi1EEES8_S8_EEENS6_IJNS7_ILi192EEENS7_ILi160EEENS7_ILi64EEEEEELi64ENS_12float_e4m3_tEfNS_4arch4Sm90ELb0ELb0ELb1ELb0ELb0ELb0ELb0ELb1ELb1ELb0ELb0ELb0EEENS1_21CollectiveEpilogueFwdINS6_IJSA_SC_SB_EEES9_NS_10bfloat16_tESG_Li384ELb0ELb0ELb0ELb1EEENS1_29StaticPersistentTileSchedulerILb0EEEEEEEEEvNT_6ParamsE --------------------------
	.section	.nv.info._ZN7cutlass13device_kernelIN5flash11enable_sm90INS1_16FlashAttnFwdSm90INS1_25CollectiveMainloopFwdSm90ILi2EN4cute5tupleIJNS5_1CILi1EEES8_S8_EEENS6_IJNS7_ILi192EEENS7_ILi160EEENS7_ILi64EEEEEELi64ENS_12float_e4m3_tEfNS_4arch4Sm90ELb0ELb0ELb1ELb0ELb0ELb0ELb0ELb1ELb1ELb0ELb0ELb0EEENS1_21CollectiveEpilogueFwdINS6_IJSA_SC_SB_EEES9_NS_10bfloat16_tESG_Li384ELb0ELb0ELb0ELb1EEENS1_29StaticPersistentTileSchedulerILb0EEEEEEEEEvNT_6ParamsE,"",@"SHT_CUDA_INFO"
	.sectionflags	@""
	.align	4


	//----- nvinfo : EIATTR_CUDA_API_VERSION
	.align		4
        /*0000*/ 	.byte	0x04, 0x37
        /*0002*/ 	.short	(.L_75 - .L_74)
.L_74:
        /*0004*/ 	.word	0x00000082


	//----- nvinfo : EIATTR_KPARAM_INFO
	.align		4
.L_75:
        /*0008*/ 	.byte	0x04, 0x17
        /*000a*/ 	.short	(.L_77 - .L_76)
.L_76:
        /*000c*/ 	.word	0x00000000
        /*0010*/ 	.short	0x0000
        /*0012*/ 	.short	0x0070
        /*0014*/ 	.byte	0x00, 0xf0, 0x01, 0x2e


	//----- nvinfo : EIATTR_SPARSE_MMA_MASK
	.align		4
.L_77:
        /*0018*/ 	.byte	0x03, 0x50
        /*001a*/ 	.short	0x0000


	//----- nvinfo : EIATTR_MAXREG_COUNT
	.align		4
        /*001c*/ 	.byte	0x03, 0x1b
        /*001e*/ 	.short	0x0080


	//----- nvinfo : EIATTR_NUM_BARRIERS
	.align		4
        /*0020*/ 	.byte	0x02, 0x4c
        /*0022*/ 	.byte	0x09
	.zero		1


	//----- nvinfo : EIATTR_EXTERNS
	.align		4
        /*0024*/ 	.byte	0x04, 0x0f
        /*0026*/ 	.short	(.L_79 - .L_78)


	//   ....[0]....
	.align		4
.L_78:
        /*0028*/ 	.word	index@(__assertfail)


	//----- nvinfo : EIATTR_MERCURY_ISA_VERSION
	.align		4
.L_79:
        /*002c*/ 	.byte	0x03, 0x5f
        /*002e*/ 	.short	0x0101


	//----- nvinfo : EIATTR_INT_WARP_WIDE_INSTR_OFFSETS
	.align		4
        /*0030*/ 	.byte	0x04, 0x31
        /*0032*/ 	.short	(.L_81 - .L_80)


	//   ....[0]....
.L_80:
        /*0034*/ 	.word	0x00000180


	//   ....[1]....
        /*0038*/ 	.word	0x000001b0


	//   ....[2]....
        /*003c*/ 	.word	0x000001c0


	//   ....[3]....
        /*0040*/ 	.word	0x00008f90


	//----- nvinfo : EIATTR_COOP_GROUP_MASK_REGIDS
	.align		4
.L_81:
        /*0044*/ 	.byte	0x04, 0x29
        /*0046*/ 	.short	(.L_83 - .L_82)


	//   ....[0]....
.L_82:
        /*0048*/ 	.word	0xffffffff


	//   ....[1]....
        /*004c*/ 	.word	0xffffffff


	//   ....[2]....
        /*0050*/ 	.word	0xffffffff


	//   ....[3]....
        /*0054*/ 	.word	0xffffffff


	//   ....[4]....
        /*0058*/ 	.word	0xffffffff


	//   ....[5]....
        /*005c*/ 	.word	0xffffffff


	//   ....[6]....
        /*0060*/ 	.word	0xffffffff


	//   ....[7]....
        /*0064*/ 	.word	0xffffffff


	//   ....[8]....
        /*0068*/ 	.word	0xffffffff


	//   ....[9]....
        /*006c*/ 	.word	0xffffffff


	//   ....[10]....
        /*0070*/ 	.word	0xffffffff


	//   ....[11]....
        /*0074*/ 	.word	0xffffffff


	//   ....[12]....
        /*0078*/ 	.word	0xffffffff


	//   ....[13]....
        /*007c*/ 	.word	0xffffffff


	//   ....[14]....
        /*0080*/ 	.word	0xffffffff


	//   ....[15]....
        /*0084*/ 	.word	0xffffffff


	//   ....[16]....
        /*0088*/ 	.word	0xffffffff


	//   ....[17]....
        /*008c*/ 	.word	0xffffffff


	//   ....[18]....
        /*0090*/ 	.word	0xffffffff


	//   ....[19]....
        /*0094*/ 	.word	0xffffffff


	//   ....[20]....
        /*0098*/ 	.word	0xffffffff


	//   ....[21]....
        /*009c*/ 	.word	0xffffffff


	//   ....[22]....
        /*00a0*/ 	.word	0xffffffff


	//   ....[23]....
        /*00a4*/ 	.word	0xffffffff


	//   ....[24]....
        /*00a8*/ 	.word	0xffffffff


	//   ....[25]....
        /*00ac*/ 	.word	0xffffffff


	//   ....[26]....
        /*00b0*/ 	.word	0xffffffff


	//   ....[27]....
        /*00b4*/ 	.word	0xffffffff


	//   ....[28]....
        /*00b8*/ 	.word	0xffffffff


	//   ....[29]....
        /*00bc*/ 	.word	0xffffffff


	//   ....[30]....
        /*00c0*/ 	.word	0xffffffff


	//   ....[31]....
        /*00c4*/ 	.word	0xffffffff


	//   ....[32]....
        /*00c8*/ 	.word	0xffffffff


	//   ....[33]....
        /*00cc*/ 	.word	0xffffffff


	//   ....[34]....
        /*00d0*/ 	.word	0xffffffff


	//   ....[35]....
        /*00d4*/ 	.word	0xffffffff


	//   ....[36]....
        /*00d8*/ 	.word	0xffffffff


	//   ....[37]....
        /*00dc*/ 	.word	0xffffffff


	//   ....[38]....
        /*00e0*/ 	.word	0xffffffff


	//   ....[39]....
        /*00e4*/ 	.word	0x0500000f


	//----- nvinfo : EIATTR_COOP_GROUP_INSTR_OFFSETS
	.align		4
.L_83:
        /*00e8*/ 	.byte	0x04, 0x28
        /*00ea*/ 	.short	(.L_85 - .L_84)


	//   ....[0]....
.L_84:
        /*00ec*/ 	.word	0x00000050


	//   ....[1]....
        /*00f0*/ 	.word	0x00000190


	//   ....[2]....
        /*00f4*/ 	.word	0x000001e0


	//   ....[3]....
        /*00f8*/ 	.word	0x000003d0


	//   ....[4]....
        /*00fc*/ 	.word	0x00000530


	//   ....[5]....
        /*0100*/ 	.word	0x00000650


	//   ....[6]....
        /*0104*/ 	.word	0x000007b0


	//   ....[7]....
        /*0108*/ 	.word	0x00000d40


	//   ....[8]....
        /*010c*/ 	.word	0x00002d80


	//   ....[9]....
        /*0110*/ 	.word	0x00002de0


	//   ....[10]....
        /*0114*/ 	.word	0x000034b0


	//   ....[11]....
        /*0118*/ 	.word	0x00003550


	//   ....[12]....
        /*011c*/ 	.word	0x00005bd0


	//   ....[13]....
        /*0120*/ 	.word	0x00005c30


	//   ....[14]....
        /*0124*/ 	.word	0x00005c40


	//   ....[15]....
        /*0128*/ 	.word	0x00005cd0


	//   ....[16]....
        /*012c*/ 	.word	0x00007610


	//   ....[17]....
        /*0130*/ 	.word	0x00007620


	//   ....[18]....
        /*0134*/ 	.word	0x000076a0


	//   ....[19]....
        /*0138*/ 	.word	0x000076b0


	//   ....[20]....
        /*013c*/ 	.word	0x00008090


	//   ....[21]....
        /*0140*/ 	.word	0x000080a0


	//   ....[22]....
        /*0144*/ 	.word	0x000080b0


	//   ....[23]....
        /*0148*/ 	.word	0x000080c0


	//   ....[24]....
        /*014c*/ 	.word	0x000080d0


	//   ....[25]....
        /*0150*/ 	.word	0x000080e0


	//   ....[26]....
        /*0154*/ 	.word	0x000080f0


	//   ....[27]....
        /*0158*/ 	.word	0x00008100


	//   ....[28]....
        /*015c*/ 	.word	0x00008130


	//   ....[29]....
        /*0160*/ 	.word	0x00008150


	//   ....[30]....
        /*0164*/ 	.word	0x00008180


	//   ....[31]....
        /*0168*/ 	.word	0x00008190


	//   ....[32]....
        /*016c*/ 	.word	0x000081c0


	//   ....[33]....
        /*0170*/ 	.word	0x000081d0


	//   ....[34]....
        /*0174*/ 	.word	0x000081e0


	//   ....[35]....
        /*0178*/ 	.word	0x000081f0


	//   ....[36]....
        /*017c*/ 	.word	0x000083a0


	//   ....[37]....
        /*0180*/ 	.word	0x00009090


	//   ....[38]....
        /*0184*/ 	.word	0x0000a730


	//   ....[39]....
        /*0188*/ 	.word	0x0000ac20


	//----- nvinfo : EIATTR_REG_RECONFIG
	.align		4
.L_85:
        /*018c*/ 	.byte	0x01, 0x54
	.zero		2


	//----- nvinfo : EIATTR_SYSCALL_OFFSETS
	.align		4
        /*0190*/ 	.byte	0x04, 0x46
        /*0192*/ 	.short	(.L_87 - .L_86)


	//   ....[0]....
.L_86:
        /*0194*/ 	.word	0x00001110


	//   ....[1]....
        /*0198*/ 	.word	0x00008ac0


	//   ....[2]....
        /*019c*/ 	.word	0x00008c10


	//   ....[3]....
        /*01a0*/ 	.word	0x00008d50


	//   ....[4]....
        /*01a4*/ 	.word	0x00008e70


	//----- nvinfo : EIATTR_MBARRIER_INSTR_OFFSETS
	.align		4
.L_87:
        /*01a8*/ 	.byte	0x04, 0x39
        /*01aa*/ 	.short	(.L_89 - .L_88)


	//   ....[0]....
.L_88:
        /*01ac*/ 	.word	0x00000280
        /*01b0*/ 	.word	0x000000ff
        /*01b4*/ 	.word	0x00013200
        /*01b8*/ 	.short	0x0100
        /*01ba*/ 	.byte	0x06
	.zero		1


	//   ....[1]....
        /*01bc*/ 	.word	0x00000290
        /*01c0*/ 	.word	0x000000ff
        /*01c4*/ 	.word	0x00013220
        /*01c8*/ 	.short	0x0100
        /*01ca*/ 	.byte	0x06
	.zero		1


	//   ....[2]....
        /*01cc*/ 	.word	0x00000380
        /*01d0*/ 	.word	0x000000ff
        /*01d4*/ 	.word	0x00013230
        /*01d8*/ 	.short	0x0100
        /*01da*/ 	.byte	0x08
	.zero		1


	//   ....[3]....
        /*01dc*/ 	.word	0x00000390
        /*01e0*/ 	.word	0x000000ff
        /*01e4*/ 	.word	0x00013240
        /*01e8*/ 	.short	0x0100
        /*01ea*/ 	.byte	0x08
	.zero		1


	//   ....[4]....
        /*01ec*/ 	.word	0x000003a0
        /*01f0*/ 	.word	0x000000ff
        /*01f4*/ 	.word	0x00013238
        /*01f8*/ 	.short	0x0100
        /*01fa*/ 	.byte	0x08
	.zero		1


	//   ....[5]....
        /*01fc*/ 	.word	0x000003b0
        /*0200*/ 	.word	0x000000ff
        /*0204*/ 	.word	0x00013248
        /*0208*/ 	.short	0x0100
        /*020a*/ 	.byte	0x08
	.zero		1


	//   ....[6]....
        /*020c*/ 	.word	0x000004e0
        /*0210*/ 	.word	0x000000ff
        /*0214*/ 	.word	0x00013250
        /*0218*/ 	.short	0x0100
        /*021a*/ 	.byte	0x08
	.zero		1


	//   ....[7]....
        /*021c*/ 	.word	0x000004f0
        /*0220*/ 	.word	0x000000ff
        /*0224*/ 	.word	0x00013260
        /*0228*/ 	.short	0x0100
        /*022a*/ 	.byte	0x08
	.zero		1


	//   ....[8]....
        /*022c*/ 	.word	0x00000500
        /*0230*/ 	.word	0x000000ff
        /*0234*/ 	.word	0x00013258
        /*0238*/ 	.short	0x0100
        /*023a*/ 	.byte	0x08
	.zero		1


	//   ....[9]....
        /*023c*/ 	.word	0x00000510
        /*0240*/ 	.word	0x000000ff
        /*0244*/ 	.word	0x00013268
        /*0248*/ 	.short	0x0100
        /*024a*/ 	.byte	0x08
	.zero		1


	//   ....[10]....
        /*024c*/ 	.word	0x00000600
        /*0250*/ 	.word	0x000000ff
        /*0254*/ 	.word	0x00013270
        /*0258*/ 	.short	0x0100
        /*025a*/ 	.byte	0x06
	.zero		1


	//   ....[11]....
        /*025c*/ 	.word	0x00000610
        /*0260*/ 	.word	0x000000ff
        /*0264*/ 	.word	0x00013280
        /*0268*/ 	.short	0x0100
        /*026a*/ 	.byte	0x06
	.zero		1


	//   ....[12]....
        /*026c*/ 	.word	0x00000620
        /*0270*/ 	.word	0x000000ff
        /*0274*/ 	.word	0x00013278
        /*0278*/ 	.short	0x0100
        /*027a*/ 	.byte	0x06
	.zero		1


	//   ....[13]....
        /*027c*/ 	.word	0x00000630
        /*0280*/ 	.word	0x000000ff
        /*0284*/ 	.word	0x00013288
        /*0288*/ 	.short	0x0100
        /*028a*/ 	.byte	0x06
	.zero		1


	//   ....[14]....
        /*028c*/ 	.word	0x00000760
        /*0290*/ 	.word	0x000000ff
        /*0294*/ 	.word	0x00013290
        /*0298*/ 	.short	0x0100
        /*029a*/ 	.byte	0x08
	.zero		1


	//   ....[15]....
        /*029c*/ 	.word	0x00000770
        /*02a0*/ 	.word	0x000000ff
        /*02a4*/ 	.word	0x000132a0
        /*02a8*/ 	.short	0x0100
        /*02aa*/ 	.byte	0x08
	.zero		1


	//   ....[16]....
        /*02ac*/ 	.word	0x00000780
        /*02b0*/ 	.word	0x000000ff
        /*02b4*/ 	.word	0x00013298
        /*02b8*/ 	.short	0x0100
        /*02ba*/ 	.byte	0x08
	.zero		1


	//   ....[17]....
        /*02bc*/ 	.word	0x00000790
        /*02c0*/ 	.word	0x000000ff
        /*02c4*/ 	.word	0x000132a8
        /*02c8*/ 	.short	0x0100
        /*02ca*/ 	.byte	0x08
	.zero		1


	//   ....[18]....
        /*02cc*/ 	.word	0x000008c0
        /*02d0*/ 	.word	0x000000ff
        /*02d4*/ 	.word	0x000132b0
        /*02d8*/ 	.short	0x0100
        /*02da*/ 	.byte	0x08
	.zero		1


	//   ....[19]....
        /*02dc*/ 	.word	0x000008d0
        /*02e0*/ 	.word	0x000000ff
        /*02e4*/ 	.word	0x000132c0
        /*02e8*/ 	.short	0x0100
        /*02ea*/ 	.byte	0x08
	.zero		1


	//   ....[20]....
        /*02ec*/ 	.word	0x000008e0
        /*02f0*/ 	.word	0x000000ff
        /*02f4*/ 	.word	0x000132b8
        /*02f8*/ 	.short	0x0100
        /*02fa*/ 	.byte	0x08
	.zero		1


	//   ....[21]....
        /*02fc*/ 	.word	0x000008f0
        /*0300*/ 	.word	0x000000ff
        /*0304*/ 	.word	0x000132c8
        /*0308*/ 	.short	0x0100
        /*030a*/ 	.byte	0x08
	.zero		1


	//   ....[22]....
        /*030c*/ 	.word	0x00001440
        /*0310*/ 	.word	0x000000ff
        /*0314*/ 	.word	0x00013200
        /*0318*/ 	.short	0x010a
        /*031a*/ 	.byte	0x28
	.zero		1


	//   ....[23]....
        /*031c*/ 	.word	0x000014e0
        /*0320*/ 	.word	0x00000004
        /*0324*/ 	.word	0x00013230
        /*0328*/ 	.short	0x010a
        /*032a*/ 	.byte	0x3f
	.zero		1


	//   ....[24]....
        /*032c*/ 	.word	0x00001520
        /*0330*/ 	.word	0x00000004
        /*0334*/ 	.word	0x00013230
        /*0338*/ 	.short	0x010a
        /*033a*/ 	.byte	0x3f
	.zero		1


	//   ....[25]....
        /*033c*/ 	.word	0x00003890
        /*0340*/ 	.word	0x0000001c
        /*0344*/ 	.word	0x00000000
        /*0348*/ 	.short	0x0101
        /*034a*/ 	.byte	0x3f
	.zero		1


	//   ....[26]....
        /*034c*/ 	.word	0x00004710
        /*0350*/ 	.word	0x000000ff
        /*0354*/ 	.word	0x00013230
        /*0358*/ 	.short	0x010a
        /*035a*/ 	.byte	0x15
	.zero		1


	//   ....[27]....
        /*035c*/ 	.word	0x00004750
        /*0360*/ 	.word	0x000000ff
        /*0364*/ 	.word	0x00013230
        /*0368*/ 	.short	0x010a
        /*036a*/ 	.byte	0x15
	.zero		1


	//   ....[28]....
        /*036c*/ 	.word	0x00004ba0
        /*0370*/ 	.word	0x000000ff
        /*0374*/ 	.word	0x00013250
        /*0378*/ 	.short	0x010a
        /*037a*/ 	.byte	0x0b
	.zero		1


	//   ....[29]....
        /*037c*/ 	.word	0x00005390
        /*0380*/ 	.word	0x000000ff
        /*0384*/ 	.word	0x00013250
        /*0388*/ 	.short	0x010a
        /*038a*/ 	.byte	0x0b
	.zero		1


	//   ....[30]....
        /*038c*/ 	.word	0x00006bc0
        /*0390*/ 	.word	0x00000007
        /*0394*/ 	.word	0x00000000
        /*0398*/ 	.short	0x0101
        /*039a*/ 	.byte	0x3f
	.zero		1


	//   ....[31]....
        /*039c*/ 	.word	0x00006e50
        /*03a0*/ 	.word	0x000000ff
        /*03a4*/ 	.word	0x00000000
        /*03a8*/ 	.short	0x0101
        /*03aa*/ 	.byte	0x06
	.zero		1


	//   ....[32]....
        /*03ac*/ 	.word	0x00007300
        /*03b0*/ 	.word	0x000000ff
        /*03b4*/ 	.word	0x00013250
        /*03b8*/ 	.short	0x010a
        /*03ba*/ 	.byte	0x08
	.zero		1


	//   ....[33]....
        /*03bc*/ 	.word	0x00007340
        /*03c0*/ 	.word	0x000000ff
        /*03c4*/ 	.word	0x00013250
        /*03c8*/ 	.short	0x010a
        /*03ca*/ 	.byte	0x08
	.zero		1


	//   ....[34]....
        /*03cc*/ 	.word	0x00007da0
        /*03d0*/ 	.word	0x000000ff
        /*03d4*/ 	.word	0x00000000
        /*03d8*/ 	.short	0x0101
        /*03da*/ 	.byte	0x08
	.zero		1


	//   ....[35]....
        /*03dc*/ 	.word	0x000084d0
        /*03e0*/ 	.word	0x000000ff
        /*03e4*/ 	.word	0x00000000
        /*03e8*/ 	.short	0x0101
        /*03ea*/ 	.byte	0x06
	.zero		1


	//   ....[36]....
        /*03ec*/ 	.word	0x000092a0
        /*03f0*/ 	.word	0x0000000b
        /*03f4*/ 	.word	0x00013280
        /*03f8*/ 	.short	0x010a
        /*03fa*/ 	.byte	0x3f
	.zero		1


	//   ....[37]....
        /*03fc*/ 	.word	0x00009430
        /*0400*/ 	.word	0x0000000b
        /*0404*/ 	.word	0x00013240
        /*0408*/ 	.short	0x010a
        /*040a*/ 	.byte	0x3f
	.zero		1


	//   ....[38]....
        /*040c*/ 	.word	0x000096d0
        /*0410*/ 	.word	0x000000ff
        /*0414*/ 	.word	0x00013220
        /*0418*/ 	.short	0x010a
        /*041a*/ 	.byte	0x28
	.zero		1


	//   ....[39]....
        /*041c*/ 	.word	0x00009940
        /*0420*/ 	.word	0x00000008
        /*0424*/ 	.word	0x00013280
        /*0428*/ 	.short	0x010a
        /*042a*/ 	.byte	0x3f
	.zero		1


	//   ....[40]....
        /*042c*/ 	.word	0x00009b70
        /*0430*/ 	.word	0x00000008
        /*0434*/ 	.word	0x00013240
        /*0438*/ 	.short	0x010a
        /*043a*/ 	.byte	0x3f
	.zero		1


	//   ....[41]....
        /*043c*/ 	.word	0x00009e20
        /*0440*/ 	.word	0x0000000d
        /*0444*/ 	.word	0x00013270
        /*0448*/ 	.short	0x010a
        /*044a*/ 	.byte	0x3f
	.zero		1


	//   ....[42]....
        /*044c*/ 	.word	0x00009e90
        /*0450*/ 	.word	0x0000000d
        /*0454*/ 	.word	0x00013260
        /*0458*/ 	.short	0x010a
        /*045a*/ 	.byte	0x3f
	.zero		1


	//   ....[43]....
        /*045c*/ 	.word	0x0000a150
        /*0460*/ 	.word	0x0000000d
        /*0464*/ 	.word	0x00013250
        /*0468*/ 	.short	0x0101
        /*046a*/ 	.byte	0x3f
	.zero		1


	//   ....[44]....
        /*046c*/ 	.word	0x0000a1d0
        /*0470*/ 	.word	0x00000004
        /*0474*/ 	.word	0x00000000
        /*0478*/ 	.short	0x0101
        /*047a*/ 	.byte	0x3f
	.zero		1


	//   ....[45]....
        /*047c*/ 	.word	0x0000a290
        /*0480*/ 	.word	0x00000000
        /*0484*/ 	.word	0x00013270
        /*0488*/ 	.short	0x010a
        /*048a*/ 	.byte	0x3f
	.zero		1


	//   ....[46]....
        /*048c*/ 	.word	0x0000a300
        /*0490*/ 	.word	0x00000000
        /*0494*/ 	.word	0x00013260
        /*0498*/ 	.short	0x010a
        /*049a*/ 	.byte	0x3f
	.zero		1


	//   ....[47]....
        /*049c*/ 	.word	0x0000a620
        /*04a0*/ 	.word	0x00000000
        /*04a4*/ 	.word	0x00013250
        /*04a8*/ 	.short	0x0101
        /*04aa*/ 	.byte	0x3f
	.zero		1


	//   ....[48]....
        /*04ac*/ 	.word	0x0000a670
        /*04b0*/ 	.word	0x00000003
        /*04b4*/ 	.word	0x00000000
        /*04b8*/ 	.short	0x0101
        /*04ba*/ 	.byte	0x3f
	.zero		1


	//   ....[49]....
        /*04bc*/ 	.word	0x0000a710
        /*04c0*/ 	.word	0x00000006
        /*04c4*/ 	.word	0x00013220
        /*04c8*/ 	.short	0x010a
        /*04ca*/ 	.byte	0x3f
	.zero		1


	//   ....[50]....
        /*04cc*/ 	.word	0x0000a830
        /*04d0*/ 	.word	0x00000005
        /*04d4*/ 	.word	0x00000000
        /*04d8*/ 	.short	0x010a
        /*04da*/ 	.byte	0x3f
	.zero		1


	//   ....[51]....
        /*04dc*/ 	.word	0x0000a8a0
        /*04e0*/ 	.word	0x00000009
        /*04e4*/ 	.word	0x00000000
        /*04e8*/ 	.short	0x010a
        /*04ea*/ 	.byte	0x3f
	.zero		1


	//   ....[52]....
        /*04ec*/ 	.word	0x0000a8f0
        /*04f0*/ 	.word	0x00000013
        /*04f4*/ 	.word	0x00013260
        /*04f8*/ 	.short	0x010a
        /*04fa*/ 	.byte	0x3f
	.zero		1


	//   ....[53]....
        /*04fc*/ 	.word	0x0000a940
        /*0500*/ 	.word	0x00000007
        /*0504*/ 	.word	0x00013260
        /*0508*/ 	.short	0x010a
        /*050a*/ 	.byte	0x3f
	.zero		1


	//   ....[54]....
        /*050c*/ 	.word	0x0000a980
        /*0510*/ 	.word	0x00000013
        /*0514*/ 	.word	0x00013280
        /*0518*/ 	.short	0x010a
        /*051a*/ 	.byte	0x3f
	.zero		1


	//   ....[55]....
        /*051c*/ 	.word	0x0000a9a0
        /*0520*/ 	.word	0x00000007
        /*0524*/ 	.word	0x00013280
        /*0528*/ 	.short	0x010a
        /*052a*/ 	.byte	0x3f
	.zero		1


	//   ....[56]....
        /*052c*/ 	.word	0x0000aa10
        /*0530*/ 	.word	0x00000003
        /*0534*/ 	.word	0x00013200
        /*0538*/ 	.short	0x010a
        /*053a*/ 	.byte	0x3f
	.zero		1


	//   ....[57]....
        /*053c*/ 	.word	0x0000aa60
        /*0540*/ 	.word	0x00000004
        /*0544*/ 	.word	0x00013230
        /*0548*/ 	.short	0x010a
        /*054a*/ 	.byte	0x3f
	.zero		1


	//   ....[58]....
        /*054c*/ 	.word	0x0000aac0
        /*0550*/ 	.word	0x00000009
        /*0554*/ 	.word	0x00013230
        /*0558*/ 	.short	0x010a
        /*055a*/ 	.byte	0x3f
	.zero		1


	//   ....[59]....
        /*055c*/ 	.word	0x0000ab20
        /*0560*/ 	.word	0x00000055
        /*0564*/ 	.word	0x00013250
        /*0568*/ 	.short	0x010a
        /*056a*/ 	.byte	0x3f
	.zero		1


	//   ....[60]....
        /*056c*/ 	.word	0x0000ab80
        /*0570*/ 	.word	0x00000003
        /*0574*/ 	.word	0x00013250
        /*0578*/ 	.short	0x010a
        /*057a*/ 	.byte	0x3f
	.zero		1


	//   ....[61]....
        /*057c*/ 	.word	0x0000acd0
        /*0580*/ 	.word	0x0000000b
        /*0584*/ 	.word	0x00013280
        /*0588*/ 	.short	0x010a
        /*058a*/ 	.byte	0x3f
	.zero		1


	//   ....[62]....
        /*058c*/ 	.word	0x0000ad20
        /*0590*/ 	.word	0x0000000b
        /*0594*/ 	.word	0x00013240
        /*0598*/ 	.short	0x010a
        /*059a*/ 	.byte	0x3f
	.zero		1


	//   ....[63]....
        /*059c*/ 	.word	0x0000ad80
        /*05a0*/ 	.word	0x00000005
        /*05a4*/ 	.word	0x00013220
        /*05a8*/ 	.short	0x010a
        /*05aa*/ 	.byte	0x3f
	.zero		1


	//   ....[64]....
        /*05ac*/ 	.word	0x0000add0
        /*05b0*/ 	.word	0x00000008
        /*05b4*/ 	.word	0x00013280
        /*05b8*/ 	.short	0x010a
        /*05ba*/ 	.byte	0x3f
	.zero		1


	//   ....[65]....
        /*05bc*/ 	.word	0x0000ae20
        /*05c0*/ 	.word	0x00000008
        /*05c4*/ 	.word	0x00013240
        /*05c8*/ 	.short	0x010a
        /*05ca*/ 	.byte	0x3f
	.zero		1


	//   ....[66]....
        /*05cc*/ 	.word	0x0000ae70
        /*05d0*/ 	.word	0x0000000d
        /*05d4*/ 	.word	0x00013270
        /*05d8*/ 	.short	0x010a
        /*05da*/ 	.byte	0x3f
	.zero		1


	//   ....[67]....
        /*05dc*/ 	.word	0x0000aec0
        /*05e0*/ 	.word	0x0000000d
        /*05e4*/ 	.word	0x00013260
        /*05e8*/ 	.short	0x010a
        /*05ea*/ 	.byte	0x3f
	.zero		1


	//   ....[68]....
        /*05ec*/ 	.word	0x0000af10
        /*05f0*/ 	.word	0x00000000
        /*05f4*/ 	.word	0x00013270
        /*05f8*/ 	.short	0x010a
        /*05fa*/ 	.byte	0x3f
	.zero		1


	//   ....[69]....
        /*05fc*/ 	.word	0x0000af60
        /*0600*/ 	.word	0x00000000
        /*0604*/ 	.word	0x00013260
        /*0608*/ 	.short	0x010a
        /*060a*/ 	.byte	0x3f
	.zero		1


	//   ....[70]....
        /*060c*/ 	.word	0x0000afb0
        /*0610*/ 	.word	0x00000006
        /*0614*/ 	.word	0x00013220
        /*0618*/ 	.short	0x010a
        /*061a*/ 	.byte	0x3f
	.zero		1


	//   ....[71]....
        /*061c*/ 	.word	0x0000b000
        /*0620*/ 	.word	0x00000005
        /*0624*/ 	.word	0x00000000
        /*0628*/ 	.short	0x010a
        /*062a*/ 	.byte	0x3f
	.zero		1


	//   ....[72]....
        /*062c*/ 	.word	0x0000b050
        /*0630*/ 	.word	0x00000009
        /*0634*/ 	.word	0x00000000
        /*0638*/ 	.short	0x010a
        /*063a*/ 	.byte	0x3f
	.zero		1


	//   ....[73]....
        /*063c*/ 	.word	0x0000b0a0
        /*0640*/ 	.word	0x00000013
        /*0644*/ 	.word	0x00013260
        /*0648*/ 	.short	0x010a
        /*064a*/ 	.byte	0x3f
	.zero		1


	//   ....[74]....
        /*064c*/ 	.word	0x0000b0f0
        /*0650*/ 	.word	0x00000007
        /*0654*/ 	.word	0x00013260
        /*0658*/ 	.short	0x010a
        /*065a*/ 	.byte	0x3f
	.zero		1


	//   ....[75]....
        /*065c*/ 	.word	0x0000b140
        /*0660*/ 	.word	0x00000013
        /*0664*/ 	.word	0x00013280
        /*0668*/ 	.short	0x010a
        /*066a*/ 	.byte	0x3f
	.zero		1


	//----- nvinfo : EIATTR_NUM_MBARRIERS
	.align		4
.L_89:
        /*066c*/ 	.byte	0x03, 0x38
        /*066e*/ 	.short	0x0016


	//----- nvinfo : EIATTR_EXIT_INSTR_OFFSETS
	.align		4
        /*0670*/ 	.byte	0x04, 0x1c
        /*0672*/ 	.short	(.L_91 - .L_90)


	//   ....[0]....
.L_90:
        /*0674*/ 	.word	0x00000a10


	//   ....[1]....
        /*0678*/ 	.word	0x00008580


	//   ....[2]....
        /*067c*/ 	.word	0x0000a750


	//   ....[3]....
        /*0680*/ 	.word	0x0000a9f0


	//----- nvinfo : EIATTR_MAX_THREADS
	.align		4
.L_91:
        /*0684*/ 	.byte	0x04, 0x05
        /*0686*/ 	.short	(.L_93 - .L_92)
.L_92:
        /*0688*/ 	.word	0x00000200
        /*068c*/ 	.word	0x00000001
        /*0690*/ 	.word	0x00000001


	//----- nvinfo : EIATTR_CRS_STACK_SIZE
	.align		4
.L_93:
        /*0694*/ 	.byte	0x04, 0x1e
        /*0696*/ 	.short	(.L_95 - .L_94)
.L_94:
        /*0698*/ 	.word	0x00000000


	//----- nvinfo : EIATTR_CBANK_PARAM_SIZE
	.align		4
.L_95:
        /*069c*/ 	.byte	0x03, 0x19
        /*069e*/ 	.short	0x0bf0


	//----- nvinfo : EIATTR_PARAM_CBANK
	.align		4
        /*06a0*/ 	.byte	0x04, 0x0a
        /*06a2*/ 	.short	(.L_97 - .L_96)
	.align		4
.L_96:
        /*06a4*/ 	.word	index@(.nv.constant0._ZN7cutlass13device_kernelIN5flash11enable_sm90INS1_16FlashAttnFwdSm90INS1_25CollectiveMainloopFwdSm90ILi2EN4cute5tupleIJNS5_1CILi1EEES8_S8_EEENS6_IJNS7_ILi192EEENS7_ILi160EEENS7_ILi64EEEEEELi64ENS_12float_e4m3_tEfNS_4arch4Sm90ELb0ELb0ELb1ELb0ELb0ELb0ELb0ELb1ELb1ELb0ELb0ELb0EEENS1_21CollectiveEpilogueFwdINS6_IJSA_SC_SB_EEES9_NS_10bfloat16_tESG_Li384ELb0ELb0ELb0ELb1EEENS1_29StaticPersistentTileSchedulerILb0EEEEEEEEEvNT_6ParamsE)
        /*06a8*/ 	.short	0x0210
        /*06aa*/ 	.short	0x0bf0


	//----- nvinfo : EIATTR_SW_WAR
	.align		4
.L_97:
        /*06ac*/ 	.byte	0x04, 0x36
        /*06ae*/ 	.short	(.L_99 - .L_98)
.L_98:
        /*06b0*/ 	.word	0x00000008
.L_99:


//--------------------- .nv.info._ZN7cutlass13device_kernelIN5flash11enable_sm90INS1_16FlashAttnFwdSm90INS1_25CollectiveMainloopFwdSm90ILi2EN4cute5tupleIJNS5_1CILi1EEES8_S8_EEENS6_IJNS7_ILi192EEENS7_ILi160EEENS7_ILi64EEEEEELi64ENS_12float_e4m3_tEfNS_4arch4Sm90ELb0ELb0ELb1ELb1ELb0ELb0ELb0ELb1ELb1ELb0ELb0ELb0EEENS1_21CollectiveEpilogueFwdINS6_IJSA_SC_SB_EEES9_NS_10bfloat16_tESG_Li384ELb1ELb0ELb0ELb1EEENS1_36VarlenDynamicPersistentTileSchedulerILi192ELi160ELi384ELi128ELb0ELb0ELb1ELb0ELb1ELb1EEEEEEEEEvNT_6ParamsE --------------------------
	.section	.nv.info._ZN7cutlass13device_kernelIN5flash11enable_sm90INS1_16FlashAttnFwdSm90INS1_25CollectiveMainloopFwdSm90ILi2EN4cute5tupleIJNS5_1CILi1EEES8_S8_EEENS6_IJNS7_ILi192EEENS7_ILi160EEENS7_ILi64EEEEEELi64ENS_12float_e4m3_tEfNS_4arch4Sm90ELb0ELb0ELb1ELb1ELb0ELb0ELb0ELb1ELb1ELb0ELb0ELb0EEENS1_21CollectiveEpilogueFwdINS6_IJSA_SC_SB_EEES9_NS_10bfloat16_tESG_Li384ELb1ELb0ELb0ELb1EEENS1_36VarlenDynamicPersistentTileSchedulerILi192ELi160ELi384ELi128ELb0ELb0ELb1ELb0ELb1ELb1EEEEEEEEEvNT_6ParamsE,"",@"SHT_CUDA_INFO"
	.sectionflags	@""
	.align	4


	//----- nvinfo : EIATTR_CUDA_API_VERSION
	.align		4
        /*0000*/ 	.byte	0x04, 0x37
        /*0002*/ 	.short	(.L_101 - .L_100)
.L_100:
        /*0004*/ 	.word	0x00000082


	//----- nvinfo : EIATTR_KPARAM_INFO
	.align		4
.L_101:
        /*0008*/ 	.byte	0x04, 0x17
        /*000a*/ 	.short	(.L_103 - .L_102)
.L_102:
        /*000c*/ 	.word	0x00000000
        /*0010*/ 	.short	0x0000
        /*0012*/ 	.short	0x0070
        /*0014*/ 	.byte	0x00, 0xf0, 0x01, 0x28


	//----- nvinfo : EIATTR_SPARSE_MMA_MASK
	.align		4
.L_103:
        /*0018*/ 	.byte	0x03, 0x50
        /*001a*/ 	.short	0x0000


	//----- nvinfo : EIATTR_MAXREG_COUNT
	.align		4
        /*001c*/ 	.byte	0x03, 0x1b
        /*001e*/ 	.short	0x0080


	//----- nvinfo : EIATTR_NUM_BARRIERS
	.align		4
        /*0020*/ 	.byte	0x02, 0x4c
        /*0022*/ 	.byte	0x09
	.zero		1


	//----- nvinfo : EIATTR_EXTERNS
	.align		4
        /*0024*/ 	.byte	0x04, 0x0f
        /*0026*/ 	.short	(.L_105 - .L_104)


	//   ....[0]....
	.align		4
.L_104:
        /*0028*/ 	.word	index@(__assertfail)


	//----- nvinfo : EIATTR_ANNOTATIONS
	.align		4
.L_105:
        /*002c*/ 	.byte	0x04, 0x55
        /*002e*/ 	.short	(.L_107 - .L_106)


	//   ....[0]....
.L_106:
        /*0030*/ 	.word	0x00000001
        /*0034*/ 	.byte	0x70, 0x0c, 0x00, 0x00, 0x01, 0x00, 0x00, 0x00, 0x20, 0x81, 0x00, 0x00, 0x01, 0x00, 0x00, 0x00
        /*0044*/ 	.byte	0x40, 0x9d, 0x00, 0x00, 0x01, 0x00, 0x00, 0x00, 0x50, 0xcd, 0x00, 0x00


	//----- nvinfo : EIATTR_MERCURY_ISA_VERSION
	.align		4
.L_107:
        /*0050*/ 	.byte	0x03, 0x5f
        /*0052*/ 	.short	0x0101


	//----- nvinfo : EIATTR_UNUSED_LOAD_BYTE_OFFSET
	.align		4
        /*0054*/ 	.byte	0x04, 0x44
        /*0056*/ 	.short	(.L_109 - .L_108)


	//   ....[0]....
.L_108:
        /*0058*/ 	.word	0x00000a30
        /*005c*/ 	.word	0x0000fff0


	//   ....[1]....
        /*0060*/ 	.word	0x000080c0
        /*0064*/ 	.word	0x0000fff0


	//----- nvinfo : EIATTR_INT_WARP_WIDE_INSTR_OFFSETS
	.align		4
.L_109:
        /*0068*/ 	.byte	0x04, 0x31
        /*006a*/ 	.short	(.L_111 - .L_110)


	//   ....[0]....
.L_110:
        /*006c*/ 	.word	0x00000160


	//   ....[1]....
        /*0070*/ 	.word	0x000001a0


	//   ....[2]....
        /*0074*/ 	.word	0x00000210


	//   ....[3]....
        /*0078*/ 	.word	0x0000ad60


	//   ....[4]....
        /*007c*/ 	.word	0x0000adf0


	//   ....[5]....
        /*0080*/ 	.word	0x0000b4b0


	//   ....[6]....
        /*0084*/ 	.word	0x0000c810


	//   ....[7]....
        /*0088*/ 	.word	0x0000c8a0


	//----- nvinfo : EIATTR_COOP_GROUP_MASK_REGIDS
	.align		4
.L_111:
        /*008c*/ 	.byte	0x04, 0x29
        /*008e*/ 	.short	(.L_113 - .L_112)


	//   ....[0]....
.L_112:
        /*0090*/ 	.word	0xffffffff


	//   ....[1]....
        /*0094*/ 	.word	0xffffffff


	//   ....[2]....
        /*0098*/ 	.word	0xffffffff


	//   ....[3]....
        /*009c*/ 	.word	0xffffffff


	//   ....[4]....
        /*00a0*/ 	.word	0xffffffff


	//   ....[5]....
        /*00a4*/ 	.word	0xffffffff


	//   ....[6]....
        /*00a8*/ 	.word	0xffffffff


	//   ....[7]....
        /*00ac*/ 	.word	0xffffffff


	//   ....[8]....
        /*00b0*/ 	.word	0xffffffff


	//   ....[9]....
        /*00b4*/ 	.word	0xffffffff


	//   ....[10]....
        /*00b8*/ 	.word	0xffffffff


	//   ....[11]....
        /*00bc*/ 	.word	0xffffffff


	//   ....[12]....
        /*00c0*/ 	.word	0xffffffff


	//   ....[13]....
        /*00c4*/ 	.word	0xffffffff


	//   ....[14]....
        /*00c8*/ 	.word	0xffffffff


	//   ....[15]....
        /*00cc*/ 	.word	0xffffffff


	//   ....[16]....
        /*00d0*/ 	.word	0xffffffff


	//   ....[17]....
        /*00d4*/ 	.word	0xffffffff


	//   ....[18]....
        /*00d8*/ 	.word	0xffffffff


	//   ....[19]....
        /*00dc*/ 	.word	0xffffffff


	//   ....[20]....
        /*00e0*/ 	.word	0xffffffff


	//   ....[21]....
        /*00e4*/ 	.word	0xffffffff


	//   ....[22]....
        /*00e8*/ 	.word	0xffffffff


	//   ....[23]....
        /*00ec*/ 	.word	0xffffffff


	//   ....[24]....
        /*00f0*/ 	.word	0xffffffff


	//   ....[25]....
        /*00f4*/ 	.word	0xffffffff


	//   ....[26]....
        /*00f8*/ 	.word	0xffffffff


	//   ....[27]....
        /*00fc*/ 	.word	0xffffffff


	//   ....[28]....
        /*0100*/ 	.word	0xffffffff


	//   ....[29]....
        /*0104*/ 	.word	0xffffffff


	//   ....[30]....
        /*0108*/ 	.word	0xffffffff


	//   ....[31]....
        /*010c*/ 	.word	0xffffffff


	//   ....[32]....
        /*0110*/ 	.word	0xffffffff


	//   ....[33]....
        /*0114*/ 	.word	0xffffffff


	//   ....[34]....
        /*0118*/ 	.word	0xffffffff


	//   ....[35]....
        /*011c*/ 	.word	0xffffffff


	//   ....[36]....
        /*0120*/ 	.word	0xffffffff


	//   ....[37]....
        /*0124*/ 	.word	0xffffffff


	//   ....[38]....
        /*0128*/ 	.word	0xffffffff


	//   ....[39]....
        /*012c*/ 	.word	0xffffffff


	//   ....[40]....
        /*0130*/ 	.word	0xffffffff


	//   ....[41]....
        /*0134*/ 	.word	0xffffffff


	//   ....[42]....
        /*0138*/ 	.word	0xffffffff


	//   ....[43]....
        /*013c*/ 	.word	0xffffffff


	//   ....[44]....
        /*0140*/ 	.word	0xffffffff


	//   ....[45]....
        /*0144*/ 	.word	0xffffffff


	//   ....[46]....
        /*0148*/ 	.word	0xffffffff


	//   ....[47]....
        /*014c*/ 	.word	0xffffffff


	//   ....[48]....
        /*0150*/ 	.word	0xffffffff


	//   ....[49]....
        /*0154*/ 	.word	0xffffffff


	//   ....[50]....
        /*0158*/ 	.word	0xffffffff


	//   ....[51]....
        /*015c*/ 	.word	0xffffffff


	//   ....[52]....
        /*0160*/ 	.word	0xffffffff


	//   ....[53]....
        /*0164*/ 	.word	0xffffffff


	//   ....[54]....
        /*0168*/ 	.word	0xffffffff


	//   ....[55]....
        /*016c*/ 	.word	0xffffffff


	//   ....[56]....
        /*0170*/ 	.word	0xffffffff


	//   ....[57]....
        /*0174*/ 	.word	0xffffffff


	//   ....[58]....
        /*0178*/ 	.word	0xffffffff


	//   ....[59]....
        /*017c*/ 	.word	0xffffffff


	//   ....[60]....
        /*0180*/ 	.word	0xffffffff


	//   ....[61]....
        /*0184*/ 	.word	0xffffffff


	//   ....[62]....
        /*0188*/ 	.word	0xffffffff


	//   ....[63]....
        /*018c*/ 	.word	0xffffffff


	//   ....[64]....
        /*0190*/ 	.word	0xffffffff


	//   ....[65]....
        /*0194*/ 	.word	0xffffffff


	//   ....[66]....
        /*0198*/ 	.word	0xffffffff


	//   ....[67]....
        /*019c*/ 	.word	0xffffffff


	//   ....[68]....
        /*01a0*/ 	.word	0xffffffff


	//   ....[69]....
        /*01a4*/ 	.word	0xffffffff


	//   ....[70]....
        /*01a8*/ 	.word	0xffffffff


	//   ....[71]....
        /*01ac*/ 	.word	0x0500000f


	//   ....[72]....
        /*01b0*/ 	.word	0x0500000f


	//----- nvinfo : EIATTR_COOP_GROUP_INSTR_OFFSETS
	.align		4
.L_113:
        /*01b4*/ 	.byte	0x04, 0x28
        /*01b6*/ 	.short	(.L_115 - .L_114)


	//   ....[0]....
.L_114:
        /*01b8*/ 	.word	0x00000060


	//   ....[1]....
        /*01bc*/ 	.word	0x00000170


	//   ....[2]....
        /*01c0*/ 	.word	0x000001c0


	//   ....[3]....
        /*01c4*/ 	.word	0x000003f0


	//   ....[4]....
        /*01c8*/ 	.word	0x00000550


	//   ....[5]....
        /*01cc*/ 	.word	0x00000670


	//   ....[6]....
        /*01d0*/ 	.word	0x000007d0


	//   ....[7]....
        /*01d4*/ 	.word	0x000012d0


	//   ....[8]....
        /*01d8*/ 	.word	0x00003190


	//   ....[9]....
        /*01dc*/ 	.word	0x000031d0


	//   ....[10]....
        /*01e0*/ 	.word	0x00003840


	//   ....[11]....
        /*01e4*/ 	.word	0x000038f0


	//   ....[12]....
        /*01e8*/ 	.word	0x00006130


	//   ....[13]....
        /*01ec*/ 	.word	0x00006150


	//   ....[14]....
        /*01f0*/ 	.word	0x00006180


	//   ....[15]....
        /*01f4*/ 	.word	0x00006190


	//   ....[16]....
        /*01f8*/ 	.word	0x00007b00


	//   ....[17]....
        /*01fc*/ 	.word	0x00007b10


	//   ....[18]....
        /*0200*/ 	.word	0x00007ba0


	//   ....[19]....
        /*0204*/ 	.word	0x00007bc0


	//   ....[20]....
        /*0208*/ 	.word	0x000085c0


	//   ....[21]....
        /*020c*/ 	.word	0x000085d0


	//   ....[22]....
        /*0210*/ 	.word	0x000085e0


	//   ....[23]....
        /*0214*/ 	.word	0x000085f0


	//   ....[24]....
        /*0218*/ 	.word	0x00008600


	//   ....[25]....
        /*021c*/ 	.word	0x00008610


	//   ....[26]....
        /*0220*/ 	.word	0x00008630


	//   ....[27]....
        /*0224*/ 	.word	0x00008640


	//   ....[28]....
        /*0228*/ 	.word	0x00008670


	//   ....[29]....
        /*022c*/ 	.word	0x00008680


	//   ....[30]....
        /*0230*/ 	.word	0x000086a0


	//   ....[31]....
        /*0234*/ 	.word	0x000086c0


	//   ....[32]....
        /*0238*/ 	.word	0x00008730


	//   ....[33]....
        /*023c*/ 	.word	0x00008740


	//   ....[34]....
        /*0240*/ 	.word	0x00008750


	//   ....[35]....
        /*0244*/ 	.word	0x00008760


	//   ....[36]....
        /*0248*/ 	.word	0x00009d00


	//   ....[37]....
        /*024c*/ 	.word	0x00009ef0


	//   ....[38]....
        /*0250*/ 	.word	0x00009f20


	//   ....[39]....
        /*0254*/ 	.word	0x00009f50


	//   ....[40]....
        /*0258*/ 	.word	0x00009f80


	//   ....[41]....
        /*025c*/ 	.word	0x00009fb0


	//   ....[42]....
        /*0260*/ 	.word	0x00009ff0


	//   ....[43]....
        /*0264*/ 	.word	0x0000a170


	//   ....[44]....
        /*0268*/ 	.word	0x0000a1a0


	//   ....[45]....
        /*026c*/ 	.word	0x0000a1d0


	//   ....[46]....
        /*0270*/ 	.word	0x0000a200


	//   ....[47]....
        /*0274*/ 	.word	0x0000a230


	//   ....[48]....
        /*0278*/ 	.word	0x0000a270


	//   ....[49]....
        /*027c*/ 	.word	0x0000a2f0


	//   ....[50]....
        /*0280*/ 	.word	0x0000a330


	//   ....[51]....
        /*0284*/ 	.word	0x0000a3c0


	//   ....[52]....
        /*0288*/ 	.word	0x0000b5d0


	//   ....[53]....
        /*028c*/ 	.word	0x0000cef0


	//   ....[54]....
        /*0290*/ 	.word	0x0000cf20


	//   ....[55]....
        /*0294*/ 	.word	0x0000cf50


	//   ....[56]....
        /*0298*/ 	.word	0x0000cf60


	//   ....[57]....
        /*029c*/ 	.word	0x0000cf90


	//   ....[58]....
        /*02a0*/ 	.word	0x0000cfa0


	//   ....[59]....
        /*02a4*/ 	.word	0x0000cfd0


	//   ....[60]....
        /*02a8*/ 	.word	0x0000d010


	//   ....[61]....
        /*02ac*/ 	.word	0x0000d130


	//   ....[62]....
        /*02b0*/ 	.word	0x0000d160


	//   ....[63]....
        /*02b4*/ 	.word	0x0000d190


	//   ....[64]....
        /*02b8*/ 	.word	0x0000d1c0


	//   ....[65]....
        /*02bc*/ 	.word	0x0000d1f0


	//   ....[66]....
        /*02c0*/ 	.word	0x0000d230


	//   ....[67]....
        /*02c4*/ 	.word	0x0000d2c0


	//   ....[68]....
        /*02c8*/ 	.word	0x0000d300


	//   ....[69]....
        /*02cc*/ 	.word	0x0000d3a0


	//   ....[70]....
        /*02d0*/ 	.word	0x0000d7a0


	//   ....[71]....
        /*02d4*/ 	.word	0x0000dc80


	//   ....[72]....
        /*02d8*/ 	.word	0x0000e0f0


	//----- nvinfo : EIATTR_REG_RECONFIG
	.align		4
.L_115:
        /*02dc*/ 	.byte	0x01, 0x54
	.zero		2


	//----- nvinfo : EIATTR_SYSCALL_OFFSETS
	.align		4
        /*02e0*/ 	.byte	0x04, 0x46
        /*02e2*/ 	.short	(.L_117 - .L_116)


	//   ....[0]....
.L_116:
        /*02e4*/ 	.word	0x000014b0


	//   ....[1]....
        /*02e8*/ 	.word	0x0000af80


	//   ....[2]....
        /*02ec*/ 	.word	0x0000b0c0


	//   ....[3]....
        /*02f0*/ 	.word	0x0000b200


	//   ....[4]....
        /*02f4*/ 	.word	0x0000b320


	//----- nvinfo : EIATTR_MBARRIER_INSTR_OFFSETS
	.align		4
.L_117:
        /*02f8*/ 	.byte	0x04, 0x39
        /*02fa*/ 	.short	(.L_119 - .L_118)


	//   ....[0]....
.L_118:
        /*02fc*/ 	.word	0x000002a0
        /*0300*/ 	.word	0x000000ff
        /*0304*/ 	.word	0x00013200
        /*0308*/ 	.short	0x0100
        /*030a*/ 	.byte	0x08
	.zero		1


	//   ....[1]....
        /*030c*/ 	.word	0x000002b0
        /*0310*/ 	.word	0x000000ff
        /*0314*/ 	.word	0x00013220
        /*0318*/ 	.short	0x0100
        /*031a*/ 	.byte	0x08
	.zero		1


	//   ....[2]....
        /*031c*/ 	.word	0x000003a0
        /*0320*/ 	.word	0x000000ff
        /*0324*/ 	.word	0x00013230
        /*0328*/ 	.short	0x0100
        /*032a*/ 	.byte	0x08
	.zero		1


	//   ....[3]....
        /*032c*/ 	.word	0x000003b0
        /*0330*/ 	.word	0x000000ff
        /*0334*/ 	.word	0x00013240
        /*0338*/ 	.short	0x0100
        /*033a*/ 	.byte	0x08
	.zero		1


	//   ....[4]....
        /*033c*/ 	.word	0x000003c0
        /*0340*/ 	.word	0x000000ff
        /*0344*/ 	.word	0x00013238
        /*0348*/ 	.short	0x0100
        /*034a*/ 	.byte	0x08
	.zero		1


	//   ....[5]....
        /*034c*/ 	.word	0x000003d0
        /*0350*/ 	.word	0x000000ff
        /*0354*/ 	.word	0x00013248
        /*0358*/ 	.short	0x0100
        /*035a*/ 	.byte	0x08
	.zero		1


	//   ....[6]....
        /*035c*/ 	.word	0x00000500
        /*0360*/ 	.word	0x000000ff
        /*0364*/ 	.word	0x00013250
        /*0368*/ 	.short	0x0100
        /*036a*/ 	.byte	0x08
	.zero		1


	//   ....[7]....
        /*036c*/ 	.word	0x00000510
        /*0370*/ 	.word	0x000000ff
        /*0374*/ 	.word	0x00013260
        /*0378*/ 	.short	0x0100
        /*037a*/ 	.byte	0x08
	.zero		1


	//   ....[8]....
        /*037c*/ 	.word	0x00000520
        /*0380*/ 	.word	0x000000ff
        /*0384*/ 	.word	0x00013258
        /*0388*/ 	.short	0x0100
        /*038a*/ 	.byte	0x08
	.zero		1


	//   ....[9]....
        /*038c*/ 	.word	0x00000530
        /*0390*/ 	.word	0x000000ff
        /*0394*/ 	.word	0x00013268
        /*0398*/ 	.short	0x0100
        /*039a*/ 	.byte	0x08
	.zero		1


	//   ....[10]....
        /*039c*/ 	.word	0x00000620
        /*03a0*/ 	.word	0x000000ff
        /*03a4*/ 	.word	0x00013270
        /*03a8*/ 	.short	0x0100
        /*03aa*/ 	.byte	0x06
	.zero		1


	//   ....[11]....
        /*03ac*/ 	.word	0x00000630
        /*03b0*/ 	.word	0x000000ff
        /*03b4*/ 	.word	0x00013280
        /*03b8*/ 	.short	0x0100
        /*03ba*/ 	.byte	0x06
	.zero		1


	//   ....[12]....
        /*03bc*/ 	.word	0x00000640
        /*03c0*/ 	.word	0x000000ff
        /*03c4*/ 	.word	0x00013278
        /*03c8*/ 	.short	0x0100
        /*03ca*/ 	.byte	0x06
	.zero		1


	//   ....[13]....
        /*03cc*/ 	.word	0x00000650
        /*03d0*/ 	.word	0x000000ff
        /*03d4*/ 	.word	0x00013288
        /*03d8*/ 	.short	0x0100
        /*03da*/ 	.byte	0x06
	.zero		1


	//   ....[14]....
        /*03dc*/ 	.word	0x00000780
        /*03e0*/ 	.word	0x000000ff
        /*03e4*/ 	.word	0x00013290
        /*03e8*/ 	.short	0x0100
        /*03ea*/ 	.byte	0x08
	.zero		1


	//   ....[15]....
        /*03ec*/ 	.word	0x00000790
        /*03f0*/ 	.word	0x000000ff
        /*03f4*/ 	.word	0x000132a0
        /*03f8*/ 	.short	0x0100
        /*03fa*/ 	.byte	0x08
	.zero		1


	//   ....[16]....
        /*03fc*/ 	.word	0x000007a0
        /*0400*/ 	.word	0x000000ff
        /*0404*/ 	.word	0x00013298
        /*0408*/ 	.short	0x0100
        /*040a*/ 	.byte	0x08
	.zero		1


	//   ....[17]....
        /*040c*/ 	.word	0x000007b0
        /*0410*/ 	.word	0x000000ff
        /*0414*/ 	.word	0x000132a8
        /*0418*/ 	.short	0x0100
        /*041a*/ 	.byte	0x08
	.zero		1


	//   ....[18]....
        /*041c*/ 	.word	0x000008e0
        /*0420*/ 	.word	0x000000ff
        /*0424*/ 	.word	0x000132b0
        /*0428*/ 	.short	0x0100
        /*042a*/ 	.byte	0x08
	.zero		1


	//   ....[19]....
        /*042c*/ 	.word	0x000008f0
        /*0430*/ 	.word	0x000000ff
        /*0434*/ 	.word	0x000132c0
        /*0438*/ 	.short	0x0100
        /*043a*/ 	.byte	0x08
	.zero		1


	//   ....[20]....
        /*043c*/ 	.word	0x00000900
        /*0440*/ 	.word	0x000000ff
        /*0444*/ 	.word	0x000132b8
        /*0448*/ 	.short	0x0100
        /*044a*/ 	.byte	0x08
	.zero		1


	//   ....[21]....
        /*044c*/ 	.word	0x00000910
        /*0450*/ 	.word	0x000000ff
        /*0454*/ 	.word	0x000132c8
        /*0458*/ 	.short	0x0100
        /*045a*/ 	.byte	0x08
	.zero		1


	//   ....[22]....
        /*045c*/ 	.word	0x00001820
        /*0460*/ 	.word	0x00000002
        /*0464*/ 	.word	0x00013200
        /*0468*/ 	.short	0x010a
        /*046a*/ 	.byte	0x3f
	.zero		1


	//   ....[23]....
        /*046c*/ 	.word	0x000018c0
        /*0470*/ 	.word	0x00000005
        /*0474*/ 	.word	0x00013230
        /*0478*/ 	.short	0x010a
        /*047a*/ 	.byte	0x3f
	.zero		1


	//   ....[24]....
        /*047c*/ 	.word	0x00001950
        /*0480*/ 	.word	0x00000005
        /*0484*/ 	.word	0x00013230
        /*0488*/ 	.short	0x010a
        /*048a*/ 	.byte	0x3f
	.zero		1


	//   ....[25]....
        /*048c*/ 	.word	0x00003c50
        /*0490*/ 	.word	0x0000004d
        /*0494*/ 	.word	0x00000000
        /*0498*/ 	.short	0x0101
        /*049a*/ 	.byte	0x3f
	.zero		1


	//   ....[26]....
        /*049c*/ 	.word	0x00004b40
        /*04a0*/ 	.word	0x00000007
        /*04a4*/ 	.word	0x00013230
        /*04a8*/ 	.short	0x010a
        /*04aa*/ 	.byte	0x3f
	.zero		1


	//   ....[27]....
        /*04ac*/ 	.word	0x00004b80
        /*04b0*/ 	.word	0x00000007
        /*04b4*/ 	.word	0x00013230
        /*04b8*/ 	.short	0x010a
        /*04ba*/ 	.byte	0x3f
	.zero		1


	//   ....[28]....
        /*04bc*/ 	.word	0x00004fe0
        /*04c0*/ 	.word	0x000000ff
        /*04c4*/ 	.word	0x00013250
        /*04c8*/ 	.short	0x010a
        /*04ca*/ 	.byte	0x0c
	.zero		1


	//   ....[29]....
        /*04cc*/ 	.word	0x00005020
        /*04d0*/ 	.word	0x000000ff
        /*04d4*/ 	.word	0x00013250
        /*04d8*/ 	.short	0x010a
        /*04da*/ 	.byte	0x0c
	.zero		1


	//   ....[30]....
        /*04dc*/ 	.word	0x00006f90
        /*04e0*/ 	.word	0x00000006
        /*04e4*/ 	.word	0x00000000
        /*04e8*/ 	.short	0x0101
        /*04ea*/ 	.byte	0x3f
	.zero		1


	//   ....[31]....
        /*04ec*/ 	.word	0x00007320
        /*04f0*/ 	.word	0x000000ff
        /*04f4*/ 	.word	0x00000000
        /*04f8*/ 	.short	0x0101
        /*04fa*/ 	.byte	0x06
	.zero		1


	//   ....[32]....
        /*04fc*/ 	.word	0x00007760
        /*0500*/ 	.word	0x0000000f
        /*0504*/ 	.word	0x00013250
        /*0508*/ 	.short	0x010a
        /*050a*/ 	.byte	0x3f
	.zero		1


	//   ....[33]....
        /*050c*/ 	.word	0x000077b0
        /*0510*/ 	.word	0x0000000f
        /*0514*/ 	.word	0x00013250
        /*0518*/ 	.short	0x010a
        /*051a*/ 	.byte	0x3f
	.zero		1


	//   ....[34]....
        /*051c*/ 	.word	0x00007e60
        /*0520*/ 	.word	0x00000004
        /*0524*/ 	.word	0x00000000
        /*0528*/ 	.short	0x0101
        /*052a*/ 	.byte	0x3f
	.zero		1


	//   ....[35]....
        /*052c*/ 	.word	0x00008f10
        /*0530*/ 	.word	0x00000003
        /*0534*/ 	.word	0x00000000
        /*0538*/ 	.short	0x0101
        /*053a*/ 	.byte	0x3f
	.zero		1


	//   ....[36]....
        /*053c*/ 	.word	0x0000b7f0
        /*0540*/ 	.word	0x00000005
        /*0544*/ 	.word	0x00013280
        /*0548*/ 	.short	0x010a
        /*054a*/ 	.byte	0x3f
	.zero		1


	//   ....[37]....
        /*054c*/ 	.word	0x0000b980
        /*0550*/ 	.word	0x00000005
        /*0554*/ 	.word	0x00013240
        /*0558*/ 	.short	0x010a
        /*055a*/ 	.byte	0x3f
	.zero		1


	//   ....[38]....
        /*055c*/ 	.word	0x0000bc50
        /*0560*/ 	.word	0x000000ff
        /*0564*/ 	.word	0x00013220
        /*0568*/ 	.short	0x010a
        /*056a*/ 	.byte	0x28
	.zero		1


	//   ....[39]....
        /*056c*/ 	.word	0x0000bf00
        /*0570*/ 	.word	0x00000009
        /*0574*/ 	.word	0x00013280
        /*0578*/ 	.short	0x010a
        /*057a*/ 	.byte	0x3f
	.zero		1


	//   ....[40]....
        /*057c*/ 	.word	0x0000c160
        /*0580*/ 	.word	0x00000009
        /*0584*/ 	.word	0x00013240
        /*0588*/ 	.short	0x010a
        /*058a*/ 	.byte	0x3f
	.zero		1


	//   ....[41]....
        /*058c*/ 	.word	0x0000c400
        /*0590*/ 	.word	0x0000000c
        /*0594*/ 	.word	0x00013270
        /*0598*/ 	.short	0x010a
        /*059a*/ 	.byte	0x3f
	.zero		1


	//   ....[42]....
        /*059c*/ 	.word	0x0000c480
        /*05a0*/ 	.word	0x0000000c
        /*05a4*/ 	.word	0x00013260
        /*05a8*/ 	.short	0x010a
        /*05aa*/ 	.byte	0x3f
	.zero		1


	//   ....[43]....
        /*05ac*/ 	.word	0x0000c740
        /*05b0*/ 	.word	0x0000000c
        /*05b4*/ 	.word	0x00013250
        /*05b8*/ 	.short	0x0101
        /*05ba*/ 	.byte	0x3f
	.zero		1


	//   ....[44]....
        /*05bc*/ 	.word	0x0000c7b0
        /*05c0*/ 	.word	0x00000003
        /*05c4*/ 	.word	0x00000000
        /*05c8*/ 	.short	0x0101
        /*05ca*/ 	.byte	0x3f
	.zero		1


	//   ....[45]....
        /*05cc*/ 	.word	0x0000c970
        /*05d0*/ 	.word	0x00000002
        /*05d4*/ 	.word	0x00013270
        /*05d8*/ 	.short	0x010a
        /*05da*/ 	.byte	0x3f
	.zero		1


	//   ....[46]....
        /*05dc*/ 	.word	0x0000c9e0
        /*05e0*/ 	.word	0x00000002
        /*05e4*/ 	.word	0x00013260
        /*05e8*/ 	.short	0x010a
        /*05ea*/ 	.byte	0x3f
	.zero		1


	//   ....[47]....
        /*05ec*/ 	.word	0x0000cca0
        /*05f0*/ 	.word	0x00000002
        /*05f4*/ 	.word	0x00013250
        /*05f8*/ 	.short	0x0101
        /*05fa*/ 	.byte	0x3f
	.zero		1


	//   ....[48]....
        /*05fc*/ 	.word	0x0000cd10
        /*0600*/ 	.word	0x00000000
        /*0604*/ 	.word	0x00000000
        /*0608*/ 	.short	0x0101
        /*060a*/ 	.byte	0x3f
	.zero		1


	//   ....[49]....
        /*060c*/ 	.word	0x0000d720
        /*0610*/ 	.word	0x00000007
        /*0614*/ 	.word	0x00013220
        /*0618*/ 	.short	0x010a
        /*061a*/ 	.byte	0x3f
	.zero		1


	//   ....[50]....
        /*061c*/ 	.word	0x0000d8c0
        /*0620*/ 	.word	0x00000005
        /*0624*/ 	.word	0x00000000
        /*0628*/ 	.short	0x010a
        /*062a*/ 	.byte	0x3f
	.zero		1


	//   ....[51]....
        /*062c*/ 	.word	0x0000d930
        /*0630*/ 	.word	0x00000003
        /*0634*/ 	.word	0x00000000
        /*0638*/ 	.short	0x010a
        /*063a*/ 	.byte	0x3f
	.zero		1


	//   ....[52]....
        /*063c*/ 	.word	0x0000d980
        /*0640*/ 	.word	0x00000003
        /*0644*/ 	.word	0x00013260
        /*0648*/ 	.short	0x010a
        /*064a*/ 	.byte	0x3f
	.zero		1


	//   ....[53]....
        /*064c*/ 	.word	0x0000d9d0
        /*0650*/ 	.word	0x00000005
        /*0654*/ 	.word	0x00013260
        /*0658*/ 	.short	0x010a
        /*065a*/ 	.byte	0x3f
	.zero		1


	//   ....[54]....
        /*065c*/ 	.word	0x0000da10
        /*0660*/ 	.word	0x00000003
        /*0664*/ 	.word	0x00013280
        /*0668*/ 	.short	0x010a
        /*066a*/ 	.byte	0x3f
	.zero		1


	//   ....[55]....
        /*066c*/ 	.word	0x0000da30
        /*0670*/ 	.word	0x00000005
        /*0674*/ 	.word	0x00013280
        /*0678*/ 	.short	0x010a
        /*067a*/ 	.byte	0x3f
	.zero		1


	//   ....[56]....
        /*067c*/ 	.word	0x0000da90
        /*0680*/ 	.word	0x00000002
        /*0684*/ 	.word	0x00013200
        /*0688*/ 	.short	0x010a
        /*068a*/ 	.byte	0x3f
	.zero		1


	//   ....[57]....
        /*068c*/ 	.word	0x0000dae0
        /*0690*/ 	.word	0x00000005
        /*0694*/ 	.word	0x00013230
        /*0698*/ 	.short	0x010a
        /*069a*/ 	.byte	0x3f
	.zero		1


	//   ....[58]....
        /*069c*/ 	.word	0x0000db30
        /*06a0*/ 	.word	0x00000007
        /*06a4*/ 	.word	0x00013230
        /*06a8*/ 	.short	0x010a
        /*06aa*/ 	.byte	0x3f
	.zero		1


	//   ....[59]....
        /*06ac*/ 	.word	0x0000db90
        /*06b0*/ 	.word	0x0000000b
        /*06b4*/ 	.word	0x00013250
        /*06b8*/ 	.short	0x010a
        /*06ba*/ 	.byte	0x3f
	.zero		1


	//   ....[60]....
        /*06bc*/ 	.word	0x0000dbe0
        /*06c0*/ 	.word	0x0000000f
        /*06c4*/ 	.word	0x00013250
        /*06c8*/ 	.short	0x010a
        /*06ca*/ 	.byte	0x3f
	.zero		1


	//   ....[61]....
        /*06cc*/ 	.word	0x0000dd30
        /*06d0*/ 	.word	0x00000005
        /*06d4*/ 	.word	0x00013280
        /*06d8*/ 	.short	0x010a
        /*06da*/ 	.byte	0x3f
	.zero		1


	//   ....[62]....
        /*06dc*/ 	.word	0x0000dd80
        /*06e0*/ 	.word	0x00000005
        /*06e4*/ 	.word	0x00013240
        /*06e8*/ 	.short	0x010a
        /*06ea*/ 	.byte	0x3f
	.zero		1


	//   ....[63]....
        /*06ec*/ 	.word	0x0000dde0
        /*06f0*/ 	.word	0x00000003
        /*06f4*/ 	.word	0x00013220
        /*06f8*/ 	.short	0x010a
        /*06fa*/ 	.byte	0x3f
	.zero		1


	//   ....[64]....
        /*06fc*/ 	.word	0x0000de30
        /*0700*/ 	.word	0x00000009
        /*0704*/ 	.word	0x00013280
        /*0708*/ 	.short	0x010a
        /*070a*/ 	.byte	0x3f
	.zero		1


	//   ....[65]....
        /*070c*/ 	.word	0x0000de80
        /*0710*/ 	.word	0x00000009
        /*0714*/ 	.word	0x00013240
        /*0718*/ 	.short	0x010a
        /*071a*/ 	.byte	0x3f
	.zero		1


	//   ....[66]....
        /*071c*/ 	.word	0x0000ded0
        /*0720*/ 	.word	0x0000000c
        /*0724*/ 	.word	0x00013270
        /*0728*/ 	.short	0x010a
        /*072a*/ 	.byte	0x3f
	.zero		1


	//   ....[67]....
        /*072c*/ 	.word	0x0000df20
        /*0730*/ 	.word	0x0000000c
        /*0734*/ 	.word	0x00013260
        /*0738*/ 	.short	0x010a
        /*073a*/ 	.byte	0x3f
	.zero		1


	//   ....[68]....
        /*073c*/ 	.word	0x0000df70
        /*0740*/ 	.word	0x00000002
        /*0744*/ 	.word	0x00013270
        /*0748*/ 	.short	0x010a
        /*074a*/ 	.byte	0x3f
	.zero		1


	//   ....[69]....
        /*074c*/ 	.word	0x0000dfc0
        /*0750*/ 	.word	0x00000002
        /*0754*/ 	.word	0x00013260
        /*0758*/ 	.short	0x010a
        /*075a*/ 	.byte	0x3f
	.zero		1


	//   ....[70]....
        /*075c*/ 	.word	0x0000e010
        /*0760*/ 	.word	0x00000007
        /*0764*/ 	.word	0x00013220
        /*0768*/ 	.short	0x010a
        /*076a*/ 	.byte	0x3f
	.zero		1


	//   ....[71]....
        /*076c*/ 	.word	0x0000e1b0
        /*0770*/ 	.word	0x00000005
        /*0774*/ 	.word	0x00000000
        /*0778*/ 	.short	0x010a
        /*077a*/ 	.byte	0x3f
	.zero		1


	//   ....[72]....
        /*077c*/ 	.word	0x0000e200
        /*0780*/ 	.word	0x00000003
        /*0784*/ 	.word	0x00000000
        /*0788*/ 	.short	0x010a
        /*078a*/ 	.byte	0x3f
	.zero		1


	//   ....[73]....
        /*078c*/ 	.word	0x0000e250
        /*0790*/ 	.word	0x00000003
        /*0794*/ 	.word	0x00013260
        /*0798*/ 	.short	0x010a
        /*079a*/ 	.byte	0x3f
	.zero		1


	//   ....[74]....
        /*079c*/ 	.word	0x0000e2a0
        /*07a0*/ 	.word	0x00000005
        /*07a4*/ 	.word	0x00013260
        /*07a8*/ 	.short	0x010a
        /*07aa*/ 	.byte	0x3f
	.zero		1


	//   ....[75]....
        /*07ac*/ 	.word	0x0000e2f0
        /*07b0*/ 	.word	0x00000003
        /*07b4*/ 	.word	0x00013280
        /*07b8*/ 	.short	0x010a
        /*07ba*/ 	.byte	0x3f
	.zero		1


	//----- nvinfo : EIATTR_NUM_MBARRIERS
	.align		4
.L_119:
        /*07bc*/ 	.byte	0x03, 0x38
        /*07be*/ 	.short	0x0016


	//----- nvinfo : EIATTR_EXIT_INSTR_OFFSETS
	.align		4
        /*07c0*/ 	.byte	0x04, 0x1c
        /*07c2*/ 	.short	(.L_121 - .L_120)


	//   ....[0]....
.L_120:
        /*07c4*/ 	.word	0x00000a70


	//   ....[1]....
        /*07c8*/ 	.word	0x00009cc0


	//   ....[2]....
        /*07cc*/ 	.word	0x0000da80


	//----- nvinfo : EIATTR_MAX_THREADS
	.align		4
.L_121:
        /*07d0*/ 	.byte	0x04, 0x05
        /*07d2*/ 	.short	(.L_123 - .L_122)
.L_122:
        /*07d4*/ 	.word	0x00000200
        /*07d8*/ 	.word	0x00000001
        /*07dc*/ 	.word	0x00000001


	//----- nvinfo : EIATTR_CRS_STACK_SIZE
	.align		4
.L_123:
        /*07e0*/ 	.byte	0x04, 0x1e
        /*07e2*/ 	.short	(.L_125 - .L_124)
.L_124:
        /*07e4*/ 	.word	0x00000000


	//----- nvinfo : EIATTR_CBANK_PARAM_SIZE
	.align		4
.L_125:
        /*07e8*/ 	.byte	0x03, 0x19
        /*07ea*/ 	.short	0x0a70


	//----- nvinfo : EIATTR_PARAM_CBANK
	.align		4
        /*07ec*/ 	.byte	0x04, 0x0a
        /*07ee*/ 	.short	(.L_127 - .L_126)
	.align		4
.L_126:
        /*07f0*/ 	.word	index@(.nv.constant0._ZN7cutlass13device_kernelIN5flash11enable_sm90INS1_16FlashAttnFwdSm90INS1_25CollectiveMainloopFwdSm90ILi2EN4cute5tupleIJNS5_1CILi1EEES8_S8_EEENS6_IJNS7_ILi192EEENS7_ILi160EEENS7_ILi64EEEEEELi64ENS_12float_e4m3_tEfNS_4arch4Sm90ELb0ELb0ELb1ELb1ELb0ELb0ELb0ELb1ELb1ELb0ELb0ELb0EEENS1_21CollectiveEpilogueFwdINS6_IJSA_SC_SB_EEES9_NS_10bfloat16_tESG_Li384ELb1ELb0ELb0ELb1EEENS1_36VarlenDynamicPersistentTileSchedulerILi192ELi160ELi384ELi128ELb0ELb0ELb1ELb0ELb1ELb1EEEEEEEEEvNT_6ParamsE)
        /*07f4*/ 	.short	0x0210
        /*07f6*/ 	.short	0x0a70


	//----- nvinfo : EIATTR_SW_WAR
	.align		4
.L_127:
        /*07f8*/ 	.byte	0x04, 0x36
        /*07fa*/ 	.short	(.L_129 - .L_128)
.L_128:
        /*07fc*/ 	.word	0x00000008
.L_129:


//--------------------- .nv.info._ZN7cutlass13device_kernelIN5flash11enable_sm90INS1_16FlashAttnFwdSm90INS1_25CollectiveMainloopFwdSm90ILi2EN4cute5tupleIJNS5_1CILi1EEES8_S8_EEENS6_IJNS7_ILi192EEENS7_ILi160EEENS7_ILi64EEEEEELi64ENS_12float_e4m3_tEfNS_4arch4Sm90ELb0ELb0ELb1ELb1ELb0ELb1ELb0ELb1ELb1ELb0ELb0ELb0EEENS1_21CollectiveEpilogueFwdINS6_IJSA_SC_SB_EEES9_NS_10bfloat16_tESG_Li384ELb1ELb0ELb0ELb1EEENS1_36VarlenDynamicPersistentTileSchedulerILi192ELi160ELi384ELi128ELb0ELb0ELb1ELb0ELb1ELb1EEEEEEEEEvNT_6ParamsE --------------------------
	.section	.nv.info._ZN7cutlass13device_kernelIN5flash11enable_sm90INS1_16FlashAttnFwdSm90INS1_25CollectiveMainloopFwdSm90ILi2EN4cute5tupleIJNS5_1CILi1EEES8_S8_EEENS6_IJNS7_ILi192EEENS7_ILi160EEENS7_ILi64EEEEEELi64ENS_12float_e4m3_tEfNS_4arch4Sm90ELb0ELb0ELb1ELb1ELb0ELb1ELb0ELb1ELb1ELb0ELb0ELb0EEENS1_21CollectiveEpilogueFwdINS6_IJSA_SC_SB_EEES9_NS_10bfloat16_tESG_Li384ELb1ELb0ELb0ELb1EEENS1_36VarlenDynamicPersistentTileSchedulerILi192ELi160ELi384ELi128ELb0ELb0ELb1ELb0ELb1ELb1EEEEEEEEEvNT_6ParamsE,"",@"SHT_CUDA_INFO"
	.sectionflags	@""
	.align	4


	//----- nvinfo : EIATTR_CUDA_API_VERSION
	.align		4
        /*0000*/ 	.byte	0x04, 0x37
        /*0002*/ 	.short	(.L_131 - .L_130)
.L_130:
        /*0004*/ 	.word	0x00000082


	//----- nvinfo : EIATTR_KPARAM_INFO
	.align		4
.L_131:
        /*0008*/ 	.byte	0x04, 0x17
        /*000a*/ 	.short	(.L_133 - .L_132)
.L_132:
        /*000c*/ 	.word	0x00000000
        /*0010*/ 	.short	0x0000
        /*0012*/ 	.short	0x0070
        /*0014*/ 	.byte	0x00, 0xf0, 0x01, 0x28


	//----- nvinfo : EIATTR_SPARSE_MMA_MASK
	.align		4
.L_133:
        /*0018*/ 	.byte	0x03, 0x50
        /*001a*/ 	.short	0x0000


	//----- nvinfo : EIATTR_MAXREG_COUNT
	.align		4
        /*001c*/ 	.byte	0x03, 0x1b
        /*001e*/ 	.short	0x0080


	//----- nvinfo : EIATTR_NUM_BARRIERS
	.align		4
        /*0020*/ 	.byte	0x02, 0x4c
        /*0022*/ 	.byte	0x10
	.zero		1


	//----- nvinfo : EIATTR_EXTERNS
	.align		4
        /*0024*/ 	.byte	0x04, 0x0f
        /*0026*/ 	.short	(.L_135 - .L_134)


	//   ....[0]....
	.align		4
.L_134:
        /*0028*/ 	.word	index@(__assertfail)


	//----- nvinfo : EIATTR_ANNOTATIONS
	.align		4
.L_135:
        /*002c*/ 	.byte	0x04, 0x55
        /*002e*/ 	.short	(.L_137 - .L_136)


	//   ....[0]....
.L_136:
        /*0030*/ 	.word	0x00000001
        /*0034*/ 	.byte	0xc0, 0x0a, 0x00, 0x00, 0x01, 0x00, 0x00, 0x00, 0x60, 0x0e, 0x00, 0x00, 0x01, 0x00, 0x00, 0x00
        /* <DEDUP_REMOVED lines=47> */
        /*0334*/ 	.byte	0xa0, 0x42, 0x01, 0x00, 0x01, 0x00, 0x00, 0x00, 0x60, 0x50, 0x01, 0x00


	//----- nvinfo : EIATTR_MERCURY_ISA_VERSION
	.align		4
.L_137:
        /*0340*/ 	.byte	0x03, 0x5f
        /*0342*/ 	.short	0x0101


	//----- nvinfo : EIATTR_UNUSED_LOAD_BYTE_OFFSET
	.align		4
        /*0344*/ 	.byte	0x04, 0x44
        /*0346*/ 	.short	(.L_139 - .L_138)


	//   ....[0]....
.L_138:
        /*0348*/ 	.word	0x00000ad0
        /*034c*/ 	.word	0x0000fff0


	//   ....[1]....
        /*0350*/ 	.word	0x0000e800
        /*0354*/ 	.word	0x0000fff0


	//----- nvinfo : EIATTR_INT_WARP_WIDE_INSTR_OFFSETS
	.align		4
.L_139:
        /*0358*/ 	.byte	0x04, 0x31
        /*035a*/ 	.short	(.L_141 - .L_140)


	//   ....[0]....
.L_140:
        /*035c*/ 	.word	0x000001c0


	//   ....[1]....
        /*0360*/ 	.word	0x00000200


	//   ....[2]....
        /*0364*/ 	.word	0x00000270


	//   ....[3]....
        /*0368*/ 	.word	0x000122d0


	//   ....[4]....
        /*036c*/ 	.word	0x00012360


	//   ....[5]....
        /*0370*/ 	.word	0x00012a70


	//   ....[6]....
        /*0374*/ 	.word	0x00012ab0


	//   ....[7]....
        /*0378*/ 	.word	0x000140c0


	//   ....[8]....
        /*037c*/ 	.word	0x00014150


	//----- nvinfo : EIATTR_COOP_GROUP_MASK_REGIDS
	.align		4
.L_141:
        /*0380*/ 	.byte	0x04, 0x29
        /*0382*/ 	.short	(.L_143 - .L_142)


	//   ....[0]....
.L_142:
        /*0384*/ 	.word	0xffffffff


	//   ....[1]....
        /*0388*/ 	.word	0xffffffff


	//   ....[2]....
        /*038c*/ 	.word	0xffffffff


	//   ....[3]....
        /*0390*/ 	.word	0xffffffff


	//   ....[4]....
        /*0394*/ 	.word	0xffffffff


	//   ....[5]....
        /*0398*/ 	.word	0xffffffff


	//   ....[6]....
        /*039c*/ 	.word	0xffffffff


	//   ....[7]....
        /*03a0*/ 	.word	0xffffffff


	//   ....[8]....
        /*03a4*/ 	.word	0xffffffff


	//   ....[9]....
        /*03a8*/ 	.word	0xffffffff


	//   ....[10]....
        /*03ac*/ 	.word	0xffffffff


	//   ....[11]....
        /*03b0*/ 	.word	0xffffffff


	//   ....[12]....
        /*03b4*/ 	.word	0xffffffff


	//   ....[13]....
        /*03b8*/ 	.word	0xffffffff


	//   ....[14]....
        /*03bc*/ 	.word	0xffffffff


	//   ....[15]....
        /*03c0*/ 	.word	0xffffffff


	//   ....[16]....
        /*03c4*/ 	.word	0xffffffff


	//   ....[17]....
        /*03c8*/ 	.word	0xffffffff


	//   ....[18]....
        /*03cc*/ 	.word	0xffffffff


	//   ....[19]....
        /*03d0*/ 	.word	0xffffffff


	//   ....[20]....
        /*03d4*/ 	.word	0xffffffff


	//   ....[21]....
        /*03d8*/ 	.word	0xffffffff


	//   ....[22]....
        /*03dc*/ 	.word	0xffffffff


	//   ....[23]....
        /*03e0*/ 	.word	0xffffffff


	//   ....[24]....
        /*03e4*/ 	.word	0xffffffff


	//   ....[25]....
        /*03e8*/ 	.word	0xffffffff


	//   ....[26]....
        /*03ec*/ 	.word	0xffffffff


	//   ....[27]....
        /*03f0*/ 	.word	0xffffffff


	//   ....[28]....
        /*03f4*/ 	.word	0xffffffff


	//   ....[29]....
        /*03f8*/ 	.word	0xffffffff


	//   ....[30]....
        /*03fc*/ 	.word	0xffffffff


	//   ....[31]....
        /*0400*/ 	.word	0xffffffff


	//   ....[32]....
        /*0404*/ 	.word	0xffffffff


	//   ....[33]....
        /*0408*/ 	.word	0xffffffff


	//   ....[34]....
        /*040c*/ 	.word	0xffffffff


	//   ....[35]....
        /*0410*/ 	.word	0xffffffff


	//   ....[36]....
        /*0414*/ 	.word	0xffffffff


	//   ....[37]....
        /*0418*/ 	.word	0xffffffff


	//   ....[38]....
        /*041c*/ 	.word	0xffffffff


	//   ....[39]....
        /*0420*/ 	.word	0xffffffff


	//   ....[40]....
        /*0424*/ 	.word	0xffffffff


	//   ....[41]....
        /*0428*/ 	.word	0xffffffff


	//   ....[42]....
        /*042c*/ 	.word	0xffffffff


	//   ....[43]....
        /*0430*/ 	.word	0xffffffff


	//   ....[44]....
        /*0434*/ 	.word	0xffffffff


	//   ....[45]....
        /*0438*/ 	.word	0xffffffff


	//   ....[46]....
        /*043c*/ 	.word	0xffffffff


	//   ....[47]....
        /*0440*/ 	.word	0xffffffff


	//   ....[48]....
        /*0444*/ 	.word	0xffffffff


	//   ....[49]....
        /*0448*/ 	.word	0xffffffff


	//   ....[50]....
        /*044c*/ 	.word	0xffffffff


	//   ....[51]....
        /*0450*/ 	.word	0xffffffff


	//   ....[52]....
        /*0454*/ 	.word	0xffffffff


	//   ....[53]....
        /*0458*/ 	.word	0xffffffff


	//   ....[54]....
        /*045c*/ 	.word	0xffffffff


	//   ....[55]....
        /*0460*/ 	.word	0xffffffff


	//   ....[56]....
        /*0464*/ 	.word	0xffffffff


	//   ....[57]....
        /*0468*/ 	.word	0xffffffff


	//   ....[58]....
        /*046c*/ 	.word	0xffffffff


	//   ....[59]....
        /*0470*/ 	.word	0xffffffff


	//   ....[60]....
        /*0474*/ 	.word	0xffffffff


	//   ....[61]....
        /*0478*/ 	.word	0xffffffff


	//   ....[62]....
        /*047c*/ 	.word	0xffffffff


	//   ....[63]....
        /*0480*/ 	.word	0xffffffff


	//   ....[64]....
        /*0484*/ 	.word	0xffffffff


	//   ....[65]....
        /*0488*/ 	.word	0xffffffff


	//   ....[66]....
        /*048c*/ 	.word	0xffffffff


	//   ....[67]....
        /*0490*/ 	.word	0xffffffff


	//   ....[68]....
        /*0494*/ 	.word	0xffffffff


	//   ....[69]....
        /*0498*/ 	.word	0xffffffff


	//   ....[70]....
        /*049c*/ 	.word	0xffffffff


	//   ....[71]....
        /*04a0*/ 	.word	0xffffffff


	//   ....[72]....
        /*04a4*/ 	.word	0x0500000f


	//   ....[73]....
        /*04a8*/ 	.word	0x0500000f


	//   ....[74]....
        /*04ac*/ 	.word	0x0500000f


	//   ....[75]....
        /*04b0*/ 	.word	0x0500000f


	//   ....[76]....
        /*04b4*/ 	.word	0x0500000f


	//   ....[77]....
        /*04b8*/ 	.word	0x0500000f


	//   ....[78]....
        /*04bc*/ 	.word	0x0500000f


	//   ....[79]....
        /*04c0*/ 	.word	0x0500000f


	//   ....[80]....
        /*04c4*/ 	.word	0x0500000f


	//   ....[81]....
        /*04c8*/ 	.word	0x0500000f


	//   ....[82]....
        /*04cc*/ 	.word	0x0500000f


	//   ....[83]....
        /*04d0*/ 	.word	0x0500000f


	//   ....[84]....
        /*04d4*/ 	.word	0x0500000f


	//   ....[85]....
        /*04d8*/ 	.word	0x0500000f


	//   ....[86]....
        /*04dc*/ 	.word	0x0500000f


	//   ....[87]....
        /*04e0*/ 	.word	0x0500000f


	//   ....[88]....
        /*04e4*/ 	.word	0x0500000f


	//   ....[89]....
        /*04e8*/ 	.word	0x0500000f


	//   ....[90]....
        /*04ec*/ 	.word	0x0500000f


	//   ....[91]....
        /*04f0*/ 	.word	0x0500000f


	//   ....[92]....
        /*04f4*/ 	.word	0x0500000f


	//   ....[93]....
        /*04f8*/ 	.word	0x0500000f


	//   ....[94]....
        /*04fc*/ 	.word	0x0500000f


	//   ....[95]....
        /*0500*/ 	.word	0x0500000f


	//   ....[96]....
        /*0504*/ 	.word	0x0500000f


	//   ....[97]....
        /*0508*/ 	.word	0x0500000f


	//   ....[98]....
        /*050c*/ 	.word	0x0500000f


	//   ....[99]....
        /*0510*/ 	.word	0x0500000f


	//----- nvinfo : EIATTR_COOP_GROUP_INSTR_OFFSETS
	.align		4
.L_143:
        /*0514*/ 	.byte	0x04, 0x28
        /*0516*/ 	.short	(.L_145 - .L_144)


	//   ....[0]....
.L_144:
        /*0518*/ 	.word	0x00000070


	//   ....[1]....
        /*051c*/ 	.word	0x000001d0


	//   ....[2]....
        /*0520*/ 	.word	0x00000220


	//   ....[3]....
        /*0524*/ 	.word	0x00000450


	//   ....[4]....
        /*0528*/ 	.word	0x000005b0


	//   ....[5]....
        /*052c*/ 	.word	0x000006d0


	//   ....[6]....
        /*0530*/ 	.word	0x00000830


	//   ....[7]....
        /*0534*/ 	.word	0x00004da0


	//   ....[8]....
        /*0538*/ 	.word	0x000097a0


	//   ....[9]....
        /*053c*/ 	.word	0x00009870


	//   ....[10]....
        /*0540*/ 	.word	0x00009b60


	//   ....[11]....
        /*0544*/ 	.word	0x00009cf0


	//   ....[12]....
        /*0548*/ 	.word	0x0000c7c0


	//   ....[13]....
        /*054c*/ 	.word	0x0000c7e0


	//   ....[14]....
        /*0550*/ 	.word	0x0000c810


	//   ....[15]....
        /*0554*/ 	.word	0x0000c850


	//   ....[16]....
        /*0558*/ 	.word	0x0000e150


	//   ....[17]....
        /*055c*/ 	.word	0x0000e160


	//   ....[18]....
        /*0560*/ 	.word	0x0000e260


	//   ....[19]....
        /*0564*/ 	.word	0x0000e340


	//   ....[20]....
        /*0568*/ 	.word	0x0000ec20


	//   ....[21]....
        /*056c*/ 	.word	0x0000ec30


	//   ....[22]....
        /*0570*/ 	.word	0x0000ec40


	//   ....[23]....
        /*0574*/ 	.word	0x0000ec50


	//   ....[24]....
        /*0578*/ 	.word	0x0000ec60


	//   ....[25]....
        /*057c*/ 	.word	0x0000ec70


	//   ....[26]....
        /*0580*/ 	.word	0x0000ec80


	//   ....[27]....
        /*0584*/ 	.word	0x0000ec90


	//   ....[28]....
        /*0588*/ 	.word	0x0000eca0


	//   ....[29]....
        /*058c*/ 	.word	0x0000ecb0


	//   ....[30]....
        /*0590*/ 	.word	0x0000ecc0


	//   ....[31]....
        /*0594*/ 	.word	0x0000ecd0


	//   ....[32]....
        /*0598*/ 	.word	0x0000ece0


	//   ....[33]....
        /*059c*/ 	.word	0x0000ecf0


	//   ....[34]....
        /*05a0*/ 	.word	0x0000ed00


	//   ....[35]....
        /*05a4*/ 	.word	0x0000ed10


	//   ....[36]....
        /*05a8*/ 	.word	0x000104b0


	//   ....[37]....
        /*05ac*/ 	.word	0x00010680


	//   ....[38]....
        /*05b0*/ 	.word	0x000106b0


	//   ....[39]....
        /*05b4*/ 	.word	0x000106e0


	//   ....[40]....
        /*05b8*/ 	.word	0x00010710


	//   ....[41]....
        /*05bc*/ 	.word	0x00010740


	//   ....[42]....
        /*05c0*/ 	.word	0x00010770


	//   ....[43]....
        /*05c4*/ 	.word	0x000108e0


	//   ....[44]....
        /*05c8*/ 	.word	0x00010910


	//   ....[45]....
        /*05cc*/ 	.word	0x00010940


	//   ....[46]....
        /*05d0*/ 	.word	0x00010970


	//   ....[47]....
        /*05d4*/ 	.word	0x000109a0


	//   ....[48]....
        /*05d8*/ 	.word	0x000109d0


	//   ....[49]....
        /*05dc*/ 	.word	0x00010a60


	//   ....[50]....
        /*05e0*/ 	.word	0x00010a90


	//   ....[51]....
        /*05e4*/ 	.word	0x00010b10


	//   ....[52]....
        /*05e8*/ 	.word	0x00011600


	//   ....[53]....
        /*05ec*/ 	.word	0x00012c60


	//   ....[54]....
        /*05f0*/ 	.word	0x00014800


	//   ....[55]....
        /*05f4*/ 	.word	0x00014850


	//   ....[56]....
        /*05f8*/ 	.word	0x00014880


	//   ....[57]....
        /*05fc*/ 	.word	0x00014890


	//   ....[58]....
        /*0600*/ 	.word	0x000148c0


	//   ....[59]....
        /*0604*/ 	.word	0x000148f0


	//   ....[60]....
        /*0608*/ 	.word	0x00014920


	//   ....[61]....
        /*060c*/ 	.word	0x00014950


	//   ....[62]....
        /*0610*/ 	.word	0x00014ad0


	//   ....[63]....
        /*0614*/ 	.word	0x00014b00


	//   ....[64]....
        /*0618*/ 	.word	0x00014b30


	//   ....[65]....
        /*061c*/ 	.word	0x00014b60


	//   ....[66]....
        /*0620*/ 	.word	0x00014b90


	//   ....[67]....
        /*0624*/ 	.word	0x00014bc0


	//   ....[68]....
        /*0628*/ 	.word	0x00014c80


	//   ....[69]....
        /*062c*/ 	.word	0x00014ca0


	//   ....[70]....
        /*0630*/ 	.word	0x00014d10


	//   ....[71]....
        /*0634*/ 	.word	0x00015180


	//   ....[72]....
        /*0638*/ 	.word	0x00015600


	//   ....[73]....
        /*063c*/ 	.word	0x000156a0


	//   ....[74]....
        /*0640*/ 	.word	0x00015740


	//   ....[75]....
        /*0644*/ 	.word	0x000157e0


	//   ....[76]....
        /*0648*/ 	.word	0x000158d0


	//   ....[77]....
        /*064c*/ 	.word	0x00015970


	//   ....[78]....
        /*0650*/ 	.word	0x00015a10


	//   ....[79]....
        /*0654*/ 	.word	0x00015ab0


	//   ....[80]....
        /*0658*/ 	.word	0x00015d10


	//   ....[81]....
        /*065c*/ 	.word	0x00015ff0


	//   ....[82]....
        /*0660*/ 	.word	0x00016410


	//   ....[83]....
        /*0664*/ 	.word	0x000164b0


	//   ....[84]....
        /*0668*/ 	.word	0x000165d0


	//   ....[85]....
        /*066c*/ 	.word	0x00016640


	//   ....[86]....
        /*0670*/ 	.word	0x000166b0


	//   ....[87]....
        /*0674*/ 	.word	0x00016720


	//   ....[88]....
        /*0678*/ 	.word	0x00016790


	//   ....[89]....
        /*067c*/ 	.word	0x00016810


	//   ....[90]....
        /*0680*/ 	.word	0x000168a0


	//   ....[91]....
        /*0684*/ 	.word	0x00016930


	//   ....[92]....
        /*0688*/ 	.word	0x000169a0


	//   ....[93]....
        /*068c*/ 	.word	0x00016a10


	//   ....[94]....
        /*0690*/ 	.word	0x00016a80


	//   ....[95]....
        /*0694*/ 	.word	0x00016b00


	//   ....[96]....
        /*0698*/ 	.word	0x00016b70


	//   ....[97]....
        /*069c*/ 	.word	0x00016c10


	//   ....[98]....
        /*06a0*/ 	.word	0x00016ca0


	//   ....[99]....
        /*06a4*/ 	.word	0x00016dc0


	//----- nvinfo : EIATTR_REG_RECONFIG
	.align		4
.L_145:
        /*06a8*/ 	.byte	0x01, 0x54
	.zero		2


	//----- nvinfo : EIATTR_SYSCALL_OFFSETS
	.align		4
        /*06ac*/ 	.byte	0x04, 0x46
        /*06ae*/ 	.short	(.L_147 - .L_146)


	//   ....[0]....
.L_146:
        /*06b0*/ 	.word	0x000017f0


	//   ....[1]....
        /*06b4*/ 	.word	0x00001940


	//   ....[2]....
        /*06b8*/ 	.word	0x00004f10


	//   ....[3]....
        /*06bc*/ 	.word	0x00005650


	//   ....[4]....
        /*06c0*/ 	.word	0x000124e0


	//   ....[5]....
        /*06c4*/ 	.word	0x00012660


	//   ....[6]....
        /*06c8*/ 	.word	0x000127c0


	//   ....[7]....
        /*06cc*/ 	.word	0x00012920


	//----- nvinfo : EIATTR_MBARRIER_INSTR_OFFSETS
	.align		4
.L_147:
        /*06d0*/ 	.byte	0x04, 0x39
        /*06d2*/ 	.short	(.L_149 - .L_148)


	//   ....[0]....
.L_148:
        /*06d4*/ 	.word	0x00000300
        /*06d8*/ 	.word	0x000000ff
        /*06dc*/ 	.word	0x00013200
        /*06e0*/ 	.short	0x0100
        /*06e2*/ 	.byte	0x08
	.zero		1


	//   ....[1]....
        /*06e4*/ 	.word	0x00000310
        /*06e8*/ 	.word	0x000000ff
        /*06ec*/ 	.word	0x00013220
        /*06f0*/ 	.short	0x0100
        /*06f2*/ 	.byte	0x08
	.zero		1


	//   ....[2]....
        /*06f4*/ 	.word	0x00000400
        /*06f8*/ 	.word	0x000000ff
        /*06fc*/ 	.word	0x00013230
        /*0700*/ 	.short	0x0100
        /*0702*/ 	.byte	0x08
	.zero		1


	//   ....[3]....
        /*0704*/ 	.word	0x00000410
        /*0708*/ 	.word	0x000000ff
        /*070c*/ 	.word	0x00013240
        /*0710*/ 	.short	0x0100
        /*0712*/ 	.byte	0x08
	.zero		1


	//   ....[4]....
        /*0714*/ 	.word	0x00000420
        /*0718*/ 	.word	0x000000ff
        /*071c*/ 	.word	0x00013238
        /*0720*/ 	.short	0x0100
        /*0722*/ 	.byte	0x08
	.zero		1


	//   ....[5]....
        /*0724*/ 	.word	0x00000430
        /*0728*/ 	.word	0x000000ff
        /*072c*/ 	.word	0x00013248
        /*0730*/ 	.short	0x0100
        /*0732*/ 	.byte	0x08
	.zero		1


	//   ....[6]....
        /*0734*/ 	.word	0x00000560
        /*0738*/ 	.word	0x000000ff
        /*073c*/ 	.word	0x00013250
        /*0740*/ 	.short	0x0100
        /*0742*/ 	.byte	0x08
	.zero		1


	//   ....[7]....
        /*0744*/ 	.word	0x00000570
        /*0748*/ 	.word	0x000000ff
        /*074c*/ 	.word	0x00013260
        /*0750*/ 	.short	0x0100
        /*0752*/ 	.byte	0x08
	.zero		1


	//   ....[8]....
        /*0754*/ 	.word	0x00000580
        /*0758*/ 	.word	0x000000ff
        /*075c*/ 	.word	0x00013258
        /*0760*/ 	.short	0x0100
        /*0762*/ 	.byte	0x08
	.zero		1


	//   ....[9]....
        /*0764*/ 	.word	0x00000590
        /*0768*/ 	.word	0x000000ff
        /*076c*/ 	.word	0x00013268
        /*0770*/ 	.short	0x0100
        /*0772*/ 	.byte	0x08
	.zero		1


	//   ....[10]....
        /*0774*/ 	.word	0x00000680
        /*0778*/ 	.word	0x000000ff
        /*077c*/ 	.word	0x00013270
        /*0780*/ 	.short	0x0100
        /*0782*/ 	.byte	0x06
	.zero		1


	//   ....[11]....
        /*0784*/ 	.word	0x00000690
        /*0788*/ 	.word	0x000000ff
        /*078c*/ 	.word	0x00013280
        /*0790*/ 	.short	0x0100
        /*0792*/ 	.byte	0x06
	.zero		1


	//   ....[12]....
        /*0794*/ 	.word	0x000006a0
        /*0798*/ 	.word	0x000000ff
        /*079c*/ 	.word	0x00013278
        /*07a0*/ 	.short	0x0100
        /*07a2*/ 	.byte	0x06
	.zero		1


	//   ....[13]....
        /*07a4*/ 	.word	0x000006b0
        /*07a8*/ 	.word	0x000000ff
        /*07ac*/ 	.word	0x00013288
        /*07b0*/ 	.short	0x0100
        /*07b2*/ 	.byte	0x06
	.zero		1


	//   ....[14]....
        /*07b4*/ 	.word	0x000007e0
        /*07b8*/ 	.word	0x000000ff
        /*07bc*/ 	.word	0x00013290
        /*07c0*/ 	.short	0x0100
        /*07c2*/ 	.byte	0x08
	.zero		1


	//   ....[15]....
        /*07c4*/ 	.word	0x000007f0
        /*07c8*/ 	.word	0x000000ff
        /*07cc*/ 	.word	0x000132a0
        /*07d0*/ 	.short	0x0100
        /*07d2*/ 	.byte	0x08
	.zero		1


	//   ....[16]....
        /*07d4*/ 	.word	0x00000800
        /*07d8*/ 	.word	0x000000ff
        /*07dc*/ 	.word	0x00013298
        /*07e0*/ 	.short	0x0100
        /*07e2*/ 	.byte	0x08
	.zero		1


	//   ....[17]....
        /*07e4*/ 	.word	0x00000810
        /*07e8*/ 	.word	0x000000ff
        /*07ec*/ 	.word	0x000132a8
        /*07f0*/ 	.short	0x0100
        /*07f2*/ 	.byte	0x08
	.zero		1


	//   ....[18]....
        /*07f4*/ 	.word	0x00000940
        /*07f8*/ 	.word	0x000000ff
        /*07fc*/ 	.word	0x000132b0
        /*0800*/ 	.short	0x0100
        /*0802*/ 	.byte	0x08
	.zero		1


	//   ....[19]....
        /*0804*/ 	.word	0x00000950
        /*0808*/ 	.word	0x000000ff
        /*080c*/ 	.word	0x000132c0
        /*0810*/ 	.short	0x0100
        /*0812*/ 	.byte	0x08
	.zero		1


	//   ....[20]....
        /*0814*/ 	.word	0x00000960
        /*0818*/ 	.word	0x000000ff
        /*081c*/ 	.word	0x000132b8
        /*0820*/ 	.short	0x0100
        /*0822*/ 	.byte	0x08
	.zero		1


	//   ....[21]....
        /*0824*/ 	.word	0x00000970
        /*0828*/ 	.word	0x000000ff
        /*082c*/ 	.word	0x000132c8
        /*0830*/ 	.short	0x0100
        /*0832*/ 	.byte	0x08
	.zero		1


	//   ....[22]....
        /*0834*/ 	.word	0x00002590
        /*0838*/ 	.word	0x0000004e
        /*083c*/ 	.word	0x00013290
        /*0840*/ 	.short	0x010a
        /*0842*/ 	.byte	0x3f
	.zero		1


	//   ....[23]....
        /*0844*/ 	.word	0x00003620
        /*0848*/ 	.word	0x0000004e
        /*084c*/ 	.word	0x00013290
        /*0850*/ 	.short	0x010a
        /*0852*/ 	.byte	0x3f
	.zero		1


	//   ....[24]....
        /*0854*/ 	.word	0x00004680
        /*0858*/ 	.word	0x0000004e
        /*085c*/ 	.word	0x00013290
        /*0860*/ 	.short	0x010a
        /*0862*/ 	.byte	0x3f
	.zero		1


	//   ....[25]....
        /*0864*/ 	.word	0x00004810
        /*0868*/ 	.word	0x00000004
        /*086c*/ 	.word	0x00000000
        /*0870*/ 	.short	0x0101
        /*0872*/ 	.byte	0x3f
	.zero		1


	//   ....[26]....
        /*0874*/ 	.word	0x00004850
        /*0878*/ 	.word	0x0000004e
        /*087c*/ 	.word	0x000132b0
        /*0880*/ 	.short	0x010a
        /*0882*/ 	.byte	0x3f
	.zero		1


	//   ....[27]....
        /*0884*/ 	.word	0x00004ad0
        /*0888*/ 	.word	0x0000004e
        /*088c*/ 	.word	0x00000000
        /*0890*/ 	.short	0x0101
        /*0892*/ 	.byte	0x3f
	.zero		1


	//   ....[28]....
        /*0894*/ 	.word	0x00005240
        /*0898*/ 	.word	0x00000010
        /*089c*/ 	.word	0x00013200
        /*08a0*/ 	.short	0x010a
        /*08a2*/ 	.byte	0x3f
	.zero		1


	//   ....[29]....
        /*08a4*/ 	.word	0x00005290
        /*08a8*/ 	.word	0x00000010
        /*08ac*/ 	.word	0x00013200
        /*08b0*/ 	.short	0x010a
        /*08b2*/ 	.byte	0x3f
	.zero		1


	//   ....[30]....
        /*08b4*/ 	.word	0x000058e0
        /*08b8*/ 	.word	0x00000010
        /*08bc*/ 	.word	0x00013200
        /*08c0*/ 	.short	0x010a
        /*08c2*/ 	.byte	0x3f
	.zero		1


	//   ....[31]....
        /*08c4*/ 	.word	0x00006a90
        /*08c8*/ 	.word	0x00000010
        /*08cc*/ 	.word	0x00013200
        /*08d0*/ 	.short	0x010a
        /*08d2*/ 	.byte	0x3f
	.zero		1


	//   ....[32]....
        /*08d4*/ 	.word	0x00007bc0
        /*08d8*/ 	.word	0x00000000
        /*08dc*/ 	.word	0x00013230
        /*08e0*/ 	.short	0x010a
        /*08e2*/ 	.byte	0x3f
	.zero		1


	//   ....[33]....
        /*08e4*/ 	.word	0x00007c60
        /*08e8*/ 	.word	0x00000000
        /*08ec*/ 	.word	0x00013230
        /*08f0*/ 	.short	0x010a
        /*08f2*/ 	.byte	0x3f
	.zero		1


	//   ....[34]....
        /*08f4*/ 	.word	0x0000a090
        /*08f8*/ 	.word	0x0000001b
        /*08fc*/ 	.word	0x00000000
        /*0900*/ 	.short	0x0101
        /*0902*/ 	.byte	0x3f
	.zero		1


	//   ....[35]....
        /*0904*/ 	.word	0x0000aff0
        /*0908*/ 	.word	0x0000000e
        /*090c*/ 	.word	0x00013230
        /*0910*/ 	.short	0x010a
        /*0912*/ 	.byte	0x3f
	.zero		1


	//   ....[36]....
        /*0914*/ 	.word	0x0000b070
        /*0918*/ 	.word	0x0000000e
        /*091c*/ 	.word	0x00013230
        /*0920*/ 	.short	0x010a
        /*0922*/ 	.byte	0x3f
	.zero		1


	//   ....[37]....
        /*0924*/ 	.word	0x0000b630
        /*0928*/ 	.word	0x0000000f
        /*092c*/ 	.word	0x00013250
        /*0930*/ 	.short	0x010a
        /*0932*/ 	.byte	0x3f
	.zero		1


	//   ....[38]....
        /*0934*/ 	.word	0x0000b680
        /*0938*/ 	.word	0x0000000f
        /*093c*/ 	.word	0x00013250
        /*0940*/ 	.short	0x010a
        /*0942*/ 	.byte	0x3f
	.zero		1


	//   ....[39]....
        /*0944*/ 	.word	0x0000d030
        /*0948*/ 	.word	0x0000000e
        /*094c*/ 	.word	0x00000000
        /*0950*/ 	.short	0x0101
        /*0952*/ 	.byte	0x3f
	.zero		1


	//   ....[40]....
        /*0954*/ 	.word	0x0000ddd0
        /*0958*/ 	.word	0x0000000f
        /*095c*/ 	.word	0x00000000
        /*0960*/ 	.short	0x0101
        /*0962*/ 	.byte	0x3f
	.zero		1


	//   ....[41]....
        /*0964*/ 	.word	0x0000de60
        /*0968*/ 	.word	0x0000000b
        /*096c*/ 	.word	0x00013250
        /*0970*/ 	.short	0x010a
        /*0972*/ 	.byte	0x3f
	.zero		1


	//   ....[42]....
        /*0974*/ 	.word	0x0000deb0
        /*0978*/ 	.word	0x0000000b
        /*097c*/ 	.word	0x00013250
        /*0980*/ 	.short	0x010a
        /*0982*/ 	.byte	0x3f
	.zero		1


	//   ....[43]....
        /*0984*/ 	.word	0x0000e720
        /*0988*/ 	.word	0x00000004
        /*098c*/ 	.word	0x00000000
        /*0990*/ 	.short	0x0101
        /*0992*/ 	.byte	0x3f
	.zero		1


	//   ....[44]....
        /*0994*/ 	.word	0x0000f6c0
        /*0998*/ 	.word	0x00000000
        /*099c*/ 	.word	0x00000000
        /*09a0*/ 	.short	0x0101
        /*09a2*/ 	.byte	0x3f
	.zero		1


	//   ....[45]....
        /*09a4*/ 	.word	0x00011710
        /*09a8*/ 	.word	0x00000006
        /*09ac*/ 	.word	0x00013220
        /*09b0*/ 	.short	0x010a
        /*09b2*/ 	.byte	0x3f
	.zero		1


	//   ....[46]....
        /*09b4*/ 	.word	0x000117c0
        /*09b8*/ 	.word	0x00000007
        /*09bc*/ 	.word	0x000132a0
        /*09c0*/ 	.short	0x010a
        /*09c2*/ 	.byte	0x3f
	.zero		1


	//   ....[47]....
        /*09c4*/ 	.word	0x000119f0
        /*09c8*/ 	.word	0x00000007
        /*09cc*/ 	.word	0x000132c0
        /*09d0*/ 	.short	0x010a
        /*09d2*/ 	.byte	0x3f
	.zero		1


	//   ....[48]....
        /*09d4*/ 	.word	0x00011d40
        /*09d8*/ 	.word	0x00000007
        /*09dc*/ 	.word	0x000132a0
        /*09e0*/ 	.short	0x010a
        /*09e2*/ 	.byte	0x3f
	.zero		1


	//   ....[49]....
        /*09e4*/ 	.word	0x00011f60
        /*09e8*/ 	.word	0x00000007
        /*09ec*/ 	.word	0x000132c0
        /*09f0*/ 	.short	0x010a
        /*09f2*/ 	.byte	0x3f
	.zero		1


	//   ....[50]....
        /*09f4*/ 	.word	0x00012ec0
        /*09f8*/ 	.word	0x00000004
        /*09fc*/ 	.word	0x00013280
        /*0a00*/ 	.short	0x010a
        /*0a02*/ 	.byte	0x3f
	.zero		1


	//   ....[51]....
        /*0a04*/ 	.word	0x00013080
        /*0a08*/ 	.word	0x00000004
        /*0a0c*/ 	.word	0x00013240
        /*0a10*/ 	.short	0x010a
        /*0a12*/ 	.byte	0x3f
	.zero		1


	//   ....[52]....
        /*0a14*/ 	.word	0x00013420
        /*0a18*/ 	.word	0x00000005
        /*0a1c*/ 	.word	0x00013220
        /*0a20*/ 	.short	0x010a
        /*0a22*/ 	.byte	0x3f
	.zero		1


	//   ....[53]....
        /*0a24*/ 	.word	0x00013710
        /*0a28*/ 	.word	0x00000007
        /*0a2c*/ 	.word	0x00013280
        /*0a30*/ 	.short	0x010a
        /*0a32*/ 	.byte	0x3f
	.zero		1


	//   ....[54]....
        /*0a34*/ 	.word	0x00013970
        /*0a38*/ 	.word	0x00000007
        /*0a3c*/ 	.word	0x00013240
        /*0a40*/ 	.short	0x010a
        /*0a42*/ 	.byte	0x3f
	.zero		1


	//   ....[55]....
        /*0a44*/ 	.word	0x00013c60
        /*0a48*/ 	.word	0x0000000d
        /*0a4c*/ 	.word	0x00013270
        /*0a50*/ 	.short	0x010a
        /*0a52*/ 	.byte	0x3f
	.zero		1


	//   ....[56]....
        /*0a54*/ 	.word	0x00013ce0
        /*0a58*/ 	.word	0x0000000d
        /*0a5c*/ 	.word	0x00013260
        /*0a60*/ 	.short	0x010a
        /*0a62*/ 	.byte	0x3f
	.zero		1


	//   ....[57]....
        /*0a64*/ 	.word	0x00013ff0
        /*0a68*/ 	.word	0x0000000d
        /*0a6c*/ 	.word	0x00013250
        /*0a70*/ 	.short	0x0101
        /*0a72*/ 	.byte	0x3f
	.zero		1


	//   ....[58]....
        /*0a74*/ 	.word	0x00014070
        /*0a78*/ 	.word	0x00000004
        /*0a7c*/ 	.word	0x00000000
        /*0a80*/ 	.short	0x0101
        /*0a82*/ 	.byte	0x3f
	.zero		1


	//   ....[59]....
        /*0a84*/ 	.word	0x00014240
        /*0a88*/ 	.word	0x00000002
        /*0a8c*/ 	.word	0x00013270
        /*0a90*/ 	.short	0x010a
        /*0a92*/ 	.byte	0x3f
	.zero		1


	//   ....[60]....
        /*0a94*/ 	.word	0x000142d0
        /*0a98*/ 	.word	0x00000002
        /*0a9c*/ 	.word	0x00013260
        /*0aa0*/ 	.short	0x010a
        /*0aa2*/ 	.byte	0x3f
	.zero		1


	//   ....[61]....
        /*0aa4*/ 	.word	0x000145d0
        /*0aa8*/ 	.word	0x00000002
        /*0aac*/ 	.word	0x00013250
        /*0ab0*/ 	.short	0x0101
        /*0ab2*/ 	.byte	0x3f
	.zero		1


	//   ....[62]....
        /*0ab4*/ 	.word	0x00014640
        /*0ab8*/ 	.word	0x00000000
        /*0abc*/ 	.word	0x00000000
        /*0ac0*/ 	.short	0x0101
        /*0ac2*/ 	.byte	0x3f
	.zero		1


	//   ....[63]....
        /*0ac4*/ 	.word	0x00015100
        /*0ac8*/ 	.word	0x00000008
        /*0acc*/ 	.word	0x00013220
        /*0ad0*/ 	.short	0x010a
        /*0ad2*/ 	.byte	0x3f
	.zero		1


	//   ....[64]....
        /*0ad4*/ 	.word	0x00015290
        /*0ad8*/ 	.word	0x00000006
        /*0adc*/ 	.word	0x00000000
        /*0ae0*/ 	.short	0x010a
        /*0ae2*/ 	.byte	0x3f
	.zero		1


	//   ....[65]....
        /*0ae4*/ 	.word	0x00015300
        /*0ae8*/ 	.word	0x00000007
        /*0aec*/ 	.word	0x00000000
        /*0af0*/ 	.short	0x010a
        /*0af2*/ 	.byte	0x3f
	.zero		1


	//   ....[66]....
        /*0af4*/ 	.word	0x00015350
        /*0af8*/ 	.word	0x00000002
        /*0afc*/ 	.word	0x00013260
        /*0b00*/ 	.short	0x010a
        /*0b02*/ 	.byte	0x3f
	.zero		1


	//   ....[67]....
        /*0b04*/ 	.word	0x000153a0
        /*0b08*/ 	.word	0x00000005
        /*0b0c*/ 	.word	0x00013260
        /*0b10*/ 	.short	0x010a
        /*0b12*/ 	.byte	0x3f
	.zero		1


	//   ....[68]....
        /*0b14*/ 	.word	0x000153e0
        /*0b18*/ 	.word	0x00000002
        /*0b1c*/ 	.word	0x00013280
        /*0b20*/ 	.short	0x010a
        /*0b22*/ 	.byte	0x3f
	.zero		1


	//   ....[69]....
        /*0b24*/ 	.word	0x00015400
        /*0b28*/ 	.word	0x00000005
        /*0b2c*/ 	.word	0x00013280
        /*0b30*/ 	.short	0x010a
        /*0b32*/ 	.byte	0x3f
	.zero		1


	//   ....[70]....
        /*0b34*/ 	.word	0x00015460
        /*0b38*/ 	.word	0x0000004e
        /*0b3c*/ 	.word	0x00013290
        /*0b40*/ 	.short	0x010a
        /*0b42*/ 	.byte	0x3f
	.zero		1


	//   ....[71]....
        /*0b44*/ 	.word	0x000154b0
        /*0b48*/ 	.word	0x0000004e
        /*0b4c*/ 	.word	0x00013290
        /*0b50*/ 	.short	0x010a
        /*0b52*/ 	.byte	0x3f
	.zero		1


	//   ....[72]....
        /*0b54*/ 	.word	0x00015500
        /*0b58*/ 	.word	0x0000004e
        /*0b5c*/ 	.word	0x00013290
        /*0b60*/ 	.short	0x010a
        /*0b62*/ 	.byte	0x3f
	.zero		1


	//   ....[73]....
        /*0b64*/ 	.word	0x00015550
        /*0b68*/ 	.word	0x0000004e
        /*0b6c*/ 	.word	0x000132b0
        /*0b70*/ 	.short	0x010a
        /*0b72*/ 	.byte	0x3f
	.zero		1


	//   ....[74]....
        /*0b74*/ 	.word	0x00015820
        /*0b78*/ 	.word	0x00000010
        /*0b7c*/ 	.word	0x00013200
        /*0b80*/ 	.short	0x010a
        /*0b82*/ 	.byte	0x3f
	.zero		1


	//   ....[75]....
        /*0b84*/ 	.word	0x00015af0
        /*0b88*/ 	.word	0x00000010
        /*0b8c*/ 	.word	0x00013200
        /*0b90*/ 	.short	0x010a
        /*0b92*/ 	.byte	0x3f
	.zero		1


	//   ....[76]....
        /*0b94*/ 	.word	0x00015b40
        /*0b98*/ 	.word	0x00000000
        /*0b9c*/ 	.word	0x00013230
        /*0ba0*/ 	.short	0x010a
        /*0ba2*/ 	.byte	0x3f
	.zero		1


	//   ....[77]....
        /*0ba4*/ 	.word	0x00015b90
        /*0ba8*/ 	.word	0x0000000e
        /*0bac*/ 	.word	0x00013230
        /*0bb0*/ 	.short	0x010a
        /*0bb2*/ 	.byte	0x3f
	.zero		1


	//   ....[78]....
        /*0bb4*/ 	.word	0x00015be0
        /*0bb8*/ 	.word	0x0000000f
        /*0bbc*/ 	.word	0x00013250
        /*0bc0*/ 	.short	0x010a
        /*0bc2*/ 	.byte	0x3f
	.zero		1


	//   ....[79]....
        /*0bc4*/ 	.word	0x00015c30
        /*0bc8*/ 	.word	0x0000000b
        /*0bcc*/ 	.word	0x00013250
        /*0bd0*/ 	.short	0x010a
        /*0bd2*/ 	.byte	0x3f
	.zero		1


	//   ....[80]....
        /*0bd4*/ 	.word	0x00015dd0
        /*0bd8*/ 	.word	0x00000006
        /*0bdc*/ 	.word	0x00013220
        /*0be0*/ 	.short	0x010a
        /*0be2*/ 	.byte	0x3f
	.zero		1


	//   ....[81]....
        /*0be4*/ 	.word	0x00015e20
        /*0be8*/ 	.word	0x00000007
        /*0bec*/ 	.word	0x000132a0
        /*0bf0*/ 	.short	0x010a
        /*0bf2*/ 	.byte	0x3f
	.zero		1


	//   ....[82]....
        /*0bf4*/ 	.word	0x00015e70
        /*0bf8*/ 	.word	0x00000007
        /*0bfc*/ 	.word	0x000132c0
        /*0c00*/ 	.short	0x010a
        /*0c02*/ 	.byte	0x3f
	.zero		1


	//   ....[83]....
        /*0c04*/ 	.word	0x00015ec0
        /*0c08*/ 	.word	0x00000007
        /*0c0c*/ 	.word	0x000132a0
        /*0c10*/ 	.short	0x010a
        /*0c12*/ 	.byte	0x3f
	.zero		1


	//   ....[84]....
        /*0c14*/ 	.word	0x00015f10
        /*0c18*/ 	.word	0x00000007
        /*0c1c*/ 	.word	0x000132c0
        /*0c20*/ 	.short	0x010a
        /*0c22*/ 	.byte	0x3f
	.zero		1


	//   ....[85]....
        /*0c24*/ 	.word	0x000160b0
        /*0c28*/ 	.word	0x00000004
        /*0c2c*/ 	.word	0x00013280
        /*0c30*/ 	.short	0x010a
        /*0c32*/ 	.byte	0x3f
	.zero		1


	//   ....[86]....
        /*0c34*/ 	.word	0x00016100
        /*0c38*/ 	.word	0x00000004
        /*0c3c*/ 	.word	0x00013240
        /*0c40*/ 	.short	0x010a
        /*0c42*/ 	.byte	0x3f
	.zero		1


	//   ....[87]....
        /*0c44*/ 	.word	0x00016180
        /*0c48*/ 	.word	0x00000004
        /*0c4c*/ 	.word	0x00013220
        /*0c50*/ 	.short	0x010a
        /*0c52*/ 	.byte	0x3f
	.zero		1


	//   ....[88]....
        /*0c54*/ 	.word	0x000161d0
        /*0c58*/ 	.word	0x00000007
        /*0c5c*/ 	.word	0x00013280
        /*0c60*/ 	.short	0x010a
        /*0c62*/ 	.byte	0x3f
	.zero		1


	//   ....[89]....
        /*0c64*/ 	.word	0x00016220
        /*0c68*/ 	.word	0x00000007
        /*0c6c*/ 	.word	0x00013240
        /*0c70*/ 	.short	0x010a
        /*0c72*/ 	.byte	0x3f
	.zero		1


	//   ....[90]....
        /*0c74*/ 	.word	0x00016270
        /*0c78*/ 	.word	0x0000000d
        /*0c7c*/ 	.word	0x00013270
        /*0c80*/ 	.short	0x010a
        /*0c82*/ 	.byte	0x3f
	.zero		1


	//   ....[91]....
        /*0c84*/ 	.word	0x000162c0
        /*0c88*/ 	.word	0x0000000d
        /*0c8c*/ 	.word	0x00013260
        /*0c90*/ 	.short	0x010a
        /*0c92*/ 	.byte	0x3f
	.zero		1


	//   ....[92]....
        /*0c94*/ 	.word	0x00016310
        /*0c98*/ 	.word	0x00000002
        /*0c9c*/ 	.word	0x00013270
        /*0ca0*/ 	.short	0x010a
        /*0ca2*/ 	.byte	0x3f
	.zero		1


	//   ....[93]....
        /*0ca4*/ 	.word	0x00016360
        /*0ca8*/ 	.word	0x00000002
        /*0cac*/ 	.word	0x00013260
        /*0cb0*/ 	.short	0x010a
        /*0cb2*/ 	.byte	0x3f
	.zero		1


	//   ....[94]....
        /*0cb4*/ 	.word	0x00016ce0
        /*0cb8*/ 	.word	0x00000008
        /*0cbc*/ 	.word	0x00013220
        /*0cc0*/ 	.short	0x010a
        /*0cc2*/ 	.byte	0x3f
	.zero		1


	//   ....[95]....
        /*0cc4*/ 	.word	0x00016e80
        /*0cc8*/ 	.word	0x00000006
        /*0ccc*/ 	.word	0x00000000
        /*0cd0*/ 	.short	0x010a
        /*0cd2*/ 	.byte	0x3f
	.zero		1


	//   ....[96]....
        /*0cd4*/ 	.word	0x00016ed0
        /*0cd8*/ 	.word	0x00000007
        /*0cdc*/ 	.word	0x00000000
        /*0ce0*/ 	.short	0x010a
        /*0ce2*/ 	.byte	0x3f
	.zero		1


	//   ....[97]....
        /*0ce4*/ 	.word	0x00016f20
        /*0ce8*/ 	.word	0x00000002
        /*0cec*/ 	.word	0x00013260
        /*0cf0*/ 	.short	0x010a
        /*0cf2*/ 	.byte	0x3f
	.zero		1


	//   ....[98]....
        /*0cf4*/ 	.word	0x00016f70
        /*0cf8*/ 	.word	0x00000005
        /*0cfc*/ 	.word	0x00013260
        /*0d00*/ 	.short	0x010a
        /*0d02*/ 	.byte	0x3f
	.zero		1


	//   ....[99]....
        /*0d04*/ 	.word	0x00016fc0
        /*0d08*/ 	.word	0x00000002
        /*0d0c*/ 	.word	0x00013280
        /*0d10*/ 	.short	0x010a
        /*0d12*/ 	.byte	0x3f
	.zero		1


	//----- nvinfo : EIATTR_NUM_MBARRIERS
	.align		4
.L_149:
        /*0d14*/ 	.byte	0x03, 0x38
        /*0d16*/ 	.short	0x0016


	//----- nvinfo : EIATTR_EXIT_INSTR_OFFSETS
	.align		4
        /*0d18*/ 	.byte	0x04, 0x1c
        /*0d1a*/ 	.short	(.L_151 - .L_150)


	//   ....[0]....
.L_150:
        /*0d1c*/ 	.word	0x00015450


	//----- nvinfo : EIATTR_MAX_THREADS
	.align		4
.L_151:
        /*0d20*/ 	.byte	0x04, 0x05
        /*0d22*/ 	.short	(.L_153 - .L_152)
.L_152:
        /*0d24*/ 	.word	0x00000200
        /*0d28*/ 	.word	0x00000001
        /*0d2c*/ 	.word	0x00000001


	//----- nvinfo : EIATTR_CRS_STACK_SIZE
	.align		4
.L_153:
        /*0d30*/ 	.byte	0x04, 0x1e
        /*0d32*/ 	.short	(.L_155 - .L_154)
.L_154:
        /*0d34*/ 	.word	0x00000000


	//----- nvinfo : EIATTR_CBANK_PARAM_SIZE
	.align		4
.L_155:
        /*0d38*/ 	.byte	0x03, 0x19
        /*0d3a*/ 	.short	0x0a70


	//----- nvinfo : EIATTR_PARAM_CBANK
	.align		4
        /*0d3c*/ 	.byte	0x04, 0x0a
        /*0d3e*/ 	.short	(.L_157 - .L_156)
	.align		4
.L_156:
        /*0d40*/ 	.word	index@(.nv.constant0._ZN7cutlass13device_kernelIN5flash11enable_sm90INS1_16FlashAttnFwdSm90INS1_25CollectiveMainloopFwdSm90ILi2EN4cute5tupleIJNS5_1CILi1EEES8_S8_EEENS6_IJNS7_ILi192EEENS7_ILi160EEENS7_ILi64EEEEEELi64ENS_12float_e4m3_tEfNS_4arch4Sm90ELb0ELb0ELb1ELb1ELb0ELb1ELb0ELb1ELb1ELb0ELb0ELb0EEENS1_21CollectiveEpilogueFwdINS6_IJSA_SC_SB_EEES9_NS_10bfloat16_tESG_Li384ELb1ELb0ELb0ELb1EEENS1_36VarlenDynamicPersistentTileSchedulerILi192ELi160ELi384ELi128ELb0ELb0ELb1ELb0ELb1ELb1EEEEEEEEEvNT_6ParamsE)
        /*0d44*/ 	.short	0x0210
        /*0d46*/ 	.short	0x0a70


	//----- nvinfo : EIATTR_SW_WAR
	.align		4
.L_157:
        /*0d48*/ 	.byte	0x04, 0x36
        /*0d4a*/ 	.short	(.L_159 - .L_158)
.L_158:
        /*0d4c*/ 	.word	0x00000008
.L_159:


//--------------------- .nv.info._ZN7cutlass13device_kernelIN5flash11enable_sm90INS1_16FlashAttnFwdSm90INS1_25CollectiveMainloopFwdSm90ILi2EN4cute5tupleIJNS5_1CILi1EEES8_S8_EEENS6_IJNS7_ILi192EEENS7_ILi160EEENS7_ILi64EEEEEELi64ENS_12float_e4m3_tEfNS_4arch4Sm90ELb0ELb1ELb1ELb0ELb0ELb0ELb0ELb1ELb1ELb0ELb0ELb0EEENS1_21CollectiveEpilogueFwdINS6_IJSA_SC_SB_EEES9_NS_10bfloat16_tESG_Li384ELb0ELb0ELb0ELb1EEENS1_30DynamicPersistentTileSchedulerILi384ELi128ELb0ELb0ELb1EEEEEEEEEvNT_6ParamsE --------------------------
	.section	.nv.info._ZN7cutlass13device_kernelIN5flash11enable_sm90INS1_16FlashAttnFwdSm90INS1_25CollectiveMainloopFwdSm90ILi2EN4cute5tupleIJNS5_1CILi1EEES8_S8_EEENS6_IJNS7_ILi192EEENS7_ILi160EEENS7_ILi64EEEEEELi64ENS_12float_e4m3_tEfNS_4arch4Sm90ELb0ELb1ELb1ELb0ELb0ELb0ELb0ELb1ELb1ELb0ELb0ELb0EEENS1_21CollectiveEpilogueFwdINS6_IJSA_SC_SB_EEES9_NS_10bfloat16_tESG_Li384ELb0ELb0ELb0ELb1EEENS1_30DynamicPersistentTileSchedulerILi384ELi128ELb0ELb0ELb1EEEEEEEEEvNT_6ParamsE,"",@"SHT_CUDA_INFO"
	.sectionflags	@""
	.align	4


	//----- nvinfo : EIATTR_CUDA_API_VERSION
	.align		4
        /*0000*/ 	.byte	0x04, 0x37
        /*0002*/ 	.short	(.L_161 - .L_160)
.L_160:
        /*0004*/ 	.word	0x00000082


	//----- nvinfo : EIATTR_KPARAM_INFO
	.align		4
.L_161:
        /*0008*/ 	.byte	0x04, 0x17
        /*000a*/ 	.short	(.L_163 - .L_162)
.L_162:
        /*000c*/ 	.word	0x00000000
        /*0010*/ 	.short	0x0000
        /*0012*/ 	.short	0x0070
        /*0014*/ 	.byte	0x00, 0xf0, 0x01, 0x2e


	//----- nvinfo : EIATTR_SPARSE_MMA_MASK
	.align		4
.L_163:
        /*0018*/ 	.byte	0x03, 0x50
        /*001a*/ 	.short	0x0000


	//----- nvinfo : EIATTR_MAXREG_COUNT
	.align		4
        /*001c*/ 	.byte	0x03, 0x1b
        /*001e*/ 	.short	0x0080


	//----- nvinfo : EIATTR_NUM_BARRIERS
	.align		4
        /*0020*/ 	.byte	0x02, 0x4c
        /*0022*/ 	.byte	0x09
	.zero		1


	//----- nvinfo : EIATTR_EXTERNS
	.align		4
        /*0024*/ 	.byte	0x04, 0x0f
        /*0026*/ 	.short	(.L_165 - .L_164)


	//   ....[0]....
	.align		4
.L_164:
        /*0028*/ 	.word	index@(__assertfail)


	//----- nvinfo : EIATTR_ANNOTATIONS
	.align		4
.L_165:
        /*002c*/ 	.byte	0x04, 0x55
        /*002e*/ 	.short	(.L_167 - .L_166)


	//   ....[0]....
.L_166:
        /*0030*/ 	.word	0x00000001
        /*0034*/ 	.byte	0x50, 0x0d, 0x00, 0x00, 0x01, 0x00, 0x00, 0x00, 0x60, 0x1d, 0x00, 0x00, 0x01, 0x00, 0x00, 0x00
        /*0044*/ 	.byte	0x30, 0x2c, 0x01, 0x00


	//----- nvinfo : EIATTR_MERCURY_ISA_VERSION
	.align		4
.L_167:
        /*0048*/ 	.byte	0x03, 0x5f
        /*004a*/ 	.short	0x0101


	//----- nvinfo : EIATTR_INT_WARP_WIDE_INSTR_OFFSETS
	.align		4
        /*004c*/ 	.byte	0x04, 0x31
        /*004e*/ 	.short	(.L_169 - .L_168)


	//   ....[0]....
.L_168:
        /*0050*/ 	.word	0x00000190


	//   ....[1]....
        /*0054*/ 	.word	0x000001c0


	//   ....[2]....
        /*0058*/ 	.word	0x000001d0


	//   ....[3]....
        /*005c*/ 	.word	0x000147f0


	//   ....[4]....
        /*0060*/ 	.word	0x00014880


	//   ....[5]....
        /*0064*/ 	.word	0x00014ed0


	//   ....[6]....
        /*0068*/ 	.word	0x00016170


	//   ....[7]....
        /*006c*/ 	.word	0x00016200


	//----- nvinfo : EIATTR_COOP_GROUP_MASK_REGIDS
	.align		4
.L_169:
        /*0070*/ 	.byte	0x04, 0x29
        /*0072*/ 	.short	(.L_171 - .L_170)


	//   ....[0]....
.L_170:
        /*0074*/ 	.word	0xffffffff


	//   ....[1]....
        /*0078*/ 	.word	0xffffffff


	//   ....[2]....
        /*007c*/ 	.word	0xffffffff


	//   ....[3]....
        /*0080*/ 	.word	0xffffffff


	//   ....[4]....
        /*0084*/ 	.word	0xffffffff


	//   ....[5]....
        /*0088*/ 	.word	0xffffffff


	//   ....[6]....
        /*008c*/ 	.word	0xffffffff


	//   ....[7]....
        /*0090*/ 	.word	0xffffffff


	//   ....[8]....
        /*0094*/ 	.word	0xffffffff


	//   ....[9]....
        /*0098*/ 	.word	0xffffffff


	//   ....[10]....
        /*009c*/ 	.word	0xffffffff


	//   ....[11]....
        /*00a0*/ 	.word	0xffffffff


	//   ....[12]....
        /*00a4*/ 	.word	0xffffffff


	//   ....[13]....
        /*00a8*/ 	.word	0xffffffff


	//   ....[14]....
        /*00ac*/ 	.word	0xffffffff


	//   ....[15]....
        /*00b0*/ 	.word	0xffffffff


	//   ....[16]....
        /*00b4*/ 	.word	0xffffffff


	//   ....[17]....
        /*00b8*/ 	.word	0xffffffff


	//   ....[18]....
        /*00bc*/ 	.word	0xffffffff


	//   ....[19]....
        /*00c0*/ 	.word	0xffffffff


	//   ....[20]....
        /*00c4*/ 	.word	0xffffffff


	//   ....[21]....
        /*00c8*/ 	.word	0xffffffff


	//   ....[22]....
        /*00cc*/ 	.word	0xffffffff


	//   ....[23]....
        /*00d0*/ 	.word	0xffffffff


	//   ....[24]....
        /*00d4*/ 	.word	0xffffffff


	//   ....[25]....
        /*00d8*/ 	.word	0xffffffff


	//   ....[26]....
        /*00dc*/ 	.word	0xffffffff


	//   ....[27]....
        /*00e0*/ 	.word	0xffffffff


	//   ....[28]....
        /*00e4*/ 	.word	0xffffffff


	//   ....[29]....
        /*00e8*/ 	.word	0xffffffff


	//   ....[30]....
        /*00ec*/ 	.word	0xffffffff


	//   ....[31]....
        /*00f0*/ 	.word	0xffffffff


	//   ....[32]....
        /*00f4*/ 	.word	0xffffffff


	//   ....[33]....
        /*00f8*/ 	.word	0xffffffff


	//   ....[34]....
        /*00fc*/ 	.word	0xffffffff


	//   ....[35]....
        /*0100*/ 	.word	0xffffffff


	//   ....[36]....
        /*0104*/ 	.word	0xffffffff


	//   ....[37]....
        /*0108*/ 	.word	0xffffffff


	//   ....[38]....
        /*010c*/ 	.word	0xffffffff


	//   ....[39]....
        /*0110*/ 	.word	0xffffffff


	//   ....[40]....
        /*0114*/ 	.word	0xffffffff


	//   ....[41]....
        /*0118*/ 	.word	0xffffffff


	//   ....[42]....
        /*011c*/ 	.word	0xffffffff


	//   ....[43]....
        /*0120*/ 	.word	0xffffffff


	//   ....[44]....
        /*0124*/ 	.word	0xffffffff


	//   ....[45]....
        /*0128*/ 	.word	0xffffffff


	//   ....[46]....
        /*012c*/ 	.word	0xffffffff


	//   ....[47]....
        /*0130*/ 	.word	0xffffffff


	//   ....[48]....
        /*0134*/ 	.word	0xffffffff


	//   ....[49]....
        /*0138*/ 	.word	0x0500000f


	//   ....[50]....
        /*013c*/ 	.word	0x0500000f


	//----- nvinfo : EIATTR_COOP_GROUP_INSTR_OFFSETS
	.align		4
.L_171:
        /*0140*/ 	.byte	0x04, 0x28
        /*0142*/ 	.short	(.L_173 - .L_172)


	//   ....[0]....
.L_172:
        /*0144*/ 	.word	0x00000060


	//   ....[1]....
        /*0148*/ 	.word	0x000001a0


	//   ....[2]....
        /*014c*/ 	.word	0x000001f0


	//   ....[3]....
        /*0150*/ 	.word	0x000003e0


	//   ....[4]....
        /*0154*/ 	.word	0x00000540


	//   ....[5]....
        /*0158*/ 	.word	0x00000660


	//   ....[6]....
        /*015c*/ 	.word	0x000007c0


	//   ....[7]....
        /*0160*/ 	.word	0x00001670


	//   ....[8]....
        /*0164*/ 	.word	0x000045e0


	//   ....[9]....
        /*0168*/ 	.word	0x000046f0


	//   ....[10]....
        /*016c*/ 	.word	0x00005140


	//   ....[11]....
        /*0170*/ 	.word	0x000051c0


	//   ....[12]....
        /*0174*/ 	.word	0x00008c70


	//   ....[13]....
        /*0178*/ 	.word	0x00008d80


	//   ....[14]....
        /*017c*/ 	.word	0x000098b0


	//   ....[15]....
        /*0180*/ 	.word	0x00009940


	//   ....[16]....
        /*0184*/ 	.word	0x0000c3b0


	//   ....[17]....
        /*0188*/ 	.word	0x0000c3d0


	//   ....[18]....
        /*018c*/ 	.word	0x0000c420


	//   ....[19]....
        /*0190*/ 	.word	0x0000c430


	//   ....[20]....
        /*0194*/ 	.word	0x00010460


	//   ....[21]....
        /*0198*/ 	.word	0x00010570


	//   ....[22]....
        /*019c*/ 	.word	0x000110a0


	//   ....[23]....
        /*01a0*/ 	.word	0x00011130


	//   ....[24]....
        /*01a4*/ 	.word	0x00012620


	//   ....[25]....
        /*01a8*/ 	.word	0x00012630


	//   ....[26]....
        /*01ac*/ 	.word	0x000126b0


	//   ....[27]....
        /*01b0*/ 	.word	0x000126c0


	//   ....[28]....
        /*01b4*/ 	.word	0x00013190


	//   ....[29]....
        /*01b8*/ 	.word	0x000131a0


	//   ....[30]....
        /*01bc*/ 	.word	0x000131b0


	//   ....[31]....
        /*01c0*/ 	.word	0x000131c0


	//   ....[32]....
        /*01c4*/ 	.word	0x000131d0


	//   ....[33]....
        /*01c8*/ 	.word	0x000131e0


	//   ....[34]....
        /*01cc*/ 	.word	0x000131f0


	//   ....[35]....
        /*01d0*/ 	.word	0x00013200


	//   ....[36]....
        /*01d4*/ 	.word	0x00013230


	//   ....[37]....
        /*01d8*/ 	.word	0x00013250


	//   ....[38]....
        /*01dc*/ 	.word	0x00013280


	//   ....[39]....
        /*01e0*/ 	.word	0x000132b0


	//   ....[40]....
        /*01e4*/ 	.word	0x000132e0


	//   ....[41]....
        /*01e8*/ 	.word	0x000132f0


	//   ....[42]....
        /*01ec*/ 	.word	0x00013310


	//   ....[43]....
        /*01f0*/ 	.word	0x00013340


	//   ....[44]....
        /*01f4*/ 	.word	0x00013490


	//   ....[45]....
        /*01f8*/ 	.word	0x00013e30


	//   ....[46]....
        /*01fc*/ 	.word	0x00014fa0


	//   ....[47]....
        /*0200*/ 	.word	0x00016790


	//   ....[48]....
        /*0204*/ 	.word	0x000168e0


	//   ....[49]....
        /*0208*/ 	.word	0x00016f70


	//   ....[50]....
        /*020c*/ 	.word	0x000173b0


	//----- nvinfo : EIATTR_REG_RECONFIG
	.align		4
.L_173:
        /*0210*/ 	.byte	0x01, 0x54
	.zero		2


	//----- nvinfo : EIATTR_SYSCALL_OFFSETS
	.align		4
        /*0214*/ 	.byte	0x04, 0x46
        /*0216*/ 	.short	(.L_175 - .L_174)


	//   ....[0]....
.L_174:
        /*0218*/ 	.word	0x00001820


	//   ....[1]....
        /*021c*/ 	.word	0x00014a10


	//   ....[2]....
        /*0220*/ 	.word	0x00014b70


	//   ....[3]....
        /*0224*/ 	.word	0x00014cb0


	//   ....[4]....
        /*0228*/ 	.word	0x00014dd0


	//----- nvinfo : EIATTR_MBARRIER_INSTR_OFFSETS
	.align		4
.L_175:
        /*022c*/ 	.byte	0x04, 0x39
        /*022e*/ 	.short	(.L_177 - .L_176)


	//   ....[0]....
.L_176:
        /*0230*/ 	.word	0x00000290
        /*0234*/ 	.word	0x000000ff
        /*0238*/ 	.word	0x00013200
        /*023c*/ 	.short	0x0100
        /*023e*/ 	.byte	0x06
	.zero		1


	//   ....[1]....
        /*0240*/ 	.word	0x000002a0
        /*0244*/ 	.word	0x000000ff
        /*0248*/ 	.word	0x00013220
        /*024c*/ 	.short	0x0100
        /*024e*/ 	.byte	0x06
	.zero		1


	//   ....[2]....
        /*0250*/ 	.word	0x00000390
        /*0254*/ 	.word	0x000000ff
        /*0258*/ 	.word	0x00013230
        /*025c*/ 	.short	0x0100
        /*025e*/ 	.byte	0x08
	.zero		1


	//   ....[3]....
        /*0260*/ 	.word	0x000003a0
        /*0264*/ 	.word	0x000000ff
        /*0268*/ 	.word	0x00013240
        /*026c*/ 	.short	0x0100
        /*026e*/ 	.byte	0x08
	.zero		1


	//   ....[4]....
        /*0270*/ 	.word	0x000003b0
        /*0274*/ 	.word	0x000000ff
        /*0278*/ 	.word	0x00013238
        /*027c*/ 	.short	0x0100
        /*027e*/ 	.byte	0x08
	.zero		1


	//   ....[5]....
        /*0280*/ 	.word	0x000003c0
        /*0284*/ 	.word	0x000000ff
        /*0288*/ 	.word	0x00013248
        /*028c*/ 	.short	0x0100
        /*028e*/ 	.byte	0x08
	.zero		1


	//   ....[6]....
        /*0290*/ 	.word	0x000004f0
        /*0294*/ 	.word	0x000000ff
        /*0298*/ 	.word	0x00013250
        /*029c*/ 	.short	0x0100
        /*029e*/ 	.byte	0x08
	.zero		1


	//   ....[7]....
        /*02a0*/ 	.word	0x00000500
        /*02a4*/ 	.word	0x000000ff
        /*02a8*/ 	.word	0x00013260
        /*02ac*/ 	.short	0x0100
        /*02ae*/ 	.byte	0x08
	.zero		1


	//   ....[8]....
        /*02b0*/ 	.word	0x00000510
        /*02b4*/ 	.word	0x000000ff
        /*02b8*/ 	.word	0x00013258
        /*02bc*/ 	.short	0x0100
        /*02be*/ 	.byte	0x08
	.zero		1


	//   ....[9]....
        /*02c0*/ 	.word	0x00000520
        /*02c4*/ 	.word	0x000000ff
        /*02c8*/ 	.word	0x00013268
        /*02cc*/ 	.short	0x0100
        /*02ce*/ 	.byte	0x08
	.zero		1


	//   ....[10]....
        /*02d0*/ 	.word	0x00000610
        /*02d4*/ 	.word	0x000000ff
        /*02d8*/ 	.word	0x00013270
        /*02dc*/ 	.short	0x0100
        /*02de*/ 	.byte	0x06
	.zero		1


	//   ....[11]....
        /*02e0*/ 	.word	0x00000620
        /*02e4*/ 	.word	0x000000ff
        /*02e8*/ 	.word	0x00013280
        /*02ec*/ 	.short	0x0100
        /*02ee*/ 	.byte	0x06
	.zero		1


	//   ....[12]....
        /*02f0*/ 	.word	0x00000630
        /*02f4*/ 	.word	0x000000ff
        /*02f8*/ 	.word	0x00013278
        /*02fc*/ 	.short	0x0100
        /*02fe*/ 	.byte	0x06
	.zero		1


	//   ....[13]....
        /*0300*/ 	.word	0x00000640
        /*0304*/ 	.word	0x000000ff
        /*0308*/ 	.word	0x00013288
        /*030c*/ 	.short	0x0100
        /*030e*/ 	.byte	0x06
	.zero		1


	//   ....[14]....
        /*0310*/ 	.word	0x00000770
        /*0314*/ 	.word	0x000000ff
        /*0318*/ 	.word	0x00013290
        /*031c*/ 	.short	0x0100
        /*031e*/ 	.byte	0x08
	.zero		1


	//   ....[15]....
        /*0320*/ 	.word	0x00000780
        /*0324*/ 	.word	0x000000ff
        /*0328*/ 	.word	0x000132a0
        /*032c*/ 	.short	0x0100
        /*032e*/ 	.byte	0x08
	.zero		1


	//   ....[16]....
        /*0330*/ 	.word	0x00000790
        /*0334*/ 	.word	0x000000ff
        /*0338*/ 	.word	0x00013298
        /*033c*/ 	.short	0x0100
        /*033e*/ 	.byte	0x08
	.zero		1


	//   ....[17]....
        /*0340*/ 	.word	0x000007a0
        /*0344*/ 	.word	0x000000ff
        /*0348*/ 	.word	0x000132a8
        /*034c*/ 	.short	0x0100
        /*034e*/ 	.byte	0x08
	.zero		1


	//   ....[18]....
        /*0350*/ 	.word	0x000008d0
        /*0354*/ 	.word	0x000000ff
        /*0358*/ 	.word	0x000132b0
        /*035c*/ 	.short	0x0100
        /*035e*/ 	.byte	0x08
	.zero		1


	//   ....[19]....
        /*0360*/ 	.word	0x000008e0
        /*0364*/ 	.word	0x000000ff
        /*0368*/ 	.word	0x000132c0
        /*036c*/ 	.short	0x0100
        /*036e*/ 	.byte	0x08
	.zero		1


	//   ....[20]....
        /*0370*/ 	.word	0x000008f0
        /*0374*/ 	.word	0x000000ff
        /*0378*/ 	.word	0x000132b8
        /*037c*/ 	.short	0x0100
        /*037e*/ 	.byte	0x08
	.zero		1


	//   ....[21]....
        /*0380*/ 	.word	0x00000900
        /*0384*/ 	.word	0x000000ff
        /*0388*/ 	.word	0x000132c8
        /*038c*/ 	.short	0x0100
        /*038e*/ 	.byte	0x08
	.zero		1


	//   ....[22]....
        /*0390*/ 	.word	0x00001b70
        /*0394*/ 	.word	0x000000ff
        /*0398*/ 	.word	0x00013200
        /*039c*/ 	.short	0x010a
        /*039e*/ 	.byte	0x28
	.zero		1


	//   ....[23]....
        /*03a0*/ 	.word	0x00001c10
        /*03a4*/ 	.word	0x00000004
        /*03a8*/ 	.word	0x00013230
        /*03ac*/ 	.short	0x010a
        /*03ae*/ 	.byte	0x3f
	.zero		1


	//   ....[24]....
        /*03b0*/ 	.word	0x00001c50
        /*03b4*/ 	.word	0x00000004
        /*03b8*/ 	.word	0x00013230
        /*03bc*/ 	.short	0x010a
        /*03be*/ 	.byte	0x3f
	.zero		1


	//   ....[25]....
        /*03c0*/ 	.word	0x00002730
        /*03c4*/ 	.word	0x00000004
        /*03c8*/ 	.word	0x00000000
        /*03cc*/ 	.short	0x0101
        /*03ce*/ 	.byte	0x3f
	.zero		1


	//   ....[26]....
        /*03d0*/ 	.word	0x000062d0
        /*03d4*/ 	.word	0x000000ff
        /*03d8*/ 	.word	0x00013230
        /*03dc*/ 	.short	0x010a
        /*03de*/ 	.byte	0x18
	.zero		1


	//   ....[27]....
        /*03e0*/ 	.word	0x00006310
        /*03e4*/ 	.word	0x000000ff
        /*03e8*/ 	.word	0x00013230
        /*03ec*/ 	.short	0x010a
        /*03ee*/ 	.byte	0x18
	.zero		1


	//   ....[28]....
        /*03f0*/ 	.word	0x00006760
        /*03f4*/ 	.word	0x000000ff
        /*03f8*/ 	.word	0x00013250
        /*03fc*/ 	.short	0x010a
        /*03fe*/ 	.byte	0x0b
	.zero		1


	//   ....[29]....
        /*0400*/ 	.word	0x000067a0
        /*0404*/ 	.word	0x000000ff
        /*0408*/ 	.word	0x00013250
        /*040c*/ 	.short	0x010a
        /*040e*/ 	.byte	0x0b
	.zero		1


	//   ....[30]....
        /*0410*/ 	.word	0x00007200
        /*0414*/ 	.word	0x00000038
        /*0418*/ 	.word	0x00000000
        /*041c*/ 	.short	0x0101
        /*041e*/ 	.byte	0x3f
	.zero		1


	//   ....[31]....
        /*0420*/ 	.word	0x0000a650
        /*0424*/ 	.word	0x000000ff
        /*0428*/ 	.word	0x00000000
        /*042c*/ 	.short	0x0101
        /*042e*/ 	.byte	0x06
	.zero		1


	//   ....[32]....
        /*0430*/ 	.word	0x0000add0
        /*0434*/ 	.word	0x000000ff
        /*0438*/ 	.word	0x00013230
        /*043c*/ 	.short	0x010a
        /*043e*/ 	.byte	0x06
	.zero		1


	//   ....[33]....
        /*0440*/ 	.word	0x0000ae10
        /*0444*/ 	.word	0x000000ff
        /*0448*/ 	.word	0x00013230
        /*044c*/ 	.short	0x010a
        /*044e*/ 	.byte	0x06
	.zero		1


	//   ....[34]....
        /*0450*/ 	.word	0x0000b260
        /*0454*/ 	.word	0x000000ff
        /*0458*/ 	.word	0x00013250
        /*045c*/ 	.short	0x010a
        /*045e*/ 	.byte	0x0b
	.zero		1


	//   ....[35]....
        /*0460*/ 	.word	0x0000b2a0
        /*0464*/ 	.word	0x000000ff
        /*0468*/ 	.word	0x00013250
        /*046c*/ 	.short	0x010a
        /*046e*/ 	.byte	0x0b
	.zero		1


	//   ....[36]....
        /*0470*/ 	.word	0x0000d260
        /*0474*/ 	.word	0x00000006
        /*0478*/ 	.word	0x00000000
        /*047c*/ 	.short	0x0101
        /*047e*/ 	.byte	0x3f
	.zero		1


	//   ....[37]....
        /*0480*/ 	.word	0x0000d530
        /*0484*/ 	.word	0x000000ff
        /*0488*/ 	.word	0x00000000
        /*048c*/ 	.short	0x0101
        /*048e*/ 	.byte	0x06
	.zero		1


	//   ....[38]....
        /*0490*/ 	.word	0x0000dae0
        /*0494*/ 	.word	0x000000ff
        /*0498*/ 	.word	0x00013230
        /*049c*/ 	.short	0x010a
        /*049e*/ 	.byte	0x19
	.zero		1


	//   ....[39]....
        /*04a0*/ 	.word	0x0000db20
        /*04a4*/ 	.word	0x000000ff
        /*04a8*/ 	.word	0x00013230
        /*04ac*/ 	.short	0x010a
        /*04ae*/ 	.byte	0x19
	.zero		1


	//   ....[40]....
        /*04b0*/ 	.word	0x0000df70
        /*04b4*/ 	.word	0x000000ff
        /*04b8*/ 	.word	0x00013250
        /*04bc*/ 	.short	0x010a
        /*04be*/ 	.byte	0x0b
	.zero		1


	//   ....[41]....
        /*04c0*/ 	.word	0x0000dfb0
        /*04c4*/ 	.word	0x000000ff
        /*04c8*/ 	.word	0x00013250
        /*04cc*/ 	.short	0x010a
        /*04ce*/ 	.byte	0x0b
	.zero		1


	//   ....[42]....
        /*04d0*/ 	.word	0x0000e9f0
        /*04d4*/ 	.word	0x00000038
        /*04d8*/ 	.word	0x00000000
        /*04dc*/ 	.short	0x0101
        /*04de*/ 	.byte	0x3f
	.zero		1


	//   ....[43]....
        /*04e0*/ 	.word	0x00011e50
        /*04e4*/ 	.word	0x000000ff
        /*04e8*/ 	.word	0x00000000
        /*04ec*/ 	.short	0x0101
        /*04ee*/ 	.byte	0x06
	.zero		1


	//   ....[44]....
        /*04f0*/ 	.word	0x000122f0
        /*04f4*/ 	.word	0x000000ff
        /*04f8*/ 	.word	0x00013250
        /*04fc*/ 	.short	0x010a
        /*04fe*/ 	.byte	0x0e
	.zero		1


	//   ....[45]....
        /*0500*/ 	.word	0x00012330
        /*0504*/ 	.word	0x000000ff
        /*0508*/ 	.word	0x00013250
        /*050c*/ 	.short	0x010a
        /*050e*/ 	.byte	0x0e
	.zero		1


	//   ....[46]....
        /*0510*/ 	.word	0x000129a0
        /*0514*/ 	.word	0x000000ff
        /*0518*/ 	.word	0x00000000
        /*051c*/ 	.short	0x0101
        /*051e*/ 	.byte	0x04
	.zero		1


	//   ....[47]....
        /*0520*/ 	.word	0x000135d0
        /*0524*/ 	.word	0x000000ff
        /*0528*/ 	.word	0x00000000
        /*052c*/ 	.short	0x0101
        /*052e*/ 	.byte	0x05
	.zero		1


	//   ....[48]....
        /*0530*/ 	.word	0x000151b0
        /*0534*/ 	.word	0x00000005
        /*0538*/ 	.word	0x00013280
        /*053c*/ 	.short	0x010a
        /*053e*/ 	.byte	0x3f
	.zero		1


	//   ....[49]....
        /*0540*/ 	.word	0x00015330
        /*0544*/ 	.word	0x00000005
        /*0548*/ 	.word	0x00013240
        /*054c*/ 	.short	0x010a
        /*054e*/ 	.byte	0x3f
	.zero		1


	//   ....[50]....
        /*0550*/ 	.word	0x00015600
        /*0554*/ 	.word	0x000000ff
        /*0558*/ 	.word	0x00013220
        /*055c*/ 	.short	0x010a
        /*055e*/ 	.byte	0x28
	.zero		1


	//   ....[51]....
        /*0560*/ 	.word	0x00015890
        /*0564*/ 	.word	0x00000009
        /*0568*/ 	.word	0x00013280
        /*056c*/ 	.short	0x010a
        /*056e*/ 	.byte	0x3f
	.zero		1


	//   ....[52]....
        /*0570*/ 	.word	0x00015ac0
        /*0574*/ 	.word	0x00000009
        /*0578*/ 	.word	0x00013240
        /*057c*/ 	.short	0x010a
        /*057e*/ 	.byte	0x3f
	.zero		1


	//   ....[53]....
        /*0580*/ 	.word	0x00015d70
        /*0584*/ 	.word	0x0000000c
        /*0588*/ 	.word	0x00013270
        /*058c*/ 	.short	0x010a
        /*058e*/ 	.byte	0x3f
	.zero		1


	//   ....[54]....
        /*0590*/ 	.word	0x00015de0
        /*0594*/ 	.word	0x0000000c
        /*0598*/ 	.word	0x00013260
        /*059c*/ 	.short	0x010a
        /*059e*/ 	.byte	0x3f
	.zero		1


	//   ....[55]....
        /*05a0*/ 	.word	0x000160a0
        /*05a4*/ 	.word	0x0000000c
        /*05a8*/ 	.word	0x00013250
        /*05ac*/ 	.short	0x0101
        /*05ae*/ 	.byte	0x3f
	.zero		1


	//   ....[56]....
        /*05b0*/ 	.word	0x00016110
        /*05b4*/ 	.word	0x00000003
        /*05b8*/ 	.word	0x00000000
        /*05bc*/ 	.short	0x0101
        /*05be*/ 	.byte	0x3f
	.zero		1


	//   ....[57]....
        /*05c0*/ 	.word	0x000162d0
        /*05c4*/ 	.word	0x00000002
        /*05c8*/ 	.word	0x00013270
        /*05cc*/ 	.short	0x010a
        /*05ce*/ 	.byte	0x3f
	.zero		1


	//   ....[58]....
        /*05d0*/ 	.word	0x00016340
        /*05d4*/ 	.word	0x00000002
        /*05d8*/ 	.word	0x00013260
        /*05dc*/ 	.short	0x010a
        /*05de*/ 	.byte	0x3f
	.zero		1


	//   ....[59]....
        /*05e0*/ 	.word	0x00016600
        /*05e4*/ 	.word	0x00000002
        /*05e8*/ 	.word	0x00013250
        /*05ec*/ 	.short	0x0101
        /*05ee*/ 	.byte	0x3f
	.zero		1


	//   ....[60]....
        /*05f0*/ 	.word	0x00016690
        /*05f4*/ 	.word	0x00000000
        /*05f8*/ 	.word	0x00000000
        /*05fc*/ 	.short	0x0101
        /*05fe*/ 	.byte	0x3f
	.zero		1


	//   ....[61]....
        /*0600*/ 	.word	0x00016890
        /*0604*/ 	.word	0x00000006
        /*0608*/ 	.word	0x00013220
        /*060c*/ 	.short	0x010a
        /*060e*/ 	.byte	0x3f
	.zero		1


	//   ....[62]....
        /*0610*/ 	.word	0x00016a00
        /*0614*/ 	.word	0x00000005
        /*0618*/ 	.word	0x00000000
        /*061c*/ 	.short	0x010a
        /*061e*/ 	.byte	0x3f
	.zero		1


	//   ....[63]....
        /*0620*/ 	.word	0x00016a70
        /*0624*/ 	.word	0x00000009
        /*0628*/ 	.word	0x00000000
        /*062c*/ 	.short	0x010a
        /*062e*/ 	.byte	0x3f
	.zero		1


	//   ....[64]....
        /*0630*/ 	.word	0x00016ac0
        /*0634*/ 	.word	0x00000011
        /*0638*/ 	.word	0x00013260
        /*063c*/ 	.short	0x010a
        /*063e*/ 	.byte	0x3f
	.zero		1


	//   ....[65]....
        /*0640*/ 	.word	0x00016b10
        /*0644*/ 	.word	0x00000007
        /*0648*/ 	.word	0x00013260
        /*064c*/ 	.short	0x010a
        /*064e*/ 	.byte	0x3f
	.zero		1


	//   ....[66]....
        /*0650*/ 	.word	0x00016b50
        /*0654*/ 	.word	0x00000011
        /*0658*/ 	.word	0x00013280
        /*065c*/ 	.short	0x010a
        /*065e*/ 	.byte	0x3f
	.zero		1


	//   ....[67]....
        /*0660*/ 	.word	0x00016b70
        /*0664*/ 	.word	0x00000007
        /*0668*/ 	.word	0x00013280
        /*066c*/ 	.short	0x010a
        /*066e*/ 	.byte	0x3f
	.zero		1


	//   ....[68]....
        /*0670*/ 	.word	0x00016be0
        /*0674*/ 	.word	0x00000003
        /*0678*/ 	.word	0x00013200
        /*067c*/ 	.short	0x010a
        /*067e*/ 	.byte	0x3f
	.zero		1


	//   ....[69]....
        /*0680*/ 	.word	0x00016c30
        /*0684*/ 	.word	0x00000004
        /*0688*/ 	.word	0x00013230
        /*068c*/ 	.short	0x010a
        /*068e*/ 	.byte	0x3f
	.zero		1


	//   ....[70]....
        /*0690*/ 	.word	0x00016c90
        /*0694*/ 	.word	0x0000000d
        /*0698*/ 	.word	0x00013230
        /*069c*/ 	.short	0x010a
        /*069e*/ 	.byte	0x3f
	.zero		1


	//   ....[71]....
        /*06a0*/ 	.word	0x00016cf0
        /*06a4*/ 	.word	0x0000000d
        /*06a8*/ 	.word	0x00013250
        /*06ac*/ 	.short	0x010a
        /*06ae*/ 	.byte	0x3f
	.zero		1


	//   ....[72]....
        /*06b0*/ 	.word	0x00016d50
        /*06b4*/ 	.word	0x0000000b
        /*06b8*/ 	.word	0x00013230
        /*06bc*/ 	.short	0x010a
        /*06be*/ 	.byte	0x3f
	.zero		1


	//   ....[73]....
        /*06c0*/ 	.word	0x00016db0
        /*06c4*/ 	.word	0x0000000b
        /*06c8*/ 	.word	0x00013250
        /*06cc*/ 	.short	0x010a
        /*06ce*/ 	.byte	0x3f
	.zero		1


	//   ....[74]....
        /*06d0*/ 	.word	0x00016e10
        /*06d4*/ 	.word	0x0000000b
        /*06d8*/ 	.word	0x00013230
        /*06dc*/ 	.short	0x010a
        /*06de*/ 	.byte	0x3f
	.zero		1


	//   ....[75]....
        /*06e0*/ 	.word	0x00016e70
        /*06e4*/ 	.word	0x0000000b
        /*06e8*/ 	.word	0x00013250
        /*06ec*/ 	.short	0x010a
        /*06ee*/ 	.byte	0x3f
	.zero		1


	//   ....[76]....
        /*06f0*/ 	.word	0x00016ed0
        /*06f4*/ 	.word	0x00000003
        /*06f8*/ 	.word	0x00013250
        /*06fc*/ 	.short	0x010a
        /*06fe*/ 	.byte	0x3f
	.zero		1


	//   ....[77]....
        /*0700*/ 	.word	0x00017020
        /*0704*/ 	.word	0x00000005
        /*0708*/ 	.word	0x00013280
        /*070c*/ 	.short	0x010a
        /*070e*/ 	.byte	0x3f
	.zero		1


	//   ....[78]....
        /*0710*/ 	.word	0x00017070
        /*0714*/ 	.word	0x00000005
        /*0718*/ 	.word	0x00013240
        /*071c*/ 	.short	0x010a
        /*071e*/ 	.byte	0x3f
	.zero		1


	//   ....[79]....
        /*0720*/ 	.word	0x000170d0
        /*0724*/ 	.word	0x00000003
        /*0728*/ 	.word	0x00013220
        /*072c*/ 	.short	0x010a
        /*072e*/ 	.byte	0x3f
	.zero		1


	//   ....[80]....
        /*0730*/ 	.word	0x00017120
        /*0734*/ 	.word	0x00000009
        /*0738*/ 	.word	0x00013280
        /*073c*/ 	.short	0x010a
        /*073e*/ 	.byte	0x3f
	.zero		1


	//   ....[81]....
        /*0740*/ 	.word	0x00017170
        /*0744*/ 	.word	0x00000009
        /*0748*/ 	.word	0x00013240
        /*074c*/ 	.short	0x010a
        /*074e*/ 	.byte	0x3f
	.zero		1


	//   ....[82]....
        /*0750*/ 	.word	0x000171c0
        /*0754*/ 	.word	0x0000000c
        /*0758*/ 	.word	0x00013270
        /*075c*/ 	.short	0x010a
        /*075e*/ 	.byte	0x3f
	.zero		1


	//   ....[83]....
        /*0760*/ 	.word	0x00017210
        /*0764*/ 	.word	0x0000000c
        /*0768*/ 	.word	0x00013260
        /*076c*/ 	.short	0x010a
        /*076e*/ 	.byte	0x3f
	.zero		1


	//   ....[84]....
        /*0770*/ 	.word	0x00017260
        /*0774*/ 	.word	0x00000002
        /*0778*/ 	.word	0x00013270
        /*077c*/ 	.short	0x010a
        /*077e*/ 	.byte	0x3f
	.zero		1


	//   ....[85]....
        /*0780*/ 	.word	0x000172b0
        /*0784*/ 	.word	0x00000002
        /*0788*/ 	.word	0x00013260
        /*078c*/ 	.short	0x010a
        /*078e*/ 	.byte	0x3f
	.zero		1


	//   ....[86]....
        /*0790*/ 	.word	0x00017300
        /*0794*/ 	.word	0x00000006
        /*0798*/ 	.word	0x00013220
        /*079c*/ 	.short	0x010a
        /*079e*/ 	.byte	0x3f
	.zero		1


	//   ....[87]....
        /*07a0*/ 	.word	0x00017470
        /*07a4*/ 	.word	0x00000005
        /*07a8*/ 	.word	0x00000000
        /*07ac*/ 	.short	0x010a
        /*07ae*/ 	.byte	0x3f
	.zero		1


	//   ....[88]....
        /*07b0*/ 	.word	0x000174c0
        /*07b4*/ 	.word	0x00000009
        /*07b8*/ 	.word	0x00000000
        /*07bc*/ 	.short	0x010a
        /*07be*/ 	.byte	0x3f
	.zero		1


	//   ....[89]....
        /*07c0*/ 	.word	0x00017510
        /*07c4*/ 	.word	0x00000011
        /*07c8*/ 	.word	0x00013260
        /*07cc*/ 	.short	0x010a
        /*07ce*/ 	.byte	0x3f
	.zero		1


	//   ....[90]....
        /*07d0*/ 	.word	0x00017560
        /*07d4*/ 	.word	0x00000007
        /*07d8*/ 	.word	0x00013260
        /*07dc*/ 	.short	0x010a
        /*07de*/ 	.byte	0x3f
	.zero		1


	//   ....[91]....
        /*07e0*/ 	.word	0x000175b0
        /*07e4*/ 	.word	0x00000011
        /*07e8*/ 	.word	0x00013280
        /*07ec*/ 	.short	0x010a
        /*07ee*/ 	.byte	0x3f
	.zero		1


	//----- nvinfo : EIATTR_NUM_MBARRIERS
	.align		4
.L_177:
        /*07f0*/ 	.byte	0x03, 0x38
        /*07f2*/ 	.short	0x0016


	//----- nvinfo : EIATTR_EXIT_INSTR_OFFSETS
	.align		4
        /*07f4*/ 	.byte	0x04, 0x1c
        /*07f6*/ 	.short	(.L_179 - .L_178)


	//   ....[0]....
.L_178:
        /*07f8*/ 	.word	0x00000a30


	//   ....[1]....
        /*07fc*/ 	.word	0x00013dc0


	//   ....[2]....
        /*0800*/ 	.word	0x00016bc0


	//----- nvinfo : EIATTR_MAX_THREADS
	.align		4
.L_179:
        /*0804*/ 	.byte	0x04, 0x05
        /*0806*/ 	.short	(.L_181 - .L_180)
.L_180:
        /*0808*/ 	.word	0x00000200
        /*080c*/ 	.word	0x00000001
        /*0810*/ 	.word	0x00000001


	//----- nvinfo : EIATTR_CRS_STACK_SIZE
	.align		4
.L_181:
        /*0814*/ 	.byte	0x04, 0x1e
        /*0816*/ 	.short	(.L_183 - .L_182)
.L_182:
        /*0818*/ 	.word	0x00000000


	//----- nvinfo : EIATTR_CBANK_PARAM_SIZE
	.align		4
.L_183:
        /*081c*/ 	.byte	0x03, 0x19
        /*081e*/ 	.short	0x0bf0


	//----- nvinfo : EIATTR_PARAM_CBANK
	.align		4
        /*0820*/ 	.byte	0x04, 0x0a
        /*0822*/ 	.short	(.L_185 - .L_184)
	.align		4
.L_184:
        /*0824*/ 	.word	index@(.nv.constant0._ZN7cutlass13device_kernelIN5flash11enable_sm90INS1_16FlashAttnFwdSm90INS1_25CollectiveMainloopFwdSm90ILi2EN4cute5tupleIJNS5_1CILi1EEES8_S8_EEENS6_IJNS7_ILi192EEENS7_ILi160EEENS7_ILi64EEEEEELi64ENS_12float_e4m3_tEfNS_4arch4Sm90ELb0ELb1ELb1ELb0ELb0ELb0ELb0ELb1ELb1ELb0ELb0ELb0EEENS1_21CollectiveEpilogueFwdINS6_IJSA_SC_SB_EEES9_NS_10bfloat16_tESG_Li384ELb0ELb0ELb0ELb1EEENS1_30DynamicPersistentTileSchedulerILi384ELi128ELb0ELb0ELb1EEEEEEEEEvNT_6ParamsE)
        /*0828*/ 	.short	0x0210
        /*082a*/ 	.short	0x0bf0


	//----- nvinfo : EIATTR_SW_WAR
	.align		4
.L_185:
        /*082c*/ 	.byte	0x04, 0x36
        /*082e*/ 	.short	(.L_187 - .L_186)
.L_186:
        /*0830*/ 	.word	0x00000008
.L_187:


//--------------------- .nv.info._ZN7cutlass13device_kernelIN5flash11enable_sm90INS1_16FlashAttnFwdSm90INS1_25CollectiveMainloopFwdSm90ILi2EN4cute5tupleIJNS5_1CILi1EEES8_S8_EEENS6_IJNS7_ILi192EEENS7_ILi160EEENS7_ILi64EEEEEELi64ENS_12float_e4m3_tEfNS_4arch4Sm90ELb0ELb1ELb1ELb1ELb0ELb0ELb0ELb1ELb1ELb0ELb0ELb0EEENS1_21CollectiveEpilogueFwdINS6_IJSA_SC_SB_EEES9_NS_10bfloat16_tESG_Li384ELb1ELb0ELb0ELb1EEENS1_36VarlenDynamicPersistentTileSchedulerILi192ELi160ELi384ELi128ELb0ELb0ELb1ELb1ELb0ELb1EEEEEEEEEvNT_6ParamsE --------------------------
	.section	.nv.info._ZN7cutlass13device_kernelIN5flash11enable_sm90INS1_16FlashAttnFwdSm90INS1_25CollectiveMainloopFwdSm90ILi2EN4cute5tupleIJNS5_1CILi1EEES8_S8_EEENS6_IJNS7_ILi192EEENS7_ILi160EEENS7_ILi64EEEEEELi64ENS_12float_e4m3_tEfNS_4arch4Sm90ELb0ELb1ELb1ELb1ELb0ELb0ELb0ELb1ELb1ELb0ELb0ELb0EEENS1_21CollectiveEpilogueFwdINS6_IJSA_SC_SB_EEES9_NS_10bfloat16_tESG_Li384ELb1ELb0ELb0ELb1EEENS1_36VarlenDynamicPersistentTileSchedulerILi192ELi160ELi384ELi128ELb0ELb0ELb1ELb1ELb0ELb1EEEEEEEEEvNT_6ParamsE,"",@"SHT_CUDA_INFO"
	.sectionflags	@""
	.align	4


	//----- nvinfo : EIATTR_CUDA_API_VERSION
	.align		4
        /*0000*/ 	.byte	0x04, 0x37
        /*0002*/ 	.short	(.L_189 - .L_188)
.L_188:
        /*0004*/ 	.word	0x00000082


	//----- nvinfo : EIATTR_KPARAM_INFO
	.align		4
.L_189:
        /*0008*/ 	.byte	0x04, 0x17
        /*000a*/ 	.short	(.L_191 - .L_190)
.L_190:
        /*000c*/ 	.word	0x00000000
        /*0010*/ 	.short	0x0000
        /*0012*/ 	.short	0x0070
        /*0014*/ 	.byte	0x00, 0xf0, 0x01, 0x28


	//----- nvinfo : EIATTR_SPARSE_MMA_MASK
	.align		4
.L_191:
        /*0018*/ 	.byte	0x03, 0x50
        /*001a*/ 	.short	0x0000


	//----- nvinfo : EIATTR_MAXREG_COUNT
	.align		4
        /*001c*/ 	.byte	0x03, 0x1b
        /*001e*/ 	.short	0x0080


	//----- nvinfo : EIATTR_NUM_BARRIERS
	.align		4
        /*0020*/ 	.byte	0x02, 0x4c
        /*0022*/ 	.byte	0x09
	.zero		1


	//----- nvinfo : EIATTR_EXTERNS
	.align		4
        /*0024*/ 	.byte	0x04, 0x0f
        /*0026*/ 	.short	(.L_193 - .L_192)


	//   ....[0]....
	.align		4
.L_192:
        /*0028*/ 	.word	index@(__assertfail)


	//----- nvinfo : EIATTR_ANNOTATIONS
	.align		4
.L_193:
        /*002c*/ 	.byte	0x04, 0x55
        /*002e*/ 	.short	(.L_195 - .L_194)


	//   ....[0]....
.L_194:
        /*0030*/ 	.word	0x00000001
        /*0034*/ 	.byte	0xa0, 0x54, 0x01, 0x00, 0x01, 0x00, 0x00, 0x00, 0x70, 0x55, 0x01, 0x00, 0x01, 0x00, 0x00, 0x00
        /*0044*/ 	.byte	0x30, 0x6e, 0x01, 0x00, 0x01, 0x00, 0x00, 0x00, 0x70, 0x6e, 0x01, 0x00, 0x01, 0x00, 0x00, 0x00
        /*0054*/ 	.byte	0xc0, 0x8b, 0x01, 0x00


	//----- nvinfo : EIATTR_MERCURY_ISA_VERSION
	.align		4
.L_195:
        /*0058*/ 	.byte	0x03, 0x5f
        /*005a*/ 	.short	0x0101


	//----- nvinfo : EIATTR_UNUSED_LOAD_BYTE_OFFSET
	.align		4
        /*005c*/ 	.byte	0x04, 0x44
        /*005e*/ 	.short	(.L_197 - .L_196)


	//   ....[0]....
.L_196:
        /*0060*/ 	.word	0x00000a30
        /*0064*/ 	.word	0x0000fff0


	//   ....[1]....
        /*0068*/ 	.word	0x00012c30
        /*006c*/ 	.word	0x0000fff0


	//----- nvinfo : EIATTR_INT_WARP_WIDE_INSTR_OFFSETS
	.align		4
.L_197:
        /*0070*/ 	.byte	0x04, 0x31
        /*0072*/ 	.short	(.L_199 - .L_198)


	//   ....[0]....
.L_198:
        /*0074*/ 	.word	0x00000160


	//   ....[1]....
        /*0078*/ 	.word	0x000001a0


	//   ....[2]....
        /*007c*/ 	.word	0x00000210


	//   ....[3]....
        /*0080*/ 	.word	0x00015f60


	//   ....[4]....
        /*0084*/ 	.word	0x00015ff0


	//   ....[5]....
        /*0088*/ 	.word	0x000166e0


	//   ....[6]....
        /*008c*/ 	.word	0x00017a80


	//   ....[7]....
        /*0090*/ 	.word	0x00017b10


	//----- nvinfo : EIATTR_COOP_GROUP_MASK_REGIDS
	.align		4
.L_199:
        /*0094*/ 	.byte	0x04, 0x29
        /*0096*/ 	.short	(.L_201 - .L_200)


	//   ....[0]....
.L_200:
        /*0098*/ 	.word	0xffffffff


	//   ....[1]....
        /*009c*/ 	.word	0xffffffff


	//   ....[2]....
        /*00a0*/ 	.word	0xffffffff


	//   ....[3]....
        /*00a4*/ 	.word	0xffffffff


	//   ....[4]....
        /*00a8*/ 	.word	0xffffffff


	//   ....[5]....
        /*00ac*/ 	.word	0xffffffff


	//   ....[6]....
        /*00b0*/ 	.word	0xffffffff


	//   ....[7]....
        /*00b4*/ 	.word	0xffffffff


	//   ....[8]....
        /*00b8*/ 	.word	0xffffffff


	//   ....[9]....
        /*00bc*/ 	.word	0xffffffff


	//   ....[10]....
        /*00c0*/ 	.word	0xffffffff


	//   ....[11]....
        /*00c4*/ 	.word	0xffffffff


	//   ....[12]....
        /*00c8*/ 	.word	0xffffffff


	//   ....[13]....
        /*00cc*/ 	.word	0xffffffff


	//   ....[14]....
        /*00d0*/ 	.word	0xffffffff


	//   ....[15]....
        /*00d4*/ 	.word	0xffffffff


	//   ....[16]....
        /*00d8*/ 	.word	0xffffffff


	//   ....[17]....
        /*00dc*/ 	.word	0xffffffff


	//   ....[18]....
        /*00e0*/ 	.word	0xffffffff


	//   ....[19]....
        /*00e4*/ 	.word	0xffffffff


	//   ....[20]....
        /*00e8*/ 	.word	0xffffffff


	//   ....[21]....
        /*00ec*/ 	.word	0xffffffff


	//   ....[22]....
        /*00f0*/ 	.word	0xffffffff


	//   ....[23]....
        /*00f4*/ 	.word	0xffffffff


	//   ....[24]....
        /*00f8*/ 	.word	0xffffffff


	//   ....[25]....
        /*00fc*/ 	.word	0xffffffff


	//   ....[26]....
        /*0100*/ 	.word	0xffffffff


	//   ....[27]....
        /*0104*/ 	.word	0xffffffff


	//   ....[28]....
        /*0108*/ 	.word	0xffffffff


	//   ....[29]....
        /*010c*/ 	.word	0xffffffff


	//   ....[30]....
        /*0110*/ 	.word	0xffffffff


	//   ....[31]....
        /*0114*/ 	.word	0xffffffff


	//   ....[32]....
        /*0118*/ 	.word	0xffffffff


	//   ....[33]....
        /*011c*/ 	.word	0xffffffff


	//   ....[34]....
        /*0120*/ 	.word	0xffffffff


	//   ....[35]....
        /*0124*/ 	.word	0xffffffff


	//   ....[36]....
        /*0128*/ 	.word	0xffffffff


	//   ....[37]....
        /*012c*/ 	.word	0xffffffff


	//   ....[38]....
        /*0130*/ 	.word	0xffffffff


	//   ....[39]....
        /*0134*/ 	.word	0xffffffff


	//   ....[40]....
        /*0138*/ 	.word	0xffffffff


	//   ....[41]....
        /*013c*/ 	.word	0xffffffff


	//   ....[42]....
        /*0140*/ 	.word	0xffffffff


	//   ....[43]....
        /*0144*/ 	.word	0xffffffff


	//   ....[44]....
        /*0148*/ 	.word	0xffffffff


	//   ....[45]....
        /*014c*/ 	.word	0xffffffff


	//   ....[46]....
        /*0150*/ 	.word	0xffffffff


	//   ....[47]....
        /*0154*/ 	.word	0xffffffff


	//   ....[48]....
        /*0158*/ 	.word	0xffffffff


	//   ....[49]....
        /*015c*/ 	.word	0xffffffff


	//   ....[50]....
        /*0160*/ 	.word	0xffffffff


	//   ....[51]....
        /*0164*/ 	.word	0xffffffff


	//   ....[52]....
        /*0168*/ 	.word	0xffffffff


	//   ....[53]....
        /*016c*/ 	.word	0xffffffff


	//   ....[54]....
        /*0170*/ 	.word	0xffffffff


	//   ....[55]....
        /*0174*/ 	.word	0xffffffff


	//   ....[56]....
        /*0178*/ 	.word	0xffffffff


	//   ....[57]....
        /*017c*/ 	.word	0xffffffff


	//   ....[58]....
        /*0180*/ 	.word	0xffffffff


	//   ....[59]....
        /*0184*/ 	.word	0xffffffff


	//   ....[60]....
        /*0188*/ 	.word	0xffffffff


	//   ....[61]....
        /*018c*/ 	.word	0xffffffff


	//   ....[62]....
        /*0190*/ 	.word	0xffffffff


	//   ....[63]....
        /*0194*/ 	.word	0xffffffff


	//   ....[64]....
        /*0198*/ 	.word	0xffffffff


	//   ....[65]....
        /*019c*/ 	.word	0xffffffff


	//   ....[66]....
        /*01a0*/ 	.word	0xffffffff


	//   ....[67]....
        /*01a4*/ 	.word	0xffffffff


	//   ....[68]....
        /*01a8*/ 	.word	0xffffffff


	//   ....[69]....
        /*01ac*/ 	.word	0xffffffff


	//   ....[70]....
        /*01b0*/ 	.word	0xffffffff


	//   ....[71]....
        /*01b4*/ 	.word	0xffffffff


	//   ....[72]....
        /*01b8*/ 	.word	0xffffffff


	//   ....[73]....
        /*01bc*/ 	.word	0xffffffff


	//   ....[74]....
        /*01c0*/ 	.word	0xffffffff


	//   ....[75]....
        /*01c4*/ 	.word	0xffffffff


	//   ....[76]....
        /*01c8*/ 	.word	0xffffffff


	//   ....[77]....
        /*01cc*/ 	.word	0xffffffff


	//   ....[78]....
        /*01d0*/ 	.word	0xffffffff


	//   ....[79]....
        /*01d4*/ 	.word	0x0500000f


	//   ....[80]....
        /*01d8*/ 	.word	0x0500000f


	//----- nvinfo : EIATTR_COOP_GROUP_INSTR_OFFSETS
	.align		4
.L_201:
        /*01dc*/ 	.byte	0x04, 0x28
        /*01de*/ 	.short	(.L_203 - .L_202)


	//   ....[0]....
.L_202:
        /*01e0*/ 	.word	0x00000060


	//   ....[1]....
        /*01e4*/ 	.word	0x00000170


	//   ....[2]....
        /*01e8*/ 	.word	0x000001c0


	//   ....[3]....
        /*01ec*/ 	.word	0x000003f0


	//   ....[4]....
        /*01f0*/ 	.word	0x00000550


	//   ....[5]....
        /*01f4*/ 	.word	0x00000670


	//   ....[6]....
        /*01f8*/ 	.word	0x000007d0


	//   ....[7]....
        /*01fc*/ 	.word	0x00001710


	//   ....[8]....
        /*0200*/ 	.word	0x000045c0


	//   ....[9]....
        /*0204*/ 	.word	0x000046d0


	//   ....[10]....
        /*0208*/ 	.word	0x000051d0


	//   ....[11]....
        /*020c*/ 	.word	0x00005260


	//   ....[12]....
        /*0210*/ 	.word	0x00008cc0


	//   ....[13]....
        /*0214*/ 	.word	0x00008dd0


	//   ....[14]....
        /*0218*/ 	.word	0x000098e0


	//   ....[15]....
        /*021c*/ 	.word	0x000099a0


	//   ....[16]....
        /*0220*/ 	.word	0x0000c400


	//   ....[17]....
        /*0224*/ 	.word	0x0000c420


	//   ....[18]....
        /*0228*/ 	.word	0x0000c440


	//   ....[19]....
        /*022c*/ 	.word	0x0000c470


	//   ....[20]....
        /*0230*/ 	.word	0x000104c0


	//   ....[21]....
        /*0234*/ 	.word	0x000105d0


	//   ....[22]....
        /*0238*/ 	.word	0x000110e0


	//   ....[23]....
        /*023c*/ 	.word	0x00011170


	//   ....[24]....
        /*0240*/ 	.word	0x00012680


	//   ....[25]....
        /*0244*/ 	.word	0x00012690


	//   ....[26]....
        /*0248*/ 	.word	0x00012710


	//   ....[27]....
        /*024c*/ 	.word	0x00012720


	//   ....[28]....
        /*0250*/ 	.word	0x000131f0


	//   ....[29]....
        /*0254*/ 	.word	0x00013200


	//   ....[30]....
        /*0258*/ 	.word	0x00013210


	//   ....[31]....
        /*025c*/ 	.word	0x00013220


	//   ....[32]....
        /*0260*/ 	.word	0x00013230


	//   ....[33]....
        /*0264*/ 	.word	0x00013240


	//   ....[34]....
        /*0268*/ 	.word	0x00013250


	//   ....[35]....
        /*026c*/ 	.word	0x00013260


	//   ....[36]....
        /*0270*/ 	.word	0x00013280


	//   ....[37]....
        /*0274*/ 	.word	0x00013290


	//   ....[38]....
        /*0278*/ 	.word	0x000132c0


	//   ....[39]....
        /*027c*/ 	.word	0x000132d0


	//   ....[40]....
        /*0280*/ 	.word	0x000132f0


	//   ....[41]....
        /*0284*/ 	.word	0x00013320


	//   ....[42]....
        /*0288*/ 	.word	0x00013350


	//   ....[43]....
        /*028c*/ 	.word	0x00013360


	//   ....[44]....
        /*0290*/ 	.word	0x000148e0


	//   ....[45]....
        /*0294*/ 	.word	0x00014ac0


	//   ....[46]....
        /*0298*/ 	.word	0x00014af0


	//   ....[47]....
        /*029c*/ 	.word	0x00014b20


	//   ....[48]....
        /*02a0*/ 	.word	0x00014b50


	//   ....[49]....
        /*02a4*/ 	.word	0x00014b80


	//   ....[50]....
        /*02a8*/ 	.word	0x00014bc0


	//   ....[51]....
        /*02ac*/ 	.word	0x00014d40


	//   ....[52]....
        /*02b0*/ 	.word	0x00014d70


	//   ....[53]....
        /*02b4*/ 	.word	0x00014da0


	//   ....[54]....
        /*02b8*/ 	.word	0x00014dd0


	//   ....[55]....
        /*02bc*/ 	.word	0x00014e00


	//   ....[56]....
        /*02c0*/ 	.word	0x00014e40


	//   ....[57]....
        /*02c4*/ 	.word	0x00014ed0


	//   ....[58]....
        /*02c8*/ 	.word	0x00014f60


	//   ....[59]....
        /*02cc*/ 	.word	0x00015010


	//   ....[60]....
        /*02d0*/ 	.word	0x000167f0


	//   ....[61]....
        /*02d4*/ 	.word	0x00018170


	//   ....[62]....
        /*02d8*/ 	.word	0x000181a0


	//   ....[63]....
        /*02dc*/ 	.word	0x000181d0


	//   ....[64]....
        /*02e0*/ 	.word	0x00018210


	//   ....[65]....
        /*02e4*/ 	.word	0x00018220


	//   ....[66]....
        /*02e8*/ 	.word	0x00018250


	//   ....[67]....
        /*02ec*/ 	.word	0x00018280


	//   ....[68]....
        /*02f0*/ 	.word	0x00018290


	//   ....[69]....
        /*02f4*/ 	.word	0x000183d0


	//   ....[70]....
        /*02f8*/ 	.word	0x00018400


	//   ....[71]....
        /*02fc*/ 	.word	0x00018430


	//   ....[72]....
        /*0300*/ 	.word	0x00018460


	//   ....[73]....
        /*0304*/ 	.word	0x00018490


	//   ....[74]....
        /*0308*/ 	.word	0x000184d0


	//   ....[75]....
        /*030c*/ 	.word	0x00018580


	//   ....[76]....
        /*0310*/ 	.word	0x00018620


	//   ....[77]....
        /*0314*/ 	.word	0x000186d0


	//   ....[78]....
        /*0318*/ 	.word	0x00018ce0


	//   ....[79]....
        /*031c*/ 	.word	0x00019370


	//   ....[80]....
        /*0320*/ 	.word	0x000197e0


	//----- nvinfo : EIATTR_REG_RECONFIG
	.align		4
.L_203:
        /*0324*/ 	.byte	0x01, 0x54
	.zero		2


	//----- nvinfo : EIATTR_SYSCALL_OFFSETS
	.align		4
        /*0328*/ 	.byte	0x04, 0x46
        /*032a*/ 	.short	(.L_205 - .L_204)


	//   ....[0]....
.L_204:
        /*032c*/ 	.word	0x000018c0


	//   ....[1]....
        /*0330*/ 	.word	0x00016180


	//   ....[2]....
        /*0334*/ 	.word	0x000162e0


	//   ....[3]....
        /*0338*/ 	.word	0x00016420


	//   ....[4]....
        /*033c*/ 	.word	0x00016540


	//----- nvinfo : EIATTR_MBARRIER_INSTR_OFFSETS
	.align		4
.L_205:
        /*0340*/ 	.byte	0x04, 0x39
        /*0342*/ 	.short	(.L_207 - .L_206)


	//   ....[0]....
.L_206:
        /*0344*/ 	.word	0x000002a0
        /*0348*/ 	.word	0x000000ff
        /*034c*/ 	.word	0x00013200
        /*0350*/ 	.short	0x0100
        /*0352*/ 	.byte	0x08
	.zero		1


	//   ....[1]....
        /*0354*/ 	.word	0x000002b0
        /*0358*/ 	.word	0x000000ff
        /*035c*/ 	.word	0x00013220
        /*0360*/ 	.short	0x0100
        /*0362*/ 	.byte	0x08
	.zero		1


	//   ....[2]....
        /*0364*/ 	.word	0x000003a0
        /*0368*/ 	.word	0x000000ff
        /*036c*/ 	.word	0x00013230
        /*0370*/ 	.short	0x0100
        /*0372*/ 	.byte	0x08
	.zero		1


	//   ....[3]....
        /*0374*/ 	.word	0x000003b0
        /*0378*/ 	.word	0x000000ff
        /*037c*/ 	.word	0x00013240
        /*0380*/ 	.short	0x0100
        /*0382*/ 	.byte	0x08
	.zero		1


	//   ....[4]....
        /*0384*/ 	.word	0x000003c0
        /*0388*/ 	.word	0x000000ff
        /*038c*/ 	.word	0x00013238
        /*0390*/ 	.short	0x0100
        /*0392*/ 	.byte	0x08
	.zero		1


	//   ....[5]....
        /*0394*/ 	.word	0x000003d0
        /*0398*/ 	.word	0x000000ff
        /*039c*/ 	.word	0x00013248
        /*03a0*/ 	.short	0x0100
        /*03a2*/ 	.byte	0x08
	.zero		1


	//   ....[6]....
        /*03a4*/ 	.word	0x00000500
        /*03a8*/ 	.word	0x000000ff
        /*03ac*/ 	.word	0x00013250
        /*03b0*/ 	.short	0x0100
        /*03b2*/ 	.byte	0x08
	.zero		1


	//   ....[7]....
        /*03b4*/ 	.word	0x00000510
        /*03b8*/ 	.word	0x000000ff
        /*03bc*/ 	.word	0x00013260
        /*03c0*/ 	.short	0x0100
        /*03c2*/ 	.byte	0x08
	.zero		1


	//   ....[8]....
        /*03c4*/ 	.word	0x00000520
        /*03c8*/ 	.word	0x000000ff
        /*03cc*/ 	.word	0x00013258
        /*03d0*/ 	.short	0x0100
        /*03d2*/ 	.byte	0x08
	.zero		1


	//   ....[9]....
        /*03d4*/ 	.word	0x00000530
        /*03d8*/ 	.word	0x000000ff
        /*03dc*/ 	.word	0x00013268
        /*03e0*/ 	.short	0x0100
        /*03e2*/ 	.byte	0x08
	.zero		1


	//   ....[10]....
        /*03e4*/ 	.word	0x00000620
        /*03e8*/ 	.word	0x000000ff
        /*03ec*/ 	.word	0x00013270
        /*03f0*/ 	.short	0x0100
        /*03f2*/ 	.byte	0x06
	.zero		1


	//   ....[11]....
        /*03f4*/ 	.word	0x00000630
        /*03f8*/ 	.word	0x000000ff
        /*03fc*/ 	.word	0x00013280
        /*0400*/ 	.short	0x0100
        /*0402*/ 	.byte	0x06
	.zero		1


	//   ....[12]....
        /*0404*/ 	.word	0x00000640
        /*0408*/ 	.word	0x000000ff
        /*040c*/ 	.word	0x00013278
        /*0410*/ 	.short	0x0100
        /*0412*/ 	.byte	0x06
	.zero		1


	//   ....[13]....
        /*0414*/ 	.word	0x00000650
        /*0418*/ 	.word	0x000000ff
        /*041c*/ 	.word	0x00013288
        /*0420*/ 	.short	0x0100
        /*0422*/ 	.byte	0x06
	.zero		1


	//   ....[14]....
        /*0424*/ 	.word	0x00000780
        /*0428*/ 	.word	0x000000ff
        /*042c*/ 	.word	0x00013290
        /*0430*/ 	.short	0x0100
        /*0432*/ 	.byte	0x08
	.zero		1


	//   ....[15]....
        /*0434*/ 	.word	0x00000790
        /*0438*/ 	.word	0x000000ff
        /*043c*/ 	.word	0x000132a0
        /*0440*/ 	.short	0x0100
        /*0442*/ 	.byte	0x08
	.zero		1


	//   ....[16]....
        /*0444*/ 	.word	0x000007a0
        /*0448*/ 	.word	0x000000ff
        /*044c*/ 	.word	0x00013298
        /*0450*/ 	.short	0x0100
        /*0452*/ 	.byte	0x08
	.zero		1


	//   ....[17]....
        /*0454*/ 	.word	0x000007b0
        /*0458*/ 	.word	0x000000ff
        /*045c*/ 	.word	0x000132a8
        /*0460*/ 	.short	0x0100
        /*0462*/ 	.byte	0x08
	.zero		1


	//   ....[18]....
        /*0464*/ 	.word	0x000008e0
        /*0468*/ 	.word	0x000000ff
        /*046c*/ 	.word	0x000132b0
        /*0470*/ 	.short	0x0100
        /*0472*/ 	.byte	0x08
	.zero		1


	//   ....[19]....
        /*0474*/ 	.word	0x000008f0
        /*0478*/ 	.word	0x000000ff
        /*047c*/ 	.word	0x000132c0
        /*0480*/ 	.short	0x0100
        /*0482*/ 	.byte	0x08
	.zero		1


	//   ....[20]....
        /*0484*/ 	.word	0x00000900
        /*0488*/ 	.word	0x000000ff
        /*048c*/ 	.word	0x000132b8
        /*0490*/ 	.short	0x0100
        /*0492*/ 	.byte	0x08
	.zero		1


	//   ....[21]....
        /*0494*/ 	.word	0x00000910
        /*0498*/ 	.word	0x000000ff
        /*049c*/ 	.word	0x000132c8
        /*04a0*/ 	.short	0x0100
        /*04a2*/ 	.byte	0x08
	.zero		1


	//   ....[22]....
        /*04a4*/ 	.word	0x00001c10
        /*04a8*/ 	.word	0x000000ff
        /*04ac*/ 	.word	0x00013200
        /*04b0*/ 	.short	0x010a
        /*04b2*/ 	.byte	0x2d
	.zero		1


	//   ....[23]....
        /*04b4*/ 	.word	0x00001cb0
        /*04b8*/ 	.word	0x00000006
        /*04bc*/ 	.word	0x00013230
        /*04c0*/ 	.short	0x010a
        /*04c2*/ 	.byte	0x3f
	.zero		1


	//   ....[24]....
        /*04c4*/ 	.word	0x00001cf0
        /*04c8*/ 	.word	0x00000006
        /*04cc*/ 	.word	0x00013230
        /*04d0*/ 	.short	0x010a
        /*04d2*/ 	.byte	0x3f
	.zero		1


	//   ....[25]....
        /*04d4*/ 	.word	0x00002890
        /*04d8*/ 	.word	0x00000006
        /*04dc*/ 	.word	0x00000000
        /*04e0*/ 	.short	0x0101
        /*04e2*/ 	.byte	0x3f
	.zero		1


	//   ....[26]....
        /*04e4*/ 	.word	0x00006350
        /*04e8*/ 	.word	0x000000ff
        /*04ec*/ 	.word	0x00013230
        /*04f0*/ 	.short	0x010a
        /*04f2*/ 	.byte	0x18
	.zero		1


	//   ....[27]....
        /*04f4*/ 	.word	0x00006390
        /*04f8*/ 	.word	0x000000ff
        /*04fc*/ 	.word	0x00013230
        /*0500*/ 	.short	0x010a
        /*0502*/ 	.byte	0x18
	.zero		1


	//   ....[28]....
        /*0504*/ 	.word	0x000067e0
        /*0508*/ 	.word	0x000000ff
        /*050c*/ 	.word	0x00013250
        /*0510*/ 	.short	0x010a
        /*0512*/ 	.byte	0x0b
	.zero		1


	//   ....[29]....
        /*0514*/ 	.word	0x00006820
        /*0518*/ 	.word	0x000000ff
        /*051c*/ 	.word	0x00013250
        /*0520*/ 	.short	0x010a
        /*0522*/ 	.byte	0x0b
	.zero		1


	//   ....[30]....
        /*0524*/ 	.word	0x00007260
        /*0528*/ 	.word	0x00000038
        /*052c*/ 	.word	0x00000000
        /*0530*/ 	.short	0x0101
        /*0532*/ 	.byte	0x3f
	.zero		1


	//   ....[31]....
        /*0534*/ 	.word	0x0000a6a0
        /*0538*/ 	.word	0x000000ff
        /*053c*/ 	.word	0x00000000
        /*0540*/ 	.short	0x0101
        /*0542*/ 	.byte	0x06
	.zero		1


	//   ....[32]....
        /*0544*/ 	.word	0x0000ae20
        /*0548*/ 	.word	0x000000ff
        /*054c*/ 	.word	0x00013230
        /*0550*/ 	.short	0x010a
        /*0552*/ 	.byte	0x06
	.zero		1


	//   ....[33]....
        /*0554*/ 	.word	0x0000ae60
        /*0558*/ 	.word	0x000000ff
        /*055c*/ 	.word	0x00013230
        /*0560*/ 	.short	0x010a
        /*0562*/ 	.byte	0x06
	.zero		1


	//   ....[34]....
        /*0564*/ 	.word	0x0000b2b0
        /*0568*/ 	.word	0x000000ff
        /*056c*/ 	.word	0x00013250
        /*0570*/ 	.short	0x010a
        /*0572*/ 	.byte	0x0b
	.zero		1


	//   ....[35]....
        /*0574*/ 	.word	0x0000b2f0
        /*0578*/ 	.word	0x000000ff
        /*057c*/ 	.word	0x00013250
        /*0580*/ 	.short	0x010a
        /*0582*/ 	.byte	0x0b
	.zero		1


	//   ....[36]....
        /*0584*/ 	.word	0x0000d2b0
        /*0588*/ 	.word	0x00000004
        /*058c*/ 	.word	0x00000000
        /*0590*/ 	.short	0x0101
        /*0592*/ 	.byte	0x3f
	.zero		1


	//   ....[37]....
        /*0594*/ 	.word	0x0000d580
        /*0598*/ 	.word	0x000000ff
        /*059c*/ 	.word	0x00000000
        /*05a0*/ 	.short	0x0101
        /*05a2*/ 	.byte	0x06
	.zero		1


	//   ....[38]....
        /*05a4*/ 	.word	0x0000db50
        /*05a8*/ 	.word	0x000000ff
        /*05ac*/ 	.word	0x00013230
        /*05b0*/ 	.short	0x010a
        /*05b2*/ 	.byte	0x18
	.zero		1


	//   ....[39]....
        /*05b4*/ 	.word	0x0000db90
        /*05b8*/ 	.word	0x000000ff
        /*05bc*/ 	.word	0x00013230
        /*05c0*/ 	.short	0x010a
        /*05c2*/ 	.byte	0x18
	.zero		1


	//   ....[40]....
        /*05c4*/ 	.word	0x0000dfe0
        /*05c8*/ 	.word	0x000000ff
        /*05cc*/ 	.word	0x00013250
        /*05d0*/ 	.short	0x010a
        /*05d2*/ 	.byte	0x0b
	.zero		1


	//   ....[41]....
        /*05d4*/ 	.word	0x0000e020
        /*05d8*/ 	.word	0x000000ff
        /*05dc*/ 	.word	0x00013250
        /*05e0*/ 	.short	0x010a
        /*05e2*/ 	.byte	0x0b
	.zero		1


	//   ....[42]....
        /*05e4*/ 	.word	0x0000ea40
        /*05e8*/ 	.word	0x00000038
        /*05ec*/ 	.word	0x00000000
        /*05f0*/ 	.short	0x0101
        /*05f2*/ 	.byte	0x3f
	.zero		1


	//   ....[43]....
        /*05f4*/ 	.word	0x00011ea0
        /*05f8*/ 	.word	0x000000ff
        /*05fc*/ 	.word	0x00000000
        /*0600*/ 	.short	0x0101
        /*0602*/ 	.byte	0x06
	.zero		1


	//   ....[44]....
        /*0604*/ 	.word	0x00012350
        /*0608*/ 	.word	0x000000ff
        /*060c*/ 	.word	0x00013250
        /*0610*/ 	.short	0x010a
        /*0612*/ 	.byte	0x0e
	.zero		1


	//   ....[45]....
        /*0614*/ 	.word	0x00012390
        /*0618*/ 	.word	0x000000ff
        /*061c*/ 	.word	0x00013250
        /*0620*/ 	.short	0x010a
        /*0622*/ 	.byte	0x0e
	.zero		1


	//   ....[46]....
        /*0624*/ 	.word	0x00012a00
        /*0628*/ 	.word	0x000000ff
        /*062c*/ 	.word	0x00000000
        /*0630*/ 	.short	0x0101
        /*0632*/ 	.byte	0x04
	.zero		1


	//   ....[47]....
        /*0634*/ 	.word	0x00013b10
        /*0638*/ 	.word	0x00000007
        /*063c*/ 	.word	0x00000000
        /*0640*/ 	.short	0x0101
        /*0642*/ 	.byte	0x3f
	.zero		1


	//   ....[48]....
        /*0644*/ 	.word	0x00016a00
        /*0648*/ 	.word	0x00000005
        /*064c*/ 	.word	0x00013280
        /*0650*/ 	.short	0x010a
        /*0652*/ 	.byte	0x3f
	.zero		1


	//   ....[49]....
        /*0654*/ 	.word	0x00016ba0
        /*0658*/ 	.word	0x00000005
        /*065c*/ 	.word	0x00013240
        /*0660*/ 	.short	0x010a
        /*0662*/ 	.byte	0x3f
	.zero		1


	//   ....[50]....
        /*0664*/ 	.word	0x00016ec0
        /*0668*/ 	.word	0x000000ff
        /*066c*/ 	.word	0x00013220
        /*0670*/ 	.short	0x010a
        /*0672*/ 	.byte	0x29
	.zero		1


	//   ....[51]....
        /*0674*/ 	.word	0x00017180
        /*0678*/ 	.word	0x00000006
        /*067c*/ 	.word	0x00013280
        /*0680*/ 	.short	0x010a
        /*0682*/ 	.byte	0x3f
	.zero		1


	//   ....[52]....
        /*0684*/ 	.word	0x000173b0
        /*0688*/ 	.word	0x00000006
        /*068c*/ 	.word	0x00013240
        /*0690*/ 	.short	0x010a
        /*0692*/ 	.byte	0x3f
	.zero		1


	//   ....[53]....
        /*0694*/ 	.word	0x00017680
        /*0698*/ 	.word	0x0000000c
        /*069c*/ 	.word	0x00013270
        /*06a0*/ 	.short	0x010a
        /*06a2*/ 	.byte	0x3f
	.zero		1


	//   ....[54]....
        /*06a4*/ 	.word	0x000176f0
        /*06a8*/ 	.word	0x0000000c
        /*06ac*/ 	.word	0x00013260
        /*06b0*/ 	.short	0x010a
        /*06b2*/ 	.byte	0x3f
	.zero		1


	//   ....[55]....
        /*06b4*/ 	.word	0x000179b0
        /*06b8*/ 	.word	0x0000000c
        /*06bc*/ 	.word	0x00013250
        /*06c0*/ 	.short	0x0101
        /*06c2*/ 	.byte	0x3f
	.zero		1


	//   ....[56]....
        /*06c4*/ 	.word	0x00017a20
        /*06c8*/ 	.word	0x00000003
        /*06cc*/ 	.word	0x00000000
        /*06d0*/ 	.short	0x0101
        /*06d2*/ 	.byte	0x3f
	.zero		1


	//   ....[57]....
        /*06d4*/ 	.word	0x00017be0
        /*06d8*/ 	.word	0x00000002
        /*06dc*/ 	.word	0x00013270
        /*06e0*/ 	.short	0x010a
        /*06e2*/ 	.byte	0x3f
	.zero		1


	//   ....[58]....
        /*06e4*/ 	.word	0x00017c50
        /*06e8*/ 	.word	0x00000002
        /*06ec*/ 	.word	0x00013260
        /*06f0*/ 	.short	0x010a
        /*06f2*/ 	.byte	0x3f
	.zero		1


	//   ....[59]....
        /*06f4*/ 	.word	0x00017f10
        /*06f8*/ 	.word	0x00000002
        /*06fc*/ 	.word	0x00013250
        /*0700*/ 	.short	0x0101
        /*0702*/ 	.byte	0x3f
	.zero		1


	//   ....[60]....
        /*0704*/ 	.word	0x00017fa0
        /*0708*/ 	.word	0x00000000
        /*070c*/ 	.word	0x00000000
        /*0710*/ 	.short	0x0101
        /*0712*/ 	.byte	0x3f
	.zero		1


	//   ....[61]....
        /*0714*/ 	.word	0x00018c60
        /*0718*/ 	.word	0x00000006
        /*071c*/ 	.word	0x00013220
        /*0720*/ 	.short	0x010a
        /*0722*/ 	.byte	0x3f
	.zero		1


	//   ....[62]....
        /*0724*/ 	.word	0x00018e00
        /*0728*/ 	.word	0x00000005
        /*072c*/ 	.word	0x00000000
        /*0730*/ 	.short	0x010a
        /*0732*/ 	.byte	0x3f
	.zero		1


	//   ....[63]....
        /*0734*/ 	.word	0x00018e70
        /*0738*/ 	.word	0x00000009
        /*073c*/ 	.word	0x00000000
        /*0740*/ 	.short	0x010a
        /*0742*/ 	.byte	0x3f
	.zero		1


	//   ....[64]....
        /*0744*/ 	.word	0x00018ec0
        /*0748*/ 	.word	0x00000011
        /*074c*/ 	.word	0x00013260
        /*0750*/ 	.short	0x010a
        /*0752*/ 	.byte	0x3f
	.zero		1


	//   ....[65]....
        /*0754*/ 	.word	0x00018f10
        /*0758*/ 	.word	0x00000007
        /*075c*/ 	.word	0x00013260
        /*0760*/ 	.short	0x010a
        /*0762*/ 	.byte	0x3f
	.zero		1


	//   ....[66]....
        /*0764*/ 	.word	0x00018f50
        /*0768*/ 	.word	0x00000011
        /*076c*/ 	.word	0x00013280
        /*0770*/ 	.short	0x010a
        /*0772*/ 	.byte	0x3f
	.zero		1


	//   ....[67]....
        /*0774*/ 	.word	0x00018f70
        /*0778*/ 	.word	0x00000007
        /*077c*/ 	.word	0x00013280
        /*0780*/ 	.short	0x010a
        /*0782*/ 	.byte	0x3f
	.zero		1


	//   ....[68]....
        /*0784*/ 	.word	0x00018fe0
        /*0788*/ 	.word	0x00000003
        /*078c*/ 	.word	0x00013200
        /*0790*/ 	.short	0x010a
        /*0792*/ 	.byte	0x3f
	.zero		1


	//   ....[69]....
        /*0794*/ 	.word	0x00019030
        /*0798*/ 	.word	0x00000006
        /*079c*/ 	.word	0x00013230
        /*07a0*/ 	.short	0x010a
        /*07a2*/ 	.byte	0x3f
	.zero		1


	//   ....[70]....
        /*07a4*/ 	.word	0x00019090
        /*07a8*/ 	.word	0x00000039
        /*07ac*/ 	.word	0x00013230
        /*07b0*/ 	.short	0x010a
        /*07b2*/ 	.byte	0x3f
	.zero		1


	//   ....[71]....
        /*07b4*/ 	.word	0x000190f0
        /*07b8*/ 	.word	0x0000000e
        /*07bc*/ 	.word	0x00013250
        /*07c0*/ 	.short	0x010a
        /*07c2*/ 	.byte	0x3f
	.zero		1


	//   ....[72]....
        /*07c4*/ 	.word	0x00019150
        /*07c8*/ 	.word	0x0000000b
        /*07cc*/ 	.word	0x00013230
        /*07d0*/ 	.short	0x010a
        /*07d2*/ 	.byte	0x3f
	.zero		1


	//   ....[73]....
        /*07d4*/ 	.word	0x000191b0
        /*07d8*/ 	.word	0x0000000b
        /*07dc*/ 	.word	0x00013250
        /*07e0*/ 	.short	0x010a
        /*07e2*/ 	.byte	0x3f
	.zero		1


	//   ....[74]....
        /*07e4*/ 	.word	0x00019210
        /*07e8*/ 	.word	0x0000000b
        /*07ec*/ 	.word	0x00013230
        /*07f0*/ 	.short	0x010a
        /*07f2*/ 	.byte	0x3f
	.zero		1


	//   ....[75]....
        /*07f4*/ 	.word	0x00019270
        /*07f8*/ 	.word	0x0000000b
        /*07fc*/ 	.word	0x00013250
        /*0800*/ 	.short	0x010a
        /*0802*/ 	.byte	0x3f
	.zero		1


	//   ....[76]....
        /*0804*/ 	.word	0x000192d0
        /*0808*/ 	.word	0x00000003
        /*080c*/ 	.word	0x00013250
        /*0810*/ 	.short	0x010a
        /*0812*/ 	.byte	0x3f
	.zero		1


	//   ....[77]....
        /*0814*/ 	.word	0x00019420
        /*0818*/ 	.word	0x00000005
        /*081c*/ 	.word	0x00013280
        /*0820*/ 	.short	0x010a
        /*0822*/ 	.byte	0x3f
	.zero		1


	//   ....[78]....
        /*0824*/ 	.word	0x00019470
        /*0828*/ 	.word	0x00000005
        /*082c*/ 	.word	0x00013240
        /*0830*/ 	.short	0x010a
        /*0832*/ 	.byte	0x3f
	.zero		1


	//   ....[79]....
        /*0834*/ 	.word	0x000194d0
        /*0838*/ 	.word	0x00000004
        /*083c*/ 	.word	0x00013220
        /*0840*/ 	.short	0x010a
        /*0842*/ 	.byte	0x3f
	.zero		1


	//   ....[80]....
        /*0844*/ 	.word	0x00019520
        /*0848*/ 	.word	0x00000006
        /*084c*/ 	.word	0x00013280
        /*0850*/ 	.short	0x010a
        /*0852*/ 	.byte	0x3f
	.zero		1


	//   ....[81]....
        /*0854*/ 	.word	0x00019570
        /*0858*/ 	.word	0x00000006
        /*085c*/ 	.word	0x00013240
        /*0860*/ 	.short	0x010a
        /*0862*/ 	.byte	0x3f
	.zero		1


	//   ....[82]....
        /*0864*/ 	.word	0x000195c0
        /*0868*/ 	.word	0x0000000c
        /*086c*/ 	.word	0x00013270
        /*0870*/ 	.short	0x010a
        /*0872*/ 	.byte	0x3f
	.zero		1


	//   ....[83]....
        /*0874*/ 	.word	0x00019610
        /*0878*/ 	.word	0x0000000c
        /*087c*/ 	.word	0x00013260
        /*0880*/ 	.short	0x010a
        /*0882*/ 	.byte	0x3f
	.zero		1


	//   ....[84]....
        /*0884*/ 	.word	0x00019660
        /*0888*/ 	.word	0x00000002
        /*088c*/ 	.word	0x00013270
        /*0890*/ 	.short	0x010a
        /*0892*/ 	.byte	0x3f
	.zero		1


	//   ....[85]....
        /*0894*/ 	.word	0x000196b0
        /*0898*/ 	.word	0x00000002
        /*089c*/ 	.word	0x00013260
        /*08a0*/ 	.short	0x010a
        /*08a2*/ 	.byte	0x3f
	.zero		1


	//   ....[86]....
        /*08a4*/ 	.word	0x00019700
        /*08a8*/ 	.word	0x00000006
        /*08ac*/ 	.word	0x00013220
        /*08b0*/ 	.short	0x010a
        /*08b2*/ 	.byte	0x3f
	.zero		1


	//   ....[87]....
        /*08b4*/ 	.word	0x000198a0
        /*08b8*/ 	.word	0x00000005
        /*08bc*/ 	.word	0x00000000
        /*08c0*/ 	.short	0x010a
        /*08c2*/ 	.byte	0x3f
	.zero		1


	//   ....[88]....
        /*08c4*/ 	.word	0x000198f0
        /*08c8*/ 	.word	0x00000009
        /*08cc*/ 	.word	0x00000000
        /*08d0*/ 	.short	0x010a
        /*08d2*/ 	.byte	0x3f
	.zero		1


	//   ....[89]....
        /*08d4*/ 	.word	0x00019940
        /*08d8*/ 	.word	0x00000011
        /*08dc*/ 	.word	0x00013260
        /*08e0*/ 	.short	0x010a
        /*08e2*/ 	.byte	0x3f
	.zero		1


	//   ....[90]....
        /*08e4*/ 	.word	0x00019990
        /*08e8*/ 	.word	0x00000007
        /*08ec*/ 	.word	0x00013260
        /*08f0*/ 	.short	0x010a
        /*08f2*/ 	.byte	0x3f
	.zero		1


	//   ....[91]....
        /*08f4*/ 	.word	0x000199e0
        /*08f8*/ 	.word	0x00000011
        /*08fc*/ 	.word	0x00013280
        /*0900*/ 	.short	0x010a
        /*0902*/ 	.byte	0x3f
	.zero		1


	//----- nvinfo : EIATTR_NUM_MBARRIERS
	.align		4
.L_207:
        /*0904*/ 	.byte	0x03, 0x38
        /*0906*/ 	.short	0x0016


	//----- nvinfo : EIATTR_EXIT_INSTR_OFFSETS
	.align		4
        /*0908*/ 	.byte	0x04, 0x1c
        /*090a*/ 	.short	(.L_209 - .L_208)


	//   ....[0]....
.L_208:
        /*090c*/ 	.word	0x00000a70


	//   ....[1]....
        /*0910*/ 	.word	0x00014890


	//   ....[2]....
        /*0914*/ 	.word	0x00018fc0


	//----- nvinfo : EIATTR_MAX_THREADS
	.align		4
.L_209:
        /*0918*/ 	.byte	0x04, 0x05
        /*091a*/ 	.short	(.L_211 - .L_210)
.L_210:
        /*091c*/ 	.word	0x00000200
        /*0920*/ 	.word	0x00000001
        /*0924*/ 	.word	0x00000001


	//----- nvinfo : EIATTR_CRS_STACK_SIZE
	.align		4
.L_211:
        /*0928*/ 	.byte	0x04, 0x1e
        /*092a*/ 	.short	(.L_213 - .L_212)
.L_212:
        /*092c*/ 	.word	0x00000000


	//----- nvinfo : EIATTR_CBANK_PARAM_SIZE
	.align		4
.L_213:
        /*0930*/ 	.byte	0x03, 0x19
        /*0932*/ 	.short	0x0a70


	//----- nvinfo : EIATTR_PARAM_CBANK
	.align		4
        /*0934*/ 	.byte	0x04, 0x0a
        /*0936*/ 	.short	(.L_215 - .L_214)
	.align		4
.L_214:
        /*0938*/ 	.word	index@(.nv.constant0._ZN7cutlass13device_kernelIN5flash11enable_sm90INS1_16FlashAttnFwdSm90INS1_25CollectiveMainloopFwdSm90ILi2EN4cute5tupleIJNS5_1CILi1EEES8_S8_EEENS6_IJNS7_ILi192EEENS7_ILi160EEENS7_ILi64EEEEEELi64ENS_12float_e4m3_tEfNS_4arch4Sm90ELb0ELb1ELb1ELb1ELb0ELb0ELb0ELb1ELb1ELb0ELb0ELb0EEENS1_21CollectiveEpilogueFwdINS6_IJSA_SC_SB_EEES9_NS_10bfloat16_tESG_Li384ELb1ELb0ELb0ELb1EEENS1_36VarlenDynamicPersistentTileSchedulerILi192ELi160ELi384ELi128ELb0ELb0ELb1ELb1ELb0ELb1EEEEEEEEEvNT_6ParamsE)
        /*093c*/ 	.short	0x0210
        /*093e*/ 	.short	0x0a70


	//----- nvinfo : EIATTR_SW_WAR
	.align		4
.L_215:
        /*0940*/ 	.byte	0x04, 0x36
        /*0942*/ 	.short	(.L_217 - .L_216)
.L_216:
        /*0944*/ 	.word	0x00000008
.L_217:


//--------------------- .nv.info._ZN7cutlass13device_kernelIN5flash11enable_sm90INS1_16FlashAttnFwdSm90INS1_25CollectiveMainloopFwdSm90ILi2EN4cute5tupleIJNS5_1CILi1EEES8_S8_EEENS6_IJNS7_ILi192EEENS7_ILi160EEENS7_ILi64EEEEEELi64ENS_12float_e4m3_tEfNS_4arch4Sm90ELb0ELb1ELb1ELb1ELb0ELb1ELb0ELb1ELb1ELb0ELb0ELb0EEENS1_21CollectiveEpilogueFwdINS6_IJSA_SC_SB_EEES9_NS_10bfloat16_tESG_Li384ELb1ELb0ELb0ELb1EEENS1_36VarlenDynamicPersistentTileSchedulerILi192ELi160ELi384ELi128ELb0ELb0ELb1ELb1ELb0ELb1EEEEEEEEEvNT_6ParamsE --------------------------
	.section	.nv.info._ZN7cutlass13device_kernelIN5flash11enable_sm90INS1_16FlashAttnFwdSm90INS1_25CollectiveMainloopFwdSm90ILi2EN4cute5tupleIJNS5_1CILi1EEES8_S8_EEENS6_IJNS7_ILi192EEENS7_ILi160EEENS7_ILi64EEEEEELi64ENS_12float_e4m3_tEfNS_4arch4Sm90ELb0ELb1ELb1ELb1ELb0ELb1ELb0ELb1ELb1ELb0ELb0ELb0EEENS1_21CollectiveEpilogueFwdINS6_IJSA_SC_SB_EEES9_NS_10bfloat16_tESG_Li384ELb1ELb0ELb0ELb1EEENS1_36VarlenDynamicPersistentTileSchedulerILi192ELi160ELi384ELi128ELb0ELb0ELb1ELb1ELb0ELb1EEEEEEEEEvNT_6ParamsE,"",@"SHT_CUDA_INFO"
	.sectionflags	@""
	.align	4


	//----- nvinfo : EIATTR_CUDA_API_VERSION
	.align		4
        /*0000*/ 	.byte	0x04, 0x37
        /*0002*/ 	.short	(.L_219 - .L_218)
.L_218:
        /*0004*/ 	.word	0x00000082


	//----- nvinfo : EIATTR_KPARAM_INFO
	.align		4
.L_219:
        /*0008*/ 	.byte	0x04, 0x17
        /*000a*/ 	.short	(.L_221 - .L_220)
.L_220:
        /*000c*/ 	.word	0x00000000
        /*0010*/ 	.short	0x0000
        /*0012*/ 	.short	0x0070
        /*0014*/ 	.byte	0x00, 0xf0, 0x01, 0x28


	//----- nvinfo : EIATTR_SPARSE_MMA_MASK
	.align		4
.L_221:
        /*0018*/ 	.byte	0x03, 0x50
        /*001a*/ 	.short	0x0000


	//----- nvinfo : EIATTR_MAXREG_COUNT
	.align		4
        /*001c*/ 	.byte	0x03, 0x1b
        /*001e*/ 	.short	0x0080


	//----- nvinfo : EIATTR_NUM_BARRIERS
	.align		4
        /*0020*/ 	.byte	0x02, 0x4c
        /*0022*/ 	.byte	0x10
	.zero		1


	//----- nvinfo : EIATTR_EXTERNS
	.align		4
        /*0024*/ 	.byte	0x04, 0x0f
        /*0026*/ 	.short	(.L_223 - .L_222)


	//   ....[0]....
	.align		4
.L_222:
        /*0028*/ 	.word	index@(__assertfail)


	//----- nvinfo : EIATTR_ANNOTATIONS
	.align		4
.L_223:
        /*002c*/ 	.byte	0x04, 0x55
        /*002e*/ 	.short	(.L_225 - .L_224)


	//   ....[0]....
.L_224:
        /* <DEDUP_REMOVED lines=81> */
        /*0534*/ 	.byte	0xf0, 0x1e, 0x02, 0x00


	//----- nvinfo : EIATTR_MERCURY_ISA_VERSION
	.align		4
.L_225:
        /*0538*/ 	.byte	0x03, 0x5f
        /*053a*/ 	.short	0x0101


	//----- nvinfo : EIATTR_UNUSED_LOAD_BYTE_OFFSET
	.align		4
        /*053c*/ 	.byte	0x04, 0x44
        /*053e*/ 	.short	(.L_227 - .L_226)


	//   ....[0]....
.L_226:
        /*0540*/ 	.word	0x00000ac0
        /*0544*/ 	.word	0x0000fff0


	//   ....[1]....
        /*0548*/ 	.word	0x0001a9d0
        /*054c*/ 	.word	0x0000fff0


	//----- nvinfo : EIATTR_INT_WARP_WIDE_INSTR_OFFSETS
	.align		4
.L_227:
        /*0550*/ 	.byte	0x04, 0x31
        /*0552*/ 	.short	(.L_229 - .L_228)


	//   ....[0]....
.L_228:
        /*0554*/ 	.word	0x000001b0


	//   ....[1]....
        /*0558*/ 	.word	0x000001f0


	//   ....[2]....
        /*055c*/ 	.word	0x000002b0


	//   ....[3]....
        /*0560*/ 	.word	0x0001ede0


	//   ....[4]....
        /*0564*/ 	.word	0x0001ee70


	//   ....[5]....
        /*0568*/ 	.word	0x0001f560


	//   ....[6]....
        /*056c*/ 	.word	0x0001f5e0


	//   ....[7]....
        /*0570*/ 	.word	0x00020bb0


	//   ....[8]....
        /*0574*/ 	.word	0x00020c40


	//----- nvinfo : EIATTR_COOP_GROUP_MASK_REGIDS
	.align		4
.L_229:
        /*0578*/ 	.byte	0x04, 0x29
        /*057a*/ 	.short	(.L_231 - .L_230)


	//   ....[0]....
.L_230:
        /*057c*/ 	.word	0xffffffff


	//   ....[1]....
        /*0580*/ 	.word	0xffffffff


	//   ....[2]....
        /*0584*/ 	.word	0xffffffff


	//   ....[3]....
        /*0588*/ 	.word	0xffffffff


	//   ....[4]....
        /*058c*/ 	.word	0xffffffff


	//   ....[5]....
        /*0590*/ 	.word	0xffffffff


	//   ....[6]....
        /*0594*/ 	.word	0xffffffff


	//   ....[7]....
        /*0598*/ 	.word	0xffffffff


	//   ....[8]....
        /*059c*/ 	.word	0xffffffff


	//   ....[9]....
        /*05a0*/ 	.word	0xffffffff


	//   ....[10]....
        /*05a4*/ 	.word	0xffffffff


	//   ....[11]....
        /*05a8*/ 	.word	0xffffffff


	//   ....[12]....
        /*05ac*/ 	.word	0xffffffff


	//   ....[13]....
        /*05b0*/ 	.word	0xffffffff


	//   ....[14]....
        /*05b4*/ 	.word	0xffffffff


	//   ....[15]....
        /*05b8*/ 	.word	0xffffffff


	//   ....[16]....
        /*05bc*/ 	.word	0xffffffff


	//   ....[17]....
        /*05c0*/ 	.word	0xffffffff


	//   ....[18]....
        /*05c4*/ 	.word	0xffffffff


	//   ....[19]....
        /*05c8*/ 	.word	0xffffffff


	//   ....[20]....
        /*05cc*/ 	.word	0xffffffff


	//   ....[21]....
        /*05d0*/ 	.word	0xffffffff


	//   ....[22]....
        /*05d4*/ 	.word	0xffffffff


	//   ....[23]....
        /*05d8*/ 	.word	0xffffffff


	//   ....[24]....
        /*05dc*/ 	.word	0xffffffff


	//   ....[25]....
        /*05e0*/ 	.word	0xffffffff


	//   ....[26]....
        /*05e4*/ 	.word	0xffffffff


	//   ....[27]....
        /*05e8*/ 	.word	0xffffffff


	//   ....[28]....
        /*05ec*/ 	.word	0xffffffff


	//   ....[29]....
        /*05f0*/ 	.word	0xffffffff


	//   ....[30]....
        /*05f4*/ 	.word	0xffffffff


	//   ....[31]....
        /*05f8*/ 	.word	0xffffffff


	//   ....[32]....
        /*05fc*/ 	.word	0xffffffff


	//   ....[33]....
        /*0600*/ 	.word	0xffffffff


	//   ....[34]....
        /*0604*/ 	.word	0xffffffff


	//   ....[35]....
        /*0608*/ 	.word	0xffffffff


	//   ....[36]....
        /*060c*/ 	.word	0xffffffff


	//   ....[37]....
        /*0610*/ 	.word	0xffffffff


	//   ....[38]....
        /*0614*/ 	.word	0xffffffff


	//   ....[39]....
        /*0618*/ 	.word	0xffffffff


	//   ....[40]....
        /*061c*/ 	.word	0xffffffff


	//   ....[41]....
        /*0620*/ 	.word	0xffffffff


	//   ....[42]....
        /*0624*/ 	.word	0xffffffff


	//   ....[43]....
        /*0628*/ 	.word	0xffffffff


	//   ....[44]....
        /*062c*/ 	.word	0xffffffff


	//   ....[45]....
        /*0630*/ 	.word	0xffffffff


	//   ....[46]....
        /*0634*/ 	.word	0xffffffff


	//   ....[47]....
        /*0638*/ 	.word	0xffffffff


	//   ....[48]....
        /*063c*/ 	.word	0xffffffff


	//   ....[49]....
        /*0640*/ 	.word	0xffffffff


	//   ....[50]....
        /*0644*/ 	.word	0xffffffff


	//   ....[51]....
        /*0648*/ 	.word	0xffffffff


	//   ....[52]....
        /*064c*/ 	.word	0xffffffff


	//   ....[53]....
        /*0650*/ 	.word	0xffffffff


	//   ....[54]....
        /*0654*/ 	.word	0xffffffff


	//   ....[55]....
        /*0658*/ 	.word	0xffffffff


	//   ....[56]....
        /*065c*/ 	.word	0xffffffff


	//   ....[57]....
        /*0660*/ 	.word	0xffffffff


	//   ....[58]....
        /*0664*/ 	.word	0xffffffff


	//   ....[59]....
        /*0668*/ 	.word	0xffffffff


	//   ....[60]....
        /*066c*/ 	.word	0xffffffff


	//   ....[61]....
        /*0670*/ 	.word	0xffffffff


	//   ....[62]....
        /*0674*/ 	.word	0xffffffff


	//   ....[63]....
        /*0678*/ 	.word	0xffffffff


	//   ....[64]....
        /*067c*/ 	.word	0xffffffff


	//   ....[65]....
        /*0680*/ 	.word	0xffffffff


	//   ....[66]....
        /*0684*/ 	.word	0xffffffff


	//   ....[67]....
        /*0688*/ 	.word	0xffffffff


	//   ....[68]....
        /*068c*/ 	.word	0xffffffff


	//   ....[69]....
        /*0690*/ 	.word	0xffffffff


	//   ....[70]....
        /*0694*/ 	.word	0xffffffff


	//   ....[71]....
        /*0698*/ 	.word	0xffffffff


	//   ....[72]....
        /*069c*/ 	.word	0xffffffff


	//   ....[73]....
        /*06a0*/ 	.word	0xffffffff


	//   ....[74]....
        /*06a4*/ 	.word	0xffffffff


	//   ....[75]....
        /*06a8*/ 	.word	0xffffffff


	//   ....[76]....
        /*06ac*/ 	.word	0xffffffff


	//   ....[77]....
        /*06b0*/ 	.word	0xffffffff


	//   ....[78]....
        /*06b4*/ 	.word	0xffffffff


	//   ....[79]....
        /*06b8*/ 	.word	0xffffffff


	//   ....[80]....
        /*06bc*/ 	.word	0x0500000f


	//   ....[81]....
        /*06c0*/ 	.word	0x0500000f


	//   ....[82]....
        /*06c4*/ 	.word	0x0500000f


	//   ....[83]....
        /*06c8*/ 	.word	0x0500000f


	//   ....[84]....
        /*06cc*/ 	.word	0x0500000f


	//   ....[85]....
        /*06d0*/ 	.word	0x0500000f


	//   ....[86]....
        /*06d4*/ 	.word	0x0500000f


	//   ....[87]....
        /*06d8*/ 	.word	0x0500000f


	//   ....[88]....
        /*06dc*/ 	.word	0x0500000f


	//   ....[89]....
        /*06e0*/ 	.word	0x0500000f


	//   ....[90]....
        /*06e4*/ 	.word	0x0500000f


	//   ....[91]....
        /*06e8*/ 	.word	0x0500000f


	//   ....[92]....
        /*06ec*/ 	.word	0x0500000f


	//   ....[93]....
        /*06f0*/ 	.word	0x0500000f


	//   ....[94]....
        /*06f4*/ 	.word	0x0500000f


	//   ....[95]....
        /*06f8*/ 	.word	0x0500000f


	//   ....[96]....
        /*06fc*/ 	.word	0x0500000f


	//   ....[97]....
        /*0700*/ 	.word	0x0500000f


	//   ....[98]....
        /*0704*/ 	.word	0x0500000f


	//   ....[99]....
        /*0708*/ 	.word	0x0500000f


	//   ....[100]....
        /*070c*/ 	.word	0x0500000f


	//   ....[101]....
        /*0710*/ 	.word	0x0500000f


	//   ....[102]....
        /*0714*/ 	.word	0x0500000f


	//   ....[103]....
        /*0718*/ 	.word	0x0500000f


	//   ....[104]....
        /*071c*/ 	.word	0x0500000f


	//   ....[105]....
        /*0720*/ 	.word	0x0500000f


	//   ....[106]....
        /*0724*/ 	.word	0x0500000f


	//   ....[107]....
        /*0728*/ 	.word	0x0500000f


	//----- nvinfo : EIATTR_COOP_GROUP_INSTR_OFFSETS
	.align		4
.L_231:
        /*072c*/ 	.byte	0x04, 0x28
        /*072e*/ 	.short	(.L_233 - .L_232)


	//   ....[0]....
.L_232:
        /*0730*/ 	.word	0x00000060


	//   ....[1]....
        /*0734*/ 	.word	0x000001c0


	//   ....[2]....
        /*0738*/ 	.word	0x000002c0


	//   ....[3]....
        /*073c*/ 	.word	0x00000430


	//   ....[4]....
        /*0740*/ 	.word	0x00000590


	//   ....[5]....
        /*0744*/ 	.word	0x000006b0


	//   ....[6]....
        /*0748*/ 	.word	0x00000810


	//   ....[7]....
        /*074c*/ 	.word	0x000055e0


	//   ....[8]....
        /*0750*/ 	.word	0x0000b570


	//   ....[9]....
        /*0754*/ 	.word	0x0000b680


	//   ....[10]....
        /*0758*/ 	.word	0x0000c090


	//   ....[11]....
        /*075c*/ 	.word	0x0000c130


	//   ....[12]....
        /*0760*/ 	.word	0x00010540


	//   ....[13]....
        /*0764*/ 	.word	0x000106f0


	//   ....[14]....
        /*0768*/ 	.word	0x00010d20


	//   ....[15]....
        /*076c*/ 	.word	0x00010d80


	//   ....[16]....
        /*0770*/ 	.word	0x00013b40


	//   ....[17]....
        /*0774*/ 	.word	0x00013b60


	//   ....[18]....
        /*0778*/ 	.word	0x00013ba0


	//   ....[19]....
        /*077c*/ 	.word	0x00013bc0


	//   ....[20]....
        /*0780*/ 	.word	0x00018400


	//   ....[21]....
        /*0784*/ 	.word	0x00018500


	//   ....[22]....
        /*0788*/ 	.word	0x00018e40


	//   ....[23]....
        /*078c*/ 	.word	0x00018ea0


	//   ....[24]....
        /*0790*/ 	.word	0x0001a330


	//   ....[25]....
        /*0794*/ 	.word	0x0001a350


	//   ....[26]....
        /*0798*/ 	.word	0x0001a450


	//   ....[27]....
        /*079c*/ 	.word	0x0001a510


	//   ....[28]....
        /*07a0*/ 	.word	0x0001afd0


	//   ....[29]....
        /*07a4*/ 	.word	0x0001afe0


	//   ....[30]....
        /*07a8*/ 	.word	0x0001aff0


	//   ....[31]....
        /*07ac*/ 	.word	0x0001b000


	//   ....[32]....
        /*07b0*/ 	.word	0x0001b010


	//   ....[33]....
        /*07b4*/ 	.word	0x0001b020


	//   ....[34]....
        /*07b8*/ 	.word	0x0001b040


	//   ....[35]....
        /*07bc*/ 	.word	0x0001b050


	//   ....[36]....
        /*07c0*/ 	.word	0x0001b080


	//   ....[37]....
        /*07c4*/ 	.word	0x0001b090


	//   ....[38]....
        /*07c8*/ 	.word	0x0001b0c0


	//   ....[39]....
        /*07cc*/ 	.word	0x0001b0d0


	//   ....[40]....
        /*07d0*/ 	.word	0x0001b0f0


	//   ....[41]....
        /*07d4*/ 	.word	0x0001b110


	//   ....[42]....
        /*07d8*/ 	.word	0x0001b120


	//   ....[43]....
        /*07dc*/ 	.word	0x0001b140


	//   ....[44]....
        /*07e0*/ 	.word	0x0001c680


	//   ....[45]....
        /*07e4*/ 	.word	0x0001c850


	//   ....[46]....
        /*07e8*/ 	.word	0x0001c880


	//   ....[47]....
        /*07ec*/ 	.word	0x0001c8b0


	//   ....[48]....
        /*07f0*/ 	.word	0x0001c8e0


	//   ....[49]....
        /*07f4*/ 	.word	0x0001c910


	//   ....[50]....
        /*07f8*/ 	.word	0x0001c940


	//   ....[51]....
        /*07fc*/ 	.word	0x0001cab0


	//   ....[52]....
        /*0800*/ 	.word	0x0001cae0


	//   ....[53]....
        /*0804*/ 	.word	0x0001cb10


	//   ....[54]....
        /*0808*/ 	.word	0x0001cb40


	//   ....[55]....
        /*080c*/ 	.word	0x0001cb70


	//   ....[56]....
        /*0810*/ 	.word	0x0001cba0


	//   ....[57]....
        /*0814*/ 	.word	0x0001cc50


	//   ....[58]....
        /*0818*/ 	.word	0x0001ccb0


	//   ....[59]....
        /*081c*/ 	.word	0x0001cd50


	//   ....[60]....
        /*0820*/ 	.word	0x0001dde0


	//   ....[61]....
        /*0824*/ 	.word	0x0001f750


	//   ....[62]....
        /*0828*/ 	.word	0x000212d0


	//   ....[63]....
        /*082c*/ 	.word	0x00021320


	//   ....[64]....
        /*0830*/ 	.word	0x00021350


	//   ....[65]....
        /*0834*/ 	.word	0x00021380


	//   ....[66]....
        /*0838*/ 	.word	0x00021390


	//   ....[67]....
        /*083c*/ 	.word	0x000213c0


	//   ....[68]....
        /*0840*/ 	.word	0x000213f0


	//   ....[69]....
        /*0844*/ 	.word	0x00021420


	//   ....[70]....
        /*0848*/ 	.word	0x000215a0


	//   ....[71]....
        /*084c*/ 	.word	0x000215d0


	//   ....[72]....
        /*0850*/ 	.word	0x00021600


	//   ....[73]....
        /*0854*/ 	.word	0x00021630


	//   ....[74]....
        /*0858*/ 	.word	0x00021660


	//   ....[75]....
        /*085c*/ 	.word	0x00021690


	//   ....[76]....
        /*0860*/ 	.word	0x00021750


	//   ....[77]....
        /*0864*/ 	.word	0x00021770


	//   ....[78]....
        /*0868*/ 	.word	0x000217e0


	//   ....[79]....
        /*086c*/ 	.word	0x00021e80


	//   ....[80]....
        /*0870*/ 	.word	0x000222f0


	//   ....[81]....
        /*0874*/ 	.word	0x00022390


	//   ....[82]....
        /*0878*/ 	.word	0x00022430


	//   ....[83]....
        /*087c*/ 	.word	0x000224d0


	//   ....[84]....
        /*0880*/ 	.word	0x000225b0


	//   ....[85]....
        /*0884*/ 	.word	0x00022650


	//   ....[86]....
        /*0888*/ 	.word	0x000226f0


	//   ....[87]....
        /*088c*/ 	.word	0x00022790


	//   ....[88]....
        /*0890*/ 	.word	0x00022b30


	//   ....[89]....
        /*0894*/ 	.word	0x00022e10


	//   ....[90]....
        /*0898*/ 	.word	0x00023230


	//   ....[91]....
        /*089c*/ 	.word	0x000232d0


	//   ....[92]....
        /*08a0*/ 	.word	0x000233f0


	//   ....[93]....
        /*08a4*/ 	.word	0x00023460


	//   ....[94]....
        /*08a8*/ 	.word	0x000234d0


	//   ....[95]....
        /*08ac*/ 	.word	0x00023540


	//   ....[96]....
        /*08b0*/ 	.word	0x000235b0


	//   ....[97]....
        /*08b4*/ 	.word	0x00023630


	//   ....[98]....
        /*08b8*/ 	.word	0x000236c0


	//   ....[99]....
        /*08bc*/ 	.word	0x00023750


	//   ....[100]....
        /*08c0*/ 	.word	0x000237c0


	//   ....[101]....
        /*08c4*/ 	.word	0x00023830


	//   ....[102]....
        /*08c8*/ 	.word	0x000238a0


	//   ....[103]....
        /*08cc*/ 	.word	0x00023920


	//   ....[104]....
        /*08d0*/ 	.word	0x00023990


	//   ....[105]....
        /*08d4*/ 	.word	0x00023a30


	//   ....[106]....
        /*08d8*/ 	.word	0x00023ac0


	//   ....[107]....
        /*08dc*/ 	.word	0x00023be0


	//----- nvinfo : EIATTR_REG_RECONFIG
	.align		4
.L_233:
        /*08e0*/ 	.byte	0x01, 0x54
	.zero		2


	//----- nvinfo : EIATTR_SYSCALL_OFFSETS
	.align		4
        /*08e4*/ 	.byte	0x04, 0x46
        /*08e6*/ 	.short	(.L_235 - .L_234)


	//   ....[0]....
.L_234:
        /*08e8*/ 	.word	0x00001a10


	//   ....[1]....
        /*08ec*/ 	.word	0x00001b60


	//   ....[2]....
        /*08f0*/ 	.word	0x00005750


	//   ....[3]....
        /*08f4*/ 	.word	0x00005d60


	//   ....[4]....
        /*08f8*/ 	.word	0x0001eff0


	//   ....[5]....
        /*08fc*/ 	.word	0x0001f170


	//   ....[6]....
        /*0900*/ 	.word	0x0001f2d0


	//   ....[7]....
        /*0904*/ 	.word	0x0001f430


	//----- nvinfo : EIATTR_MBARRIER_INSTR_OFFSETS
	.align		4
.L_235:
        /*0908*/ 	.byte	0x04, 0x39
        /*090a*/ 	.short	(.L_237 - .L_236)


	//   ....[0]....
.L_236:
        /*090c*/ 	.word	0x000002e0
        /*0910*/ 	.word	0x000000ff
        /*0914*/ 	.word	0x00013200
        /*0918*/ 	.short	0x0100
        /*091a*/ 	.byte	0x08
	.zero		1


	//   ....[1]....
        /*091c*/ 	.word	0x000002f0
        /*0920*/ 	.word	0x000000ff
        /*0924*/ 	.word	0x00013220
        /*0928*/ 	.short	0x0100
        /*092a*/ 	.byte	0x08
	.zero		1


	//   ....[2]....
        /*092c*/ 	.word	0x000003e0
        /*0930*/ 	.word	0x000000ff
        /*0934*/ 	.word	0x00013230
        /*0938*/ 	.short	0x0100
        /*093a*/ 	.byte	0x08
	.zero		1


	//   ....[3]....
        /*093c*/ 	.word	0x000003f0
        /*0940*/ 	.word	0x000000ff
        /*0944*/ 	.word	0x00013240
        /*0948*/ 	.short	0x0100
        /*094a*/ 	.byte	0x08
	.zero		1


	//   ....[4]....
        /*094c*/ 	.word	0x00000400
        /*0950*/ 	.word	0x000000ff
        /*0954*/ 	.word	0x00013238
        /*0958*/ 	.short	0x0100
        /*095a*/ 	.byte	0x08
	.zero		1


	//   ....[5]....
        /*095c*/ 	.word	0x00000410
        /*0960*/ 	.word	0x000000ff
        /*0964*/ 	.word	0x00013248
        /*0968*/ 	.short	0x0100
        /*096a*/ 	.byte	0x08
	.zero		1


	//   ....[6]....
        /*096c*/ 	.word	0x00000540
        /*0970*/ 	.word	0x000000ff
        /*0974*/ 	.word	0x00013250
        /*0978*/ 	.short	0x0100
        /*097a*/ 	.byte	0x08
	.zero		1


	//   ....[7]....
        /*097c*/ 	.word	0x00000550
        /*0980*/ 	.word	0x000000ff
        /*0984*/ 	.word	0x00013260
        /*0988*/ 	.short	0x0100
        /*098a*/ 	.byte	0x08
	.zero		1


	//   ....[8]....
        /*098c*/ 	.word	0x00000560
        /*0990*/ 	.word	0x000000ff
        /*0994*/ 	.word	0x00013258
        /*0998*/ 	.short	0x0100
        /*099a*/ 	.byte	0x08
	.zero		1


	//   ....[9]....
        /*099c*/ 	.word	0x00000570
        /*09a0*/ 	.word	0x000000ff
        /*09a4*/ 	.word	0x00013268
        /*09a8*/ 	.short	0x0100
        /*09aa*/ 	.byte	0x08
	.zero		1


	//   ....[10]....
        /*09ac*/ 	.word	0x00000660
        /*09b0*/ 	.word	0x000000ff
        /*09b4*/ 	.word	0x00013270
        /*09b8*/ 	.short	0x0100
        /*09ba*/ 	.byte	0x06
	.zero		1


	//   ....[11]....
        /*09bc*/ 	.word	0x00000670
        /*09c0*/ 	.word	0x000000ff
        /*09c4*/ 	.word	0x00013280
        /*09c8*/ 	.short	0x0100
        /*09ca*/ 	.byte	0x06
	.zero		1


	//   ....[12]....
        /*09cc*/ 	.word	0x00000680
        /*09d0*/ 	.word	0x000000ff
        /*09d4*/ 	.word	0x00013278
        /*09d8*/ 	.short	0x0100
        /*09da*/ 	.byte	0x06
	.zero		1


	//   ....[13]....
        /*09dc*/ 	.word	0x00000690
        /*09e0*/ 	.word	0x000000ff
        /*09e4*/ 	.word	0x00013288
        /*09e8*/ 	.short	0x0100
        /*09ea*/ 	.byte	0x06
	.zero		1


	//   ....[14]....
        /*09ec*/ 	.word	0x000007c0
        /*09f0*/ 	.word	0x000000ff
        /*09f4*/ 	.word	0x00013290
        /*09f8*/ 	.short	0x0100
        /*09fa*/ 	.byte	0x08
	.zero		1


	//   ....[15]....
        /*09fc*/ 	.word	0x000007d0
        /*0a00*/ 	.word	0x000000ff
        /*0a04*/ 	.word	0x000132a0
        /*0a08*/ 	.short	0x0100
        /*0a0a*/ 	.byte	0x08
	.zero		1


	//   ....[16]....
        /*0a0c*/ 	.word	0x000007e0
        /*0a10*/ 	.word	0x000000ff
        /*0a14*/ 	.word	0x00013298
        /*0a18*/ 	.short	0x0100
        /*0a1a*/ 	.byte	0x08
	.zero		1


	//   ....[17]....
        /*0a1c*/ 	.word	0x000007f0
        /*0a20*/ 	.word	0x000000ff
        /*0a24*/ 	.word	0x000132a8
        /*0a28*/ 	.short	0x0100
        /*0a2a*/ 	.byte	0x08
	.zero		1


	//   ....[18]....
        /*0a2c*/ 	.word	0x00000920
        /*0a30*/ 	.word	0x000000ff
        /*0a34*/ 	.word	0x000132b0
        /*0a38*/ 	.short	0x0100
        /*0a3a*/ 	.byte	0x08
	.zero		1


	//   ....[19]....
        /*0a3c*/ 	.word	0x00000930
        /*0a40*/ 	.word	0x000000ff
        /*0a44*/ 	.word	0x000132c0
        /*0a48*/ 	.short	0x0100
        /*0a4a*/ 	.byte	0x08
	.zero		1


	//   ....[20]....
        /*0a4c*/ 	.word	0x00000940
        /*0a50*/ 	.word	0x000000ff
        /*0a54*/ 	.word	0x000132b8
        /*0a58*/ 	.short	0x0100
        /*0a5a*/ 	.byte	0x08
	.zero		1


	//   ....[21]....
        /*0a5c*/ 	.word	0x00000950
        /*0a60*/ 	.word	0x000000ff
        /*0a64*/ 	.word	0x000132c8
        /*0a68*/ 	.short	0x0100
        /*0a6a*/ 	.byte	0x08
	.zero		1


	//   ....[22]....
        /*0a6c*/ 	.word	0x000028b0
        /*0a70*/ 	.word	0x0000004a
        /*0a74*/ 	.word	0x00013290
        /*0a78*/ 	.short	0x010a
        /*0a7a*/ 	.byte	0x3f
	.zero		1


	//   ....[23]....
        /*0a7c*/ 	.word	0x000039a0
        /*0a80*/ 	.word	0x0000004a
        /*0a84*/ 	.word	0x00013290
        /*0a88*/ 	.short	0x010a
        /*0a8a*/ 	.byte	0x3f
	.zero		1


	//   ....[24]....
        /*0a8c*/ 	.word	0x00004a50
        /*0a90*/ 	.word	0x0000004a
        /*0a94*/ 	.word	0x00013290
        /*0a98*/ 	.short	0x010a
        /*0a9a*/ 	.byte	0x3f
	.zero		1


	//   ....[25]....
        /*0a9c*/ 	.word	0x00004c30
        /*0aa0*/ 	.word	0x00000004
        /*0aa4*/ 	.word	0x00000000
        /*0aa8*/ 	.short	0x0101
        /*0aaa*/ 	.byte	0x3f
	.zero		1


	//   ....[26]....
        /*0aac*/ 	.word	0x00004c70
        /*0ab0*/ 	.word	0x0000004a
        /*0ab4*/ 	.word	0x000132b0
        /*0ab8*/ 	.short	0x010a
        /*0aba*/ 	.byte	0x3f
	.zero		1


	//   ....[27]....
        /*0abc*/ 	.word	0x00004ef0
        /*0ac0*/ 	.word	0x0000004a
        /*0ac4*/ 	.word	0x00000000
        /*0ac8*/ 	.short	0x0101
        /*0aca*/ 	.byte	0x3f
	.zero		1


	//   ....[28]....
        /*0acc*/ 	.word	0x00005a90
        /*0ad0*/ 	.word	0x00000012
        /*0ad4*/ 	.word	0x00013200
        /*0ad8*/ 	.short	0x010a
        /*0ada*/ 	.byte	0x3f
	.zero		1


	//   ....[29]....
        /*0adc*/ 	.word	0x00005ae0
        /*0ae0*/ 	.word	0x00000012
        /*0ae4*/ 	.word	0x00013200
        /*0ae8*/ 	.short	0x010a
        /*0aea*/ 	.byte	0x3f
	.zero		1


	//   ....[30]....
        /*0aec*/ 	.word	0x000063e0
        /*0af0*/ 	.word	0x00000012
        /*0af4*/ 	.word	0x00013200
        /*0af8*/ 	.short	0x010a
        /*0afa*/ 	.byte	0x3f
	.zero		1


	//   ....[31]....
        /*0afc*/ 	.word	0x00007930
        /*0b00*/ 	.word	0x00000012
        /*0b04*/ 	.word	0x00013200
        /*0b08*/ 	.short	0x010a
        /*0b0a*/ 	.byte	0x3f
	.zero		1


	//   ....[32]....
        /*0b0c*/ 	.word	0x00008a50
        /*0b10*/ 	.word	0x0000000d
        /*0b14*/ 	.word	0x00013230
        /*0b18*/ 	.short	0x010a
        /*0b1a*/ 	.byte	0x3f
	.zero		1


	//   ....[33]....
        /*0b1c*/ 	.word	0x00008b00
        /*0b20*/ 	.word	0x0000000d
        /*0b24*/ 	.word	0x00013230
        /*0b28*/ 	.short	0x010a
        /*0b2a*/ 	.byte	0x3f
	.zero		1


	//   ....[34]....
        /*0b2c*/ 	.word	0x00009740
        /*0b30*/ 	.word	0x00000018
        /*0b34*/ 	.word	0x00000000
        /*0b38*/ 	.short	0x0101
        /*0b3a*/ 	.byte	0x3f
	.zero		1


	//   ....[35]....
        /*0b3c*/ 	.word	0x0000d3f0
        /*0b40*/ 	.word	0x00000008
        /*0b44*/ 	.word	0x00013230
        /*0b48*/ 	.short	0x010a
        /*0b4a*/ 	.byte	0x3f
	.zero		1


	//   ....[36]....
        /*0b4c*/ 	.word	0x0000d480
        /*0b50*/ 	.word	0x00000008
        /*0b54*/ 	.word	0x00013230
        /*0b58*/ 	.short	0x010a
        /*0b5a*/ 	.byte	0x3f
	.zero		1


	//   ....[37]....
        /*0b5c*/ 	.word	0x0000da40
        /*0b60*/ 	.word	0x00000014
        /*0b64*/ 	.word	0x00013250
        /*0b68*/ 	.short	0x010a
        /*0b6a*/ 	.byte	0x3f
	.zero		1


	//   ....[38]....
        /*0b6c*/ 	.word	0x0000da90
        /*0b70*/ 	.word	0x00000014
        /*0b74*/ 	.word	0x00013250
        /*0b78*/ 	.short	0x010a
        /*0b7a*/ 	.byte	0x3f
	.zero		1


	//   ....[39]....
        /*0b7c*/ 	.word	0x0000e530
        /*0b80*/ 	.word	0x00000038
        /*0b84*/ 	.word	0x00000000
        /*0b88*/ 	.short	0x0101
        /*0b8a*/ 	.byte	0x3f
	.zero		1


	//   ....[40]....
        /*0b8c*/ 	.word	0x00011af0
        /*0b90*/ 	.word	0x00000014
        /*0b94*/ 	.word	0x00000000
        /*0b98*/ 	.short	0x0101
        /*0b9a*/ 	.byte	0x3f
	.zero		1


	//   ....[41]....
        /*0b9c*/ 	.word	0x000123a0
        /*0ba0*/ 	.word	0x00000003
        /*0ba4*/ 	.word	0x00013230
        /*0ba8*/ 	.short	0x010a
        /*0baa*/ 	.byte	0x3f
	.zero		1


	//   ....[42]....
        /*0bac*/ 	.word	0x00012430
        /*0bb0*/ 	.word	0x00000003
        /*0bb4*/ 	.word	0x00013230
        /*0bb8*/ 	.short	0x010a
        /*0bba*/ 	.byte	0x3f
	.zero		1


	//   ....[43]....
        /*0bbc*/ 	.word	0x000129f0
        /*0bc0*/ 	.word	0x0000000e
        /*0bc4*/ 	.word	0x00013250
        /*0bc8*/ 	.short	0x010a
        /*0bca*/ 	.byte	0x3f
	.zero		1


	//   ....[44]....
        /*0bcc*/ 	.word	0x00012a40
        /*0bd0*/ 	.word	0x0000000e
        /*0bd4*/ 	.word	0x00013250
        /*0bd8*/ 	.short	0x010a
        /*0bda*/ 	.byte	0x3f
	.zero		1


	//   ....[45]....
        /*0bdc*/ 	.word	0x00014450
        /*0be0*/ 	.word	0x0000000f
        /*0be4*/ 	.word	0x00000000
        /*0be8*/ 	.short	0x0101
        /*0bea*/ 	.byte	0x3f
	.zero		1


	//   ....[46]....
        /*0bec*/ 	.word	0x00014d10
        /*0bf0*/ 	.word	0x0000000e
        /*0bf4*/ 	.word	0x00000000
        /*0bf8*/ 	.short	0x0101
        /*0bfa*/ 	.byte	0x3f
	.zero		1


	//   ....[47]....
        /*0bfc*/ 	.word	0x000153e0
        /*0c00*/ 	.word	0x00000003
        /*0c04*/ 	.word	0x00013230
        /*0c08*/ 	.short	0x010a
        /*0c0a*/ 	.byte	0x3f
	.zero		1


	//   ....[48]....
        /*0c0c*/ 	.word	0x00015470
        /*0c10*/ 	.word	0x00000003
        /*0c14*/ 	.word	0x00013230
        /*0c18*/ 	.short	0x010a
        /*0c1a*/ 	.byte	0x3f
	.zero		1


	//   ....[49]....
        /*0c1c*/ 	.word	0x00015a30
        /*0c20*/ 	.word	0x0000000e
        /*0c24*/ 	.word	0x00013250
        /*0c28*/ 	.short	0x010a
        /*0c2a*/ 	.byte	0x3f
	.zero		1


	//   ....[50]....
        /*0c2c*/ 	.word	0x00015a80
        /*0c30*/ 	.word	0x0000000e
        /*0c34*/ 	.word	0x00013250
        /*0c38*/ 	.short	0x010a
        /*0c3a*/ 	.byte	0x3f
	.zero		1


	//   ....[51]....
        /*0c3c*/ 	.word	0x000164f0
        /*0c40*/ 	.word	0x00000003
        /*0c44*/ 	.word	0x00000000
        /*0c48*/ 	.short	0x0101
        /*0c4a*/ 	.byte	0x3f
	.zero		1


	//   ....[52]....
        /*0c4c*/ 	.word	0x00019ad0
        /*0c50*/ 	.word	0x0000000e
        /*0c54*/ 	.word	0x00000000
        /*0c58*/ 	.short	0x0101
        /*0c5a*/ 	.byte	0x3f
	.zero		1


	//   ....[53]....
        /*0c5c*/ 	.word	0x0001a020
        /*0c60*/ 	.word	0x0000000d
        /*0c64*/ 	.word	0x00013250
        /*0c68*/ 	.short	0x010a
        /*0c6a*/ 	.byte	0x3f
	.zero		1


	//   ....[54]....
        /*0c6c*/ 	.word	0x0001a070
        /*0c70*/ 	.word	0x0000000d
        /*0c74*/ 	.word	0x00013250
        /*0c78*/ 	.short	0x010a
        /*0c7a*/ 	.byte	0x3f
	.zero		1


	//   ....[55]....
        /*0c7c*/ 	.word	0x0001a910
        /*0c80*/ 	.word	0x00000002
        /*0c84*/ 	.word	0x00000000
        /*0c88*/ 	.short	0x0101
        /*0c8a*/ 	.byte	0x3f
	.zero		1


	//   ....[56]....
        /*0c8c*/ 	.word	0x0001b910
        /*0c90*/ 	.word	0x00000000
        /*0c94*/ 	.word	0x00000000
        /*0c98*/ 	.short	0x0101
        /*0c9a*/ 	.byte	0x3f
	.zero		1


	//   ....[57]....
        /*0c9c*/ 	.word	0x0001def0
        /*0ca0*/ 	.word	0x00000008
        /*0ca4*/ 	.word	0x00013220
        /*0ca8*/ 	.short	0x010a
        /*0caa*/ 	.byte	0x3f
	.zero		1


	//   ....[58]....
        /*0cac*/ 	.word	0x0001dfa0
        /*0cb0*/ 	.word	0x00000009
        /*0cb4*/ 	.word	0x000132a0
        /*0cb8*/ 	.short	0x010a
        /*0cba*/ 	.byte	0x3f
	.zero		1


	//   ....[59]....
        /*0cbc*/ 	.word	0x0001e1d0
        /*0cc0*/ 	.word	0x00000009
        /*0cc4*/ 	.word	0x000132c0
        /*0cc8*/ 	.short	0x010a
        /*0cca*/ 	.byte	0x3f
	.zero		1


	//   ....[60]....
        /*0ccc*/ 	.word	0x0001e520
        /*0cd0*/ 	.word	0x00000009
        /*0cd4*/ 	.word	0x000132a0
        /*0cd8*/ 	.short	0x010a
        /*0cda*/ 	.byte	0x3f
	.zero		1


	//   ....[61]....
        /*0cdc*/ 	.word	0x0001e740
        /*0ce0*/ 	.word	0x00000009
        /*0ce4*/ 	.word	0x000132c0
        /*0ce8*/ 	.short	0x010a
        /*0cea*/ 	.byte	0x3f
	.zero		1


	//   ....[62]....
        /*0cec*/ 	.word	0x0001f9b0
        /*0cf0*/ 	.word	0x00000005
        /*0cf4*/ 	.word	0x00013280
        /*0cf8*/ 	.short	0x010a
        /*0cfa*/ 	.byte	0x3f
	.zero		1


	//   ....[63]....
        /*0cfc*/ 	.word	0x0001fb70
        /*0d00*/ 	.word	0x00000005
        /*0d04*/ 	.word	0x00013240
        /*0d08*/ 	.short	0x010a
        /*0d0a*/ 	.byte	0x3f
	.zero		1


	//   ....[64]....
        /*0d0c*/ 	.word	0x0001ff10
        /*0d10*/ 	.word	0x00000006
        /*0d14*/ 	.word	0x00013220
        /*0d18*/ 	.short	0x010a
        /*0d1a*/ 	.byte	0x3f
	.zero		1


	//   ....[65]....
        /*0d1c*/ 	.word	0x000201f0
        /*0d20*/ 	.word	0x00000006
        /*0d24*/ 	.word	0x00013280
        /*0d28*/ 	.short	0x010a
        /*0d2a*/ 	.byte	0x3f
	.zero		1


	//   ....[66]....
        /*0d2c*/ 	.word	0x00020440
        /*0d30*/ 	.word	0x00000006
        /*0d34*/ 	.word	0x00013240
        /*0d38*/ 	.short	0x010a
        /*0d3a*/ 	.byte	0x3f
	.zero		1


	//   ....[67]....
        /*0d3c*/ 	.word	0x00020720
        /*0d40*/ 	.word	0x0000000d
        /*0d44*/ 	.word	0x00013270
        /*0d48*/ 	.short	0x010a
        /*0d4a*/ 	.byte	0x3f
	.zero		1


	//   ....[68]....
        /*0d4c*/ 	.word	0x000207b0
        /*0d50*/ 	.word	0x0000000d
        /*0d54*/ 	.word	0x00013260
        /*0d58*/ 	.short	0x010a
        /*0d5a*/ 	.byte	0x3f
	.zero		1


	//   ....[69]....
        /*0d5c*/ 	.word	0x00020ac0
        /*0d60*/ 	.word	0x0000000d
        /*0d64*/ 	.word	0x00013250
        /*0d68*/ 	.short	0x0101
        /*0d6a*/ 	.byte	0x3f
	.zero		1


	//   ....[70]....
        /*0d6c*/ 	.word	0x00020b40
        /*0d70*/ 	.word	0x00000004
        /*0d74*/ 	.word	0x00000000
        /*0d78*/ 	.short	0x0101
        /*0d7a*/ 	.byte	0x3f
	.zero		1


	//   ....[71]....
        /*0d7c*/ 	.word	0x00020d00
        /*0d80*/ 	.word	0x00000003
        /*0d84*/ 	.word	0x00013270
        /*0d88*/ 	.short	0x010a
        /*0d8a*/ 	.byte	0x3f
	.zero		1


	//   ....[72]....
        /*0d8c*/ 	.word	0x00020d80
        /*0d90*/ 	.word	0x00000003
        /*0d94*/ 	.word	0x00013260
        /*0d98*/ 	.short	0x010a
        /*0d9a*/ 	.byte	0x3f
	.zero		1


	//   ....[73]....
        /*0d9c*/ 	.word	0x000210a0
        /*0da0*/ 	.word	0x00000003
        /*0da4*/ 	.word	0x00013250
        /*0da8*/ 	.short	0x0101
        /*0daa*/ 	.byte	0x3f
	.zero		1


	//   ....[74]....
        /*0dac*/ 	.word	0x00021110
        /*0db0*/ 	.word	0x00000000
        /*0db4*/ 	.word	0x00000000
        /*0db8*/ 	.short	0x0101
        /*0dba*/ 	.byte	0x3f
	.zero		1


	//   ....[75]....
        /*0dbc*/ 	.word	0x00021e00
        /*0dc0*/ 	.word	0x00000008
        /*0dc4*/ 	.word	0x00013220
        /*0dc8*/ 	.short	0x010a
        /*0dca*/ 	.byte	0x3f
	.zero		1


	//   ....[76]....
        /*0dcc*/ 	.word	0x00021f90
        /*0dd0*/ 	.word	0x00000006
        /*0dd4*/ 	.word	0x00000000
        /*0dd8*/ 	.short	0x010a
        /*0dda*/ 	.byte	0x3f
	.zero		1


	//   ....[77]....
        /*0ddc*/ 	.word	0x00022000
        /*0de0*/ 	.word	0x00000007
        /*0de4*/ 	.word	0x00000000
        /*0de8*/ 	.short	0x010a
        /*0dea*/ 	.byte	0x3f
	.zero		1


	//   ....[78]....
        /*0dec*/ 	.word	0x00022050
        /*0df0*/ 	.word	0x00000002
        /*0df4*/ 	.word	0x00013260
        /*0df8*/ 	.short	0x010a
        /*0dfa*/ 	.byte	0x3f
	.zero		1


	//   ....[79]....
        /*0dfc*/ 	.word	0x000220a0
        /*0e00*/ 	.word	0x00000005
        /*0e04*/ 	.word	0x00013260
        /*0e08*/ 	.short	0x010a
        /*0e0a*/ 	.byte	0x3f
	.zero		1


	//   ....[80]....
        /*0e0c*/ 	.word	0x000220e0
        /*0e10*/ 	.word	0x00000002
        /*0e14*/ 	.word	0x00013280
        /*0e18*/ 	.short	0x010a
        /*0e1a*/ 	.byte	0x3f
	.zero		1


	//   ....[81]....
        /*0e1c*/ 	.word	0x00022100
        /*0e20*/ 	.word	0x00000005
        /*0e24*/ 	.word	0x00013280
        /*0e28*/ 	.short	0x010a
        /*0e2a*/ 	.byte	0x3f
	.zero		1


	//   ....[82]....
        /*0e2c*/ 	.word	0x00022160
        /*0e30*/ 	.word	0x0000004a
        /*0e34*/ 	.word	0x00013290
        /*0e38*/ 	.short	0x010a
        /*0e3a*/ 	.byte	0x3f
	.zero		1


	//   ....[83]....
        /*0e3c*/ 	.word	0x000221b0
        /*0e40*/ 	.word	0x0000004a
        /*0e44*/ 	.word	0x00013290
        /*0e48*/ 	.short	0x010a
        /*0e4a*/ 	.byte	0x3f
	.zero		1


	//   ....[84]....
        /*0e4c*/ 	.word	0x00022200
        /*0e50*/ 	.word	0x0000004a
        /*0e54*/ 	.word	0x00013290
        /*0e58*/ 	.short	0x010a
        /*0e5a*/ 	.byte	0x3f
	.zero		1


	//   ....[85]....
        /*0e5c*/ 	.word	0x00022250
        /*0e60*/ 	.word	0x0000004a
        /*0e64*/ 	.word	0x000132b0
        /*0e68*/ 	.short	0x010a
        /*0e6a*/ 	.byte	0x3f
	.zero		1


	//   ....[86]....
        /*0e6c*/ 	.word	0x00022510
        /*0e70*/ 	.word	0x00000012
        /*0e74*/ 	.word	0x00013200
        /*0e78*/ 	.short	0x010a
        /*0e7a*/ 	.byte	0x3f
	.zero		1


	//   ....[87]....
        /*0e7c*/ 	.word	0x000227d0
        /*0e80*/ 	.word	0x00000012
        /*0e84*/ 	.word	0x00013200
        /*0e88*/ 	.short	0x010a
        /*0e8a*/ 	.byte	0x3f
	.zero		1


	//   ....[88]....
        /*0e8c*/ 	.word	0x00022820
        /*0e90*/ 	.word	0x0000000d
        /*0e94*/ 	.word	0x00013230
        /*0e98*/ 	.short	0x010a
        /*0e9a*/ 	.byte	0x3f
	.zero		1


	//   ....[89]....
        /*0e9c*/ 	.word	0x00022870
        /*0ea0*/ 	.word	0x00000008
        /*0ea4*/ 	.word	0x00013230
        /*0ea8*/ 	.short	0x010a
        /*0eaa*/ 	.byte	0x3f
	.zero		1


	//   ....[90]....
        /*0eac*/ 	.word	0x000228c0
        /*0eb0*/ 	.word	0x00000014
        /*0eb4*/ 	.word	0x00013250
        /*0eb8*/ 	.short	0x010a
        /*0eba*/ 	.byte	0x3f
	.zero		1


	//   ....[91]....
        /*0ebc*/ 	.word	0x00022910
        /*0ec0*/ 	.word	0x00000003
        /*0ec4*/ 	.word	0x00013230
        /*0ec8*/ 	.short	0x010a
        /*0eca*/ 	.byte	0x3f
	.zero		1


	//   ....[92]....
        /*0ecc*/ 	.word	0x00022960
        /*0ed0*/ 	.word	0x0000000e
        /*0ed4*/ 	.word	0x00013250
        /*0ed8*/ 	.short	0x010a
        /*0eda*/ 	.byte	0x3f
	.zero		1


	//   ....[93]....
        /*0edc*/ 	.word	0x000229b0
        /*0ee0*/ 	.word	0x00000003
        /*0ee4*/ 	.word	0x00013230
        /*0ee8*/ 	.short	0x010a
        /*0eea*/ 	.byte	0x3f
	.zero		1


	//   ....[94]....
        /*0eec*/ 	.word	0x00022a00
        /*0ef0*/ 	.word	0x0000000e
        /*0ef4*/ 	.word	0x00013250
        /*0ef8*/ 	.short	0x010a
        /*0efa*/ 	.byte	0x3f
	.zero		1


	//   ....[95]....
        /*0efc*/ 	.word	0x00022a50
        /*0f00*/ 	.word	0x0000000d
        /*0f04*/ 	.word	0x00013250
        /*0f08*/ 	.short	0x010a
        /*0f0a*/ 	.byte	0x3f
	.zero		1


	//   ....[96]....
        /*0f0c*/ 	.word	0x00022bf0
        /*0f10*/ 	.word	0x00000008
        /*0f14*/ 	.word	0x00013220
        /*0f18*/ 	.short	0x010a
        /*0f1a*/ 	.byte	0x3f
	.zero		1


	//   ....[97]....
        /*0f1c*/ 	.word	0x00022c40
        /*0f20*/ 	.word	0x00000009
        /*0f24*/ 	.word	0x000132a0
        /*0f28*/ 	.short	0x010a
        /*0f2a*/ 	.byte	0x3f
	.zero		1


	//   ....[98]....
        /*0f2c*/ 	.word	0x00022c90
        /*0f30*/ 	.word	0x00000009
        /*0f34*/ 	.word	0x000132c0
        /*0f38*/ 	.short	0x010a
        /*0f3a*/ 	.byte	0x3f
	.zero		1


	//   ....[99]....
        /*0f3c*/ 	.word	0x00022ce0
        /*0f40*/ 	.word	0x00000009
        /*0f44*/ 	.word	0x000132a0
        /*0f48*/ 	.short	0x010a
        /*0f4a*/ 	.byte	0x3f
	.zero		1


	//   ....[100]....
        /*0f4c*/ 	.word	0x00022d30
        /*0f50*/ 	.word	0x00000009
        /*0f54*/ 	.word	0x000132c0
        /*0f58*/ 	.short	0x010a
        /*0f5a*/ 	.byte	0x3f
	.zero		1


	//   ....[101]....
        /*0f5c*/ 	.word	0x00022ed0
        /*0f60*/ 	.word	0x00000005
        /*0f64*/ 	.word	0x00013280
        /*0f68*/ 	.short	0x010a
        /*0f6a*/ 	.byte	0x3f
	.zero		1


	//   ....[102]....
        /*0f6c*/ 	.word	0x00022f20
        /*0f70*/ 	.word	0x00000005
        /*0f74*/ 	.word	0x00013240
        /*0f78*/ 	.short	0x010a
        /*0f7a*/ 	.byte	0x3f
	.zero		1


	//   ....[103]....
        /*0f7c*/ 	.word	0x00022fa0
        /*0f80*/ 	.word	0x00000005
        /*0f84*/ 	.word	0x00013220
        /*0f88*/ 	.short	0x010a
        /*0f8a*/ 	.byte	0x3f
	.zero		1


	//   ....[104]....
        /*0f8c*/ 	.word	0x00022ff0
        /*0f90*/ 	.word	0x00000006
        /*0f94*/ 	.word	0x00013280
        /*0f98*/ 	.short	0x010a
        /*0f9a*/ 	.byte	0x3f
	.zero		1


	//   ....[105]....
        /*0f9c*/ 	.word	0x00023040
        /*0fa0*/ 	.word	0x00000006
        /*0fa4*/ 	.word	0x00013240
        /*0fa8*/ 	.short	0x010a
        /*0faa*/ 	.byte	0x3f
	.zero		1


	//   ....[106]....
        /*0fac*/ 	.word	0x00023090
        /*0fb0*/ 	.word	0x0000000d
        /*0fb4*/ 	.word	0x00013270
        /*0fb8*/ 	.short	0x010a
        /*0fba*/ 	.byte	0x3f
	.zero		1


	//   ....[107]....
        /*0fbc*/ 	.word	0x000230e0
        /*0fc0*/ 	.word	0x0000000d
        /*0fc4*/ 	.word	0x00013260
        /*0fc8*/ 	.short	0x010a
        /*0fca*/ 	.byte	0x3f
	.zero		1


	//   ....[108]....
        /*0fcc*/ 	.word	0x00023130
        /*0fd0*/ 	.word	0x00000003
        /*0fd4*/ 	.word	0x00013270
        /*0fd8*/ 	.short	0x010a
        /*0fda*/ 	.byte	0x3f
	.zero		1


	//   ....[109]....
        /*0fdc*/ 	.word	0x00023180
        /*0fe0*/ 	.word	0x00000003
        /*0fe4*/ 	.word	0x00013260
        /*0fe8*/ 	.short	0x010a
        /*0fea*/ 	.byte	0x3f
	.zero		1


	//   ....[110]....
        /*0fec*/ 	.word	0x00023b00
        /*0ff0*/ 	.word	0x00000008
        /*0ff4*/ 	.word	0x00013220
        /*0ff8*/ 	.short	0x010a
        /*0ffa*/ 	.byte	0x3f
	.zero		1


	//   ....[111]....
        /*0ffc*/ 	.word	0x00023ca0
        /*1000*/ 	.word	0x00000006
        /*1004*/ 	.word	0x00000000
        /*1008*/ 	.short	0x010a
        /*100a*/ 	.byte	0x3f
	.zero		1


	//   ....[112]....
        /*100c*/ 	.word	0x00023cf0
        /*1010*/ 	.word	0x00000007
        /*1014*/ 	.word	0x00000000
        /*1018*/ 	.short	0x010a
        /*101a*/ 	.byte	0x3f
	.zero		1


	//   ....[113]....
        /*101c*/ 	.word	0x00023d40
        /*1020*/ 	.word	0x00000002
        /*1024*/ 	.word	0x00013260
        /*1028*/ 	.short	0x010a
        /*102a*/ 	.byte	0x3f
	.zero		1


	//   ....[114]....
        /*102c*/ 	.word	0x00023d90
        /*1030*/ 	.word	0x00000005
        /*1034*/ 	.word	0x00013260
        /*1038*/ 	.short	0x010a
        /*103a*/ 	.byte	0x3f
	.zero		1


	//   ....[115]....
        /*103c*/ 	.word	0x00023de0
        /*1040*/ 	.word	0x00000002
        /*1044*/ 	.word	0x00013280
        /*1048*/ 	.short	0x010a
        /*104a*/ 	.byte	0x3f
	.zero		1


	//----- nvinfo : EIATTR_NUM_MBARRIERS
	.align		4
.L_237:
        /*104c*/ 	.byte	0x03, 0x38
        /*104e*/ 	.short	0x0016


	//----- nvinfo : EIATTR_EXIT_INSTR_OFFSETS
	.align		4
        /*1050*/ 	.byte	0x04, 0x1c
        /*1052*/ 	.short	(.L_239 - .L_238)


	//   ....[0]....
.L_238:
        /*1054*/ 	.word	0x00022150


	//----- nvinfo : EIATTR_MAX_THREADS
	.align		4
.L_239:
        /*1058*/ 	.byte	0x04, 0x05
        /*105a*/ 	.short	(.L_241 - .L_240)
.L_240:
        /*105c*/ 	.word	0x00000200
        /*1060*/ 	.word	0x00000001
        /*1064*/ 	.word	0x00000001


	//----- nvinfo : EIATTR_CRS_STACK_SIZE
	.align		4
.L_241:
        /*1068*/ 	.byte	0x04, 0x1e
        /*106a*/ 	.short	(.L_243 - .L_242)
.L_242:
        /*106c*/ 	.word	0x00000000


	//----- nvinfo : EIATTR_CBANK_PARAM_SIZE
	.align		4
.L_243:
        /*1070*/ 	.byte	0x03, 0x19
        /*1072*/ 	.short	0x0a70


	//----- nvinfo : EIATTR_PARAM_CBANK
	.align		4
        /*1074*/ 	.byte	0x04, 0x0a
        /*1076*/ 	.short	(.L_245 - .L_244)
	.align		4
.L_244:
        /*1078*/ 	.word	index@(.nv.constant0._ZN7cutlass13device_kernelIN5flash11enable_sm90INS1_16FlashAttnFwdSm90INS1_25CollectiveMainloopFwdSm90ILi2EN4cute5tupleIJNS5_1CILi1EEES8_S8_EEENS6_IJNS7_ILi192EEENS7_ILi160EEENS7_ILi64EEEEEELi64ENS_12float_e4m3_tEfNS_4arch4Sm90ELb0ELb1ELb1ELb1ELb0ELb1ELb0ELb1ELb1ELb0ELb0ELb0EEENS1_21CollectiveEpilogueFwdINS6_IJSA_SC_SB_EEES9_NS_10bfloat16_tESG_Li384ELb1ELb0ELb0ELb1EEENS1_36VarlenDynamicPersistentTileSchedulerILi192ELi160ELi384ELi128ELb0ELb0ELb1ELb1ELb0ELb1EEEEEEEEEvNT_6ParamsE)
        /*107c*/ 	.short	0x0210
        /*107e*/ 	.short	0x0a70


	//----- nvinfo : EIATTR_SW_WAR
	.align		4
.L_245:
        /*1080*/ 	.byte	0x04, 0x36
        /*1082*/ 	.short	(.L_247 - .L_246)
.L_246:
        /*1084*/ 	.word	0x00000008
.L_247:


//--------------------- .nv.info._ZN7cutlass13device_kernelIN5flash11enable_sm90INS1_16FlashAttnFwdSm90INS1_25CollectiveMainloopFwdSm90ILi2EN4cute5tupleIJNS5_1CILi1EEES8_S8_EEENS6_IJNS7_ILi192EEENS7_ILi160EEENS7_ILi64EEEEEELi64ENS_12float_e4m3_tEfNS_4arch4Sm90ELb1ELb0ELb1ELb0ELb0ELb0ELb0ELb1ELb1ELb0ELb0ELb0EEENS1_21CollectiveEpilogueFwdINS6_IJSA_SC_SB_EEES9_NS_10bfloat16_tESG_Li384ELb0ELb0ELb0ELb1EEENS1_30DynamicPersistentTileSchedulerILi384ELi128ELb0ELb0ELb1EEEEEEEEEvNT_6ParamsE --------------------------
	.section	.nv.info._ZN7cutlass13device_kernelIN5flash11enable_sm90INS1_16FlashAttnFwdSm90INS1_25CollectiveMainloopFwdSm90ILi2EN4cute5tupleIJNS5_1CILi1EEES8_S8_EEENS6_IJNS7_ILi192EEENS7_ILi160EEENS7_ILi64EEEEEELi64ENS_12float_e4m3_tEfNS_4arch4Sm90ELb1ELb0ELb1ELb0ELb0ELb0ELb0ELb1ELb1ELb0ELb0ELb0EEENS1_21CollectiveEpilogueFwdINS6_IJSA_SC_SB_EEES9_NS_10bfloat16_tESG_Li384ELb0ELb0ELb0ELb1EEENS1_30DynamicPersistentTileSchedulerILi384ELi128ELb0ELb0ELb1EEEEEEEEEvNT_6ParamsE,"",@"SHT_CUDA_INFO"
	.sectionflags	@""
	.align	4


	//----- nvinfo : EIATTR_CUDA_API_VERSION
	.align		4
        /*0000*/ 	.byte	0x04, 0x37
        /*0002*/ 	.short	(.L_249 - .L_248)
.L_248:
        /*0004*/ 	.word	0x00000082


	//----- nvinfo : EIATTR_KPARAM_INFO
	.align		4
.L_249:
        /*0008*/ 	.byte	0x04, 0x17
        /*000a*/ 	.short	(.L_251 - .L_250)
.L_250:
        /*000c*/ 	.word	0x00000000
        /*0010*/ 	.short	0x0000
        /*0012*/ 	.short	0x0070
        /*0014*/ 	.byte	0x00, 0xf0, 0x01, 0x2e


	//----- nvinfo : EIATTR_SPARSE_MMA_MASK
	.align		4
.L_251:
        /*0018*/ 	.byte	0x03, 0x50
        /*001a*/ 	.short	0x0000


	//----- nvinfo : EIATTR_MAXREG_COUNT
	.align		4
        /*001c*/ 	.byte	0x03, 0x1b
        /*001e*/ 	.short	0x0080


	//----- nvinfo : EIATTR_NUM_BARRIERS
	.align		4
        /*0020*/ 	.byte	0x02, 0x4c
        /*0022*/ 	.byte	0x09
	.zero		1


	//----- nvinfo : EIATTR_EXTERNS
	.align		4
        /*0024*/ 	.byte	0x04, 0x0f
        /*0026*/ 	.short	(.L_253 - .L_252)


	//   ....[0]....
	.align		4
.L_252:
        /*0028*/ 	.word	index@(__assertfail)


	//----- nvinfo : EIATTR_ANNOTATIONS
	.align		4
.L_253:
        /*002c*/ 	.byte	0x04, 0x55
        /*002e*/ 	.short	(.L_255 - .L_254)


	//   ....[0]....
.L_254:
        /*0030*/ 	.word	0x00000001
        /*0034*/ 	.byte	0x50, 0x0a, 0x00, 0x00, 0x01, 0x00, 0x00, 0x00, 0x90, 0x0d, 0x00, 0x00, 0x01, 0x00, 0x00, 0x00
        /*0044*/ 	.byte	0x60, 0x15, 0x00, 0x00, 0x01, 0x00, 0x00, 0x00, 0x40, 0xb7, 0x00, 0x00, 0x01, 0x00, 0x00, 0x00
        /*0054*/ 	.byte	0xf0, 0xb9, 0x00, 0x00, 0x01, 0x00, 0x00, 0x00, 0xd0, 0xc6, 0x00, 0x00, 0x01, 0x00, 0x00, 0x00
        /*0064*/ 	.byte	0xf0, 0xcc, 0x00, 0x00, 0x01, 0x00, 0x00, 0x00, 0x30, 0xf2, 0x00, 0x00


	//----- nvinfo : EIATTR_MERCURY_ISA_VERSION
	.align		4
.L_255:
        /*0070*/ 	.byte	0x03, 0x5f
        /*0072*/ 	.short	0x0101


	//----- nvinfo : EIATTR_INT_WARP_WIDE_INSTR_OFFSETS
	.align		4
        /*0074*/ 	.byte	0x04, 0x31
        /*0076*/ 	.short	(.L_257 - .L_256)


	//   ....[0]....
.L_256:
        /*0078*/ 	.word	0x00000180


	//   ....[1]....
        /*007c*/ 	.word	0x000001b0


	//   ....[2]....
        /*0080*/ 	.word	0x00000240


	//   ....[3]....
        /*0084*/ 	.word	0x0000d370


	//   ....[4]....
        /*0088*/ 	.word	0x0000d400


	//   ....[5]....
        /*008c*/ 	.word	0x0000da70


	//   ....[6]....
        /*0090*/ 	.word	0x0000ed20


	//   ....[7]....
        /*0094*/ 	.word	0x0000edb0


	//----- nvinfo : EIATTR_COOP_GROUP_MASK_REGIDS
	.align		4
.L_257:
        /*0098*/ 	.byte	0x04, 0x29
        /*009a*/ 	.short	(.L_259 - .L_258)


	//   ....[0]....
.L_258:
        /*009c*/ 	.word	0xffffffff


	//   ....[1]....
        /*00a0*/ 	.word	0xffffffff


	//   ....[2]....
        /*00a4*/ 	.word	0xffffffff


	//   ....[3]....
        /*00a8*/ 	.word	0xffffffff


	//   ....[4]....
        /*00ac*/ 	.word	0xffffffff


	//   ....[5]....
        /*00b0*/ 	.word	0xffffffff


	//   ....[6]....
        /*00b4*/ 	.word	0xffffffff


	//   ....[7]....
        /*00b8*/ 	.word	0xffffffff


	//   ....[8]....
        /*00bc*/ 	.word	0xffffffff


	//   ....[9]....
        /*00c0*/ 	.word	0xffffffff


	//   ....[10]....
        /*00c4*/ 	.word	0xffffffff


	//   ....[11]....
        /*00c8*/ 	.word	0xffffffff


	//   ....[12]....
        /*00cc*/ 	.word	0xffffffff


	//   ....[13]....
        /*00d0*/ 	.word	0xffffffff


	//   ....[14]....
        /*00d4*/ 	.word	0xffffffff


	//   ....[15]....
        /*00d8*/ 	.word	0xffffffff


	//   ....[16]....
        /*00dc*/ 	.word	0xffffffff


	//   ....[17]....
        /*00e0*/ 	.word	0xffffffff


	//   ....[18]....
        /*00e4*/ 	.word	0xffffffff


	//   ....[19]....
        /*00e8*/ 	.word	0xffffffff


	//   ....[20]....
        /*00ec*/ 	.word	0xffffffff


	//   ....[21]....
        /*00f0*/ 	.word	0xffffffff


	//   ....[22]....
        /*00f4*/ 	.word	0xffffffff


	//   ....[23]....
        /*00f8*/ 	.word	0xffffffff


	//   ....[24]....
        /*00fc*/ 	.word	0xffffffff


	//   ....[25]....
        /*0100*/ 	.word	0xffffffff


	//   ....[26]....
        /*0104*/ 	.word	0xffffffff


	//   ....[27]....
        /*0108*/ 	.word	0xffffffff


	//   ....[28]....
        /*010c*/ 	.word	0xffffffff


	//   ....[29]....
        /*0110*/ 	.word	0xffffffff


	//   ....[30]....
        /*0114*/ 	.word	0xffffffff


	//   ....[31]....
        /*0118*/ 	.word	0xffffffff


	//   ....[32]....
        /*011c*/ 	.word	0xffffffff


	//   ....[33]....
        /*0120*/ 	.word	0xffffffff


	//   ....[34]....
        /*0124*/ 	.word	0xffffffff


	//   ....[35]....
        /*0128*/ 	.word	0xffffffff


	//   ....[36]....
        /*012c*/ 	.word	0xffffffff


	//   ....[37]....
        /*0130*/ 	.word	0xffffffff


	//   ....[38]....
        /*0134*/ 	.word	0xffffffff


	//   ....[39]....
        /*0138*/ 	.word	0xffffffff


	//   ....[40]....
        /*013c*/ 	.word	0xffffffff


	//   ....[41]....
        /*0140*/ 	.word	0xffffffff


	//   ....[42]....
        /*0144*/ 	.word	0xffffffff


	//   ....[43]....
        /*0148*/ 	.word	0xffffffff


	//   ....[44]....
        /*014c*/ 	.word	0xffffffff


	//   ....[45]....
        /*0150*/ 	.word	0x0500000f


	//   ....[46]....
        /*0154*/ 	.word	0x0500000f


	//----- nvinfo : EIATTR_COOP_GROUP_INSTR_OFFSETS
	.align		4
.L_259:
        /*0158*/ 	.byte	0x04, 0x28
        /*015a*/ 	.short	(.L_261 - .L_260)


	//   ....[0]....
.L_260:
        /*015c*/ 	.word	0x00000060


	//   ....[1]....
        /*0160*/ 	.word	0x00000190


	//   ....[2]....
        /*0164*/ 	.word	0x00000250


	//   ....[3]....
        /*0168*/ 	.word	0x000003c0


	//   ....[4]....
        /*016c*/ 	.word	0x00000520


	//   ....[5]....
        /*0170*/ 	.word	0x00000640


	//   ....[6]....
        /*0174*/ 	.word	0x000007a0


	//   ....[7]....
        /*0178*/ 	.word	0x00001390


	//   ....[8]....
        /*017c*/ 	.word	0x00002dc0


	//   ....[9]....
        /*0180*/ 	.word	0x00002e90


	//   ....[10]....
        /*0184*/ 	.word	0x00003a60


	//   ....[11]....
        /*0188*/ 	.word	0x00003ab0


	//   ....[12]....
        /*018c*/ 	.word	0x000065f0


	//   ....[13]....
        /*0190*/ 	.word	0x000066f0


	//   ....[14]....
        /*0194*/ 	.word	0x00007230


	//   ....[15]....
        /*0198*/ 	.word	0x00007300


	//   ....[16]....
        /*019c*/ 	.word	0x00009ba0


	//   ....[17]....
        /*01a0*/ 	.word	0x00009bd0


	//   ....[18]....
        /*01a4*/ 	.word	0x00009bf0


	//   ....[19]....
        /*01a8*/ 	.word	0x00009c10


	//   ....[20]....
        /*01ac*/ 	.word	0x0000b4a0


	//   ....[21]....
        /*01b0*/ 	.word	0x0000b4b0


	//   ....[22]....
        /*01b4*/ 	.word	0x0000b530


	//   ....[23]....
        /*01b8*/ 	.word	0x0000b550


	//   ....[24]....
        /*01bc*/ 	.word	0x0000c080


	//   ....[25]....
        /*01c0*/ 	.word	0x0000c090


	//   ....[26]....
        /*01c4*/ 	.word	0x0000c0a0


	//   ....[27]....
        /*01c8*/ 	.word	0x0000c0b0


	//   ....[28]....
        /*01cc*/ 	.word	0x0000c0c0


	//   ....[29]....
        /*01d0*/ 	.word	0x0000c0d0


	//   ....[30]....
        /*01d4*/ 	.word	0x0000c0e0


	//   ....[31]....
        /*01d8*/ 	.word	0x0000c0f0


	//   ....[32]....
        /*01dc*/ 	.word	0x0000c120


	//   ....[33]....
        /*01e0*/ 	.word	0x0000c150


	//   ....[34]....
        /*01e4*/ 	.word	0x0000c180


	//   ....[35]....
        /*01e8*/ 	.word	0x0000c1a0


	//   ....[36]....
        /*01ec*/ 	.word	0x0000c1c0


	//   ....[37]....
        /*01f0*/ 	.word	0x0000c1d0


	//   ....[38]....
        /*01f4*/ 	.word	0x0000c1e0


	//   ....[39]....
        /*01f8*/ 	.word	0x0000c210


	//   ....[40]....
        /*01fc*/ 	.word	0x0000c250


	//   ....[41]....
        /*0200*/ 	.word	0x0000cca0


	//   ....[42]....
        /*0204*/ 	.word	0x0000db40


	//   ....[43]....
        /*0208*/ 	.word	0x0000f340


	//   ....[44]....
        /*020c*/ 	.word	0x0000f4c0


	//   ....[45]....
        /*0210*/ 	.word	0x0000fa80


	//   ....[46]....
        /*0214*/ 	.word	0x0000fef0


	//----- nvinfo : EIATTR_REG_RECONFIG
	.align		4
.L_261:
        /*0218*/ 	.byte	0x01, 0x54
	.zero		2


	//----- nvinfo : EIATTR_SYSCALL_OFFSETS
	.align		4
        /*021c*/ 	.byte	0x04, 0x46
        /*021e*/ 	.short	(.L_263 - .L_262)


	//   ....[0]....
.L_262:
        /*0220*/ 	.word	0x00001540


	//   ....[1]....
        /*0224*/ 	.word	0x0000d590


	//   ....[2]....
        /*0228*/ 	.word	0x0000d6d0


	//   ....[3]....
        /*022c*/ 	.word	0x0000d810


	//   ....[4]....
        /*0230*/ 	.word	0x0000d930


	//----- nvinfo : EIATTR_MBARRIER_INSTR_OFFSETS
	.align		4
.L_263:
        /*0234*/ 	.byte	0x04, 0x39
        /*0236*/ 	.short	(.L_265 - .L_264)


	//   ....[0]....
.L_264:
        /*0238*/ 	.word	0x00000270
        /*023c*/ 	.word	0x000000ff
        /*0240*/ 	.word	0x00013200
        /*0244*/ 	.short	0x0100
        /*0246*/ 	.byte	0x06
	.zero		1


	//   ....[1]....
        /*0248*/ 	.word	0x00000280
        /*024c*/ 	.word	0x000000ff
        /*0250*/ 	.word	0x00013220
        /*0254*/ 	.short	0x0100
        /*0256*/ 	.byte	0x06
	.zero		1


	//   ....[2]....
        /*0258*/ 	.word	0x00000370
        /*025c*/ 	.word	0x000000ff
        /*0260*/ 	.word	0x00013230
        /*0264*/ 	.short	0x0100
        /*0266*/ 	.byte	0x08
	.zero		1


	//   ....[3]....
        /*0268*/ 	.word	0x00000380
        /*026c*/ 	.word	0x000000ff
        /*0270*/ 	.word	0x00013240
        /*0274*/ 	.short	0x0100
        /*0276*/ 	.byte	0x08
	.zero		1


	//   ....[4]....
        /*0278*/ 	.word	0x00000390
        /*027c*/ 	.word	0x000000ff
        /*0280*/ 	.word	0x00013238
        /*0284*/ 	.short	0x0100
        /*0286*/ 	.byte	0x08
	.zero		1


	//   ....[5]....
        /*0288*/ 	.word	0x000003a0
        /*028c*/ 	.word	0x000000ff
        /*0290*/ 	.word	0x00013248
        /*0294*/ 	.short	0x0100
        /*0296*/ 	.byte	0x08
	.zero		1


	//   ....[6]....
        /*0298*/ 	.word	0x000004d0
        /*029c*/ 	.word	0x000000ff
        /*02a0*/ 	.word	0x00013250
        /*02a4*/ 	.short	0x0100
        /*02a6*/ 	.byte	0x08
	.zero		1


	//   ....[7]....
        /*02a8*/ 	.word	0x000004e0
        /*02ac*/ 	.word	0x000000ff
        /*02b0*/ 	.word	0x00013260
        /*02b4*/ 	.short	0x0100
        /*02b6*/ 	.byte	0x08
	.zero		1


	//   ....[8]....
        /*02b8*/ 	.word	0x000004f0
        /*02bc*/ 	.word	0x000000ff
        /*02c0*/ 	.word	0x00013258
        /*02c4*/ 	.short	0x0100
        /*02c6*/ 	.byte	0x08
	.zero		1


	//   ....[9]....
        /*02c8*/ 	.word	0x00000500
        /*02cc*/ 	.word	0x000000ff
        /*02d0*/ 	.word	0x00013268
        /*02d4*/ 	.short	0x0100
        /*02d6*/ 	.byte	0x08
	.zero		1


	//   ....[10]....
        /*02d8*/ 	.word	0x000005f0
        /*02dc*/ 	.word	0x000000ff
        /*02e0*/ 	.word	0x00013270
        /*02e4*/ 	.short	0x0100
        /*02e6*/ 	.byte	0x06
	.zero		1


	//   ....[11]....
        /*02e8*/ 	.word	0x00000600
        /*02ec*/ 	.word	0x000000ff
        /*02f0*/ 	.word	0x00013280
        /*02f4*/ 	.short	0x0100
        /*02f6*/ 	.byte	0x06
	.zero		1


	//   ....[12]....
        /*02f8*/ 	.word	0x00000610
        /*02fc*/ 	.word	0x000000ff
        /*0300*/ 	.word	0x00013278
        /*0304*/ 	.short	0x0100
        /*0306*/ 	.byte	0x06
	.zero		1


	//   ....[13]....
        /*0308*/ 	.word	0x00000620
        /*030c*/ 	.word	0x000000ff
        /*0310*/ 	.word	0x00013288
        /*0314*/ 	.short	0x0100
        /*0316*/ 	.byte	0x06
	.zero		1


	//   ....[14]....
        /*0318*/ 	.word	0x00000750
        /*031c*/ 	.word	0x000000ff
        /*0320*/ 	.word	0x00013290
        /*0324*/ 	.short	0x0100
        /*0326*/ 	.byte	0x08
	.zero		1


	//   ....[15]....
        /*0328*/ 	.word	0x00000760
        /*032c*/ 	.word	0x000000ff
        /*0330*/ 	.word	0x000132a0
        /*0334*/ 	.short	0x0100
        /*0336*/ 	.byte	0x08
	.zero		1


	//   ....[16]....
        /*0338*/ 	.word	0x00000770
        /*033c*/ 	.word	0x000000ff
        /*0340*/ 	.word	0x00013298
        /*0344*/ 	.short	0x0100
        /*0346*/ 	.byte	0x08
	.zero		1


	//   ....[17]....
        /*0348*/ 	.word	0x00000780
        /*034c*/ 	.word	0x000000ff
        /*0350*/ 	.word	0x000132a8
        /*0354*/ 	.short	0x0100
        /*0356*/ 	.byte	0x08
	.zero		1


	//   ....[18]....
        /*0358*/ 	.word	0x000008b0
        /*035c*/ 	.word	0x000000ff
        /*0360*/ 	.word	0x000132b0
        /*0364*/ 	.short	0x0100
        /*0366*/ 	.byte	0x08
	.zero		1


	//   ....[19]....
        /*0368*/ 	.word	0x000008c0
        /*036c*/ 	.word	0x000000ff
        /*0370*/ 	.word	0x000132c0
        /*0374*/ 	.short	0x0100
        /*0376*/ 	.byte	0x08
	.zero		1


	//   ....[20]....
        /*0378*/ 	.word	0x000008d0
        /*037c*/ 	.word	0x000000ff
        /*0380*/ 	.word	0x000132b8
        /*0384*/ 	.short	0x0100
        /*0386*/ 	.byte	0x08
	.zero		1


	//   ....[21]....
        /*0388*/ 	.word	0x000008e0
        /*038c*/ 	.word	0x000000ff
        /*0390*/ 	.word	0x000132c8
        /*0394*/ 	.short	0x0100
        /*0396*/ 	.byte	0x08
	.zero		1


	//   ....[22]....
        /*0398*/ 	.word	0x00001830
        /*039c*/ 	.word	0x000000ff
        /*03a0*/ 	.word	0x00013200
        /*03a4*/ 	.short	0x010a
        /*03a6*/ 	.byte	0x28
	.zero		1


	//   ....[23]....
        /*03a8*/ 	.word	0x000018c0
        /*03ac*/ 	.word	0x00000003
        /*03b0*/ 	.word	0x00013230
        /*03b4*/ 	.short	0x010a
        /*03b6*/ 	.byte	0x3f
	.zero		1


	//   ....[24]....
        /*03b8*/ 	.word	0x00001900
        /*03bc*/ 	.word	0x00000003
        /*03c0*/ 	.word	0x00013230
        /*03c4*/ 	.short	0x010a
        /*03c6*/ 	.byte	0x3f
	.zero		1


	//   ....[25]....
        /*03c8*/ 	.word	0x00002950
        /*03cc*/ 	.word	0x00000003
        /*03d0*/ 	.word	0x00000000
        /*03d4*/ 	.short	0x0101
        /*03d6*/ 	.byte	0x3f
	.zero		1


	//   ....[26]....
        /*03d8*/ 	.word	0x00004e20
        /*03dc*/ 	.word	0x000000ff
        /*03e0*/ 	.word	0x00013230
        /*03e4*/ 	.short	0x010a
        /*03e6*/ 	.byte	0x07
	.zero		1


	//   ....[27]....
        /*03e8*/ 	.word	0x00004e60
        /*03ec*/ 	.word	0x000000ff
        /*03f0*/ 	.word	0x00013230
        /*03f4*/ 	.short	0x010a
        /*03f6*/ 	.byte	0x07
	.zero		1


	//   ....[28]....
        /*03f8*/ 	.word	0x000052a0
        /*03fc*/ 	.word	0x000000ff
        /*0400*/ 	.word	0x00013250
        /*0404*/ 	.short	0x010a
        /*0406*/ 	.byte	0x0b
	.zero		1


	//   ....[29]....
        /*0408*/ 	.word	0x000052e0
        /*040c*/ 	.word	0x000000ff
        /*0410*/ 	.word	0x00013250
        /*0414*/ 	.short	0x010a
        /*0416*/ 	.byte	0x0b
	.zero		1


	//   ....[30]....
        /*0418*/ 	.word	0x00007e00
        /*041c*/ 	.word	0x00000003
        /*0420*/ 	.word	0x00000000
        /*0424*/ 	.short	0x0101
        /*0426*/ 	.byte	0x3f
	.zero		1


	//   ....[31]....
        /*0428*/ 	.word	0x00008080
        /*042c*/ 	.word	0x000000ff
        /*0430*/ 	.word	0x00000000
        /*0434*/ 	.short	0x0101
        /*0436*/ 	.byte	0x04
	.zero		1


	//   ....[32]....
        /*0438*/ 	.word	0x000085d0
        /*043c*/ 	.word	0x000000ff
        /*0440*/ 	.word	0x00013230
        /*0444*/ 	.short	0x010a
        /*0446*/ 	.byte	0x05
	.zero		1


	//   ....[33]....
        /*0448*/ 	.word	0x00008610
        /*044c*/ 	.word	0x000000ff
        /*0450*/ 	.word	0x00013230
        /*0454*/ 	.short	0x010a
        /*0456*/ 	.byte	0x05
	.zero		1


	//   ....[34]....
        /*0458*/ 	.word	0x00008a60
        /*045c*/ 	.word	0x000000ff
        /*0460*/ 	.word	0x00013250
        /*0464*/ 	.short	0x010a
        /*0466*/ 	.byte	0x05
	.zero		1


	//   ....[35]....
        /*0468*/ 	.word	0x00008aa0
        /*046c*/ 	.word	0x000000ff
        /*0470*/ 	.word	0x00013250
        /*0474*/ 	.short	0x010a
        /*0476*/ 	.byte	0x05
	.zero		1


	//   ....[36]....
        /*0478*/ 	.word	0x0000aa00
        /*047c*/ 	.word	0x00000003
        /*0480*/ 	.word	0x00000000
        /*0484*/ 	.short	0x0101
        /*0486*/ 	.byte	0x3f
	.zero		1


	//   ....[37]....
        /*0488*/ 	.word	0x0000ad10
        /*048c*/ 	.word	0x000000ff
        /*0490*/ 	.word	0x00000000
        /*0494*/ 	.short	0x0101
        /*0496*/ 	.byte	0x04
	.zero		1


	//   ....[38]....
        /*0498*/ 	.word	0x0000b1b0
        /*049c*/ 	.word	0x000000ff
        /*04a0*/ 	.word	0x00013250
        /*04a4*/ 	.short	0x010a
        /*04a6*/ 	.byte	0x05
	.zero		1


	//   ....[39]....
        /*04a8*/ 	.word	0x0000b240
        /*04ac*/ 	.word	0x000000ff
        /*04b0*/ 	.word	0x00013250
        /*04b4*/ 	.short	0x010a
        /*04b6*/ 	.byte	0x05
	.zero		1


	//   ....[40]....
        /*04b8*/ 	.word	0x0000b820
        /*04bc*/ 	.word	0x000000ff
        /*04c0*/ 	.word	0x00000000
        /*04c4*/ 	.short	0x0101
        /*04c6*/ 	.byte	0x04
	.zero		1


	//   ....[41]....
        /*04c8*/ 	.word	0x0000c470
        /*04cc*/ 	.word	0x000000ff
        /*04d0*/ 	.word	0x00000000
        /*04d4*/ 	.short	0x0101
        /*04d6*/ 	.byte	0x05
	.zero		1


	//   ....[42]....
        /*04d8*/ 	.word	0x0000dd50
        /*04dc*/ 	.word	0x00000006
        /*04e0*/ 	.word	0x00013280
        /*04e4*/ 	.short	0x010a
        /*04e6*/ 	.byte	0x3f
	.zero		1


	//   ....[43]....
        /*04e8*/ 	.word	0x0000ded0
        /*04ec*/ 	.word	0x00000006
        /*04f0*/ 	.word	0x00013240
        /*04f4*/ 	.short	0x010a
        /*04f6*/ 	.byte	0x3f
	.zero		1


	//   ....[44]....
        /*04f8*/ 	.word	0x0000e1a0
        /*04fc*/ 	.word	0x000000ff
        /*0500*/ 	.word	0x00013220
        /*0504*/ 	.short	0x010a
        /*0506*/ 	.byte	0x28
	.zero		1


	//   ....[45]....
        /*0508*/ 	.word	0x0000e470
        /*050c*/ 	.word	0x00000003
        /*0510*/ 	.word	0x00013280
        /*0514*/ 	.short	0x010a
        /*0516*/ 	.byte	0x3f
	.zero		1


	//   ....[46]....
        /*0518*/ 	.word	0x0000e680
        /*051c*/ 	.word	0x00000003
        /*0520*/ 	.word	0x00013240
        /*0524*/ 	.short	0x010a
        /*0526*/ 	.byte	0x3f
	.zero		1


	//   ....[47]....
        /*0528*/ 	.word	0x0000e910
        /*052c*/ 	.word	0x0000000c
        /*0530*/ 	.word	0x00013270
        /*0534*/ 	.short	0x010a
        /*0536*/ 	.byte	0x3f
	.zero		1


	//   ....[48]....
        /*0538*/ 	.word	0x0000e980
        /*053c*/ 	.word	0x0000000c
        /*0540*/ 	.word	0x00013260
        /*0544*/ 	.short	0x010a
        /*0546*/ 	.byte	0x3f
	.zero		1


	//   ....[49]....
        /*0548*/ 	.word	0x0000ec40
        /*054c*/ 	.word	0x0000000c
        /*0550*/ 	.word	0x00013250
        /*0554*/ 	.short	0x0101
        /*0556*/ 	.byte	0x3f
	.zero		1


	//   ....[50]....
        /*0558*/ 	.word	0x0000ecc0
        /*055c*/ 	.word	0x00000003
        /*0560*/ 	.word	0x00000000
        /*0564*/ 	.short	0x0101
        /*0566*/ 	.byte	0x3f
	.zero		1


	//   ....[51]....
        /*0568*/ 	.word	0x0000ee50
        /*056c*/ 	.word	0x00000002
        /*0570*/ 	.word	0x00013270
        /*0574*/ 	.short	0x010a
        /*0576*/ 	.byte	0x3f
	.zero		1


	//   ....[52]....
        /*0578*/ 	.word	0x0000eec0
        /*057c*/ 	.word	0x00000002
        /*0580*/ 	.word	0x00013260
        /*0584*/ 	.short	0x010a
        /*0586*/ 	.byte	0x3f
	.zero		1


	//   ....[53]....
        /*0588*/ 	.word	0x0000f180
        /*058c*/ 	.word	0x00000002
        /*0590*/ 	.word	0x00013250
        /*0594*/ 	.short	0x0101
        /*0596*/ 	.byte	0x3f
	.zero		1


	//   ....[54]....
        /*0598*/ 	.word	0x0000f1f0
        /*059c*/ 	.word	0x00000000
        /*05a0*/ 	.word	0x00000000
        /*05a4*/ 	.short	0x0101
        /*05a6*/ 	.byte	0x3f
	.zero		1


	//   ....[55]....
        /*05a8*/ 	.word	0x0000f440
        /*05ac*/ 	.word	0x00000007
        /*05b0*/ 	.word	0x00013220
        /*05b4*/ 	.short	0x010a
        /*05b6*/ 	.byte	0x3f
	.zero		1


	//   ....[56]....
        /*05b8*/ 	.word	0x0000f5d0
        /*05bc*/ 	.word	0x00000005
        /*05c0*/ 	.word	0x00000000
        /*05c4*/ 	.short	0x010a
        /*05c6*/ 	.byte	0x3f
	.zero		1


	//   ....[57]....
        /*05c8*/ 	.word	0x0000f640
        /*05cc*/ 	.word	0x00000003
        /*05d0*/ 	.word	0x00000000
        /*05d4*/ 	.short	0x010a
        /*05d6*/ 	.byte	0x3f
	.zero		1


	//   ....[58]....
        /*05d8*/ 	.word	0x0000f690
        /*05dc*/ 	.word	0x00000003
        /*05e0*/ 	.word	0x00013260
        /*05e4*/ 	.short	0x010a
        /*05e6*/ 	.byte	0x3f
	.zero		1


	//   ....[59]....
        /*05e8*/ 	.word	0x0000f6e0
        /*05ec*/ 	.word	0x00000005
        /*05f0*/ 	.word	0x00013260
        /*05f4*/ 	.short	0x010a
        /*05f6*/ 	.byte	0x3f
	.zero		1


	//   ....[60]....
        /*05f8*/ 	.word	0x0000f720
        /*05fc*/ 	.word	0x00000003
        /*0600*/ 	.word	0x00013280
        /*0604*/ 	.short	0x010a
        /*0606*/ 	.byte	0x3f
	.zero		1


	//   ....[61]....
        /*0608*/ 	.word	0x0000f740
        /*060c*/ 	.word	0x00000005
        /*0610*/ 	.word	0x00013280
        /*0614*/ 	.short	0x010a
        /*0616*/ 	.byte	0x3f
	.zero		1


	//   ....[62]....
        /*0618*/ 	.word	0x0000f7b0
        /*061c*/ 	.word	0x00000003
        /*0620*/ 	.word	0x00013200
        /*0624*/ 	.short	0x010a
        /*0626*/ 	.byte	0x3f
	.zero		1


	//   ....[63]....
        /*0628*/ 	.word	0x0000f800
        /*062c*/ 	.word	0x00000003
        /*0630*/ 	.word	0x00013230
        /*0634*/ 	.short	0x010a
        /*0636*/ 	.byte	0x3f
	.zero		1


	//   ....[64]....
        /*0638*/ 	.word	0x0000f860
        /*063c*/ 	.word	0x0000000b
        /*0640*/ 	.word	0x00013230
        /*0644*/ 	.short	0x010a
        /*0646*/ 	.byte	0x3f
	.zero		1


	//   ....[65]....
        /*0648*/ 	.word	0x0000f8c0
        /*064c*/ 	.word	0x0000000a
        /*0650*/ 	.word	0x00013250
        /*0654*/ 	.short	0x010a
        /*0656*/ 	.byte	0x3f
	.zero		1


	//   ....[66]....
        /*0658*/ 	.word	0x0000f920
        /*065c*/ 	.word	0x0000000a
        /*0660*/ 	.word	0x00013230
        /*0664*/ 	.short	0x010a
        /*0666*/ 	.byte	0x3f
	.zero		1


	//   ....[67]....
        /*0668*/ 	.word	0x0000f980
        /*066c*/ 	.word	0x00000009
        /*0670*/ 	.word	0x00013250
        /*0674*/ 	.short	0x010a
        /*0676*/ 	.byte	0x3f
	.zero		1


	//   ....[68]....
        /*0678*/ 	.word	0x0000f9e0
        /*067c*/ 	.word	0x00000005
        /*0680*/ 	.word	0x00013250
        /*0684*/ 	.short	0x010a
        /*0686*/ 	.byte	0x3f
	.zero		1


	//   ....[69]....
        /*0688*/ 	.word	0x0000fb30
        /*068c*/ 	.word	0x00000006
        /*0690*/ 	.word	0x00013280
        /*0694*/ 	.short	0x010a
        /*0696*/ 	.byte	0x3f
	.zero		1


	//   ....[70]....
        /*0698*/ 	.word	0x0000fb80
        /*069c*/ 	.word	0x00000006
        /*06a0*/ 	.word	0x00013240
        /*06a4*/ 	.short	0x010a
        /*06a6*/ 	.byte	0x3f
	.zero		1


	//   ....[71]....
        /*06a8*/ 	.word	0x0000fbe0
        /*06ac*/ 	.word	0x00000003
        /*06b0*/ 	.word	0x00013220
        /*06b4*/ 	.short	0x010a
        /*06b6*/ 	.byte	0x3f
	.zero		1


	//   ....[72]....
        /*06b8*/ 	.word	0x0000fc30
        /*06bc*/ 	.word	0x00000003
        /*06c0*/ 	.word	0x00013280
        /*06c4*/ 	.short	0x010a
        /*06c6*/ 	.byte	0x3f
	.zero		1


	//   ....[73]....
        /*06c8*/ 	.word	0x0000fc80
        /*06cc*/ 	.word	0x00000003
        /*06d0*/ 	.word	0x00013240
        /*06d4*/ 	.short	0x010a
        /*06d6*/ 	.byte	0x3f
	.zero		1


	//   ....[74]....
        /*06d8*/ 	.word	0x0000fcd0
        /*06dc*/ 	.word	0x0000000c
        /*06e0*/ 	.word	0x00013270
        /*06e4*/ 	.short	0x010a
        /*06e6*/ 	.byte	0x3f
	.zero		1


	//   ....[75]....
        /*06e8*/ 	.word	0x0000fd20
        /*06ec*/ 	.word	0x0000000c
        /*06f0*/ 	.word	0x00013260
        /*06f4*/ 	.short	0x010a
        /*06f6*/ 	.byte	0x3f
	.zero		1


	//   ....[76]....
        /*06f8*/ 	.word	0x0000fd70
        /*06fc*/ 	.word	0x00000002
        /*0700*/ 	.word	0x00013270
        /*0704*/ 	.short	0x010a
        /*0706*/ 	.byte	0x3f
	.zero		1


	//   ....[77]....
        /*0708*/ 	.word	0x0000fdc0
        /*070c*/ 	.word	0x00000002
        /*0710*/ 	.word	0x00013260
        /*0714*/ 	.short	0x010a
        /*0716*/ 	.byte	0x3f
	.zero		1


	//   ....[78]....
        /*0718*/ 	.word	0x0000fe10
        /*071c*/ 	.word	0x00000007
        /*0720*/ 	.word	0x00013220
        /*0724*/ 	.short	0x010a
        /*0726*/ 	.byte	0x3f
	.zero		1


	//   ....[79]....
        /*0728*/ 	.word	0x0000ffb0
        /*072c*/ 	.word	0x00000005
        /*0730*/ 	.word	0x00000000
        /*0734*/ 	.short	0x010a
        /*0736*/ 	.byte	0x3f
	.zero		1


	//   ....[80]....
        /*0738*/ 	.word	0x00010000
        /*073c*/ 	.word	0x00000003
        /*0740*/ 	.word	0x00000000
        /*0744*/ 	.short	0x010a
        /*0746*/ 	.byte	0x3f
	.zero		1


	//   ....[81]....
        /*0748*/ 	.word	0x00010050
        /*074c*/ 	.word	0x00000003
        /*0750*/ 	.word	0x00013260
        /*0754*/ 	.short	0x010a
        /*0756*/ 	.byte	0x3f
	.zero		1


	//   ....[82]....
        /*0758*/ 	.word	0x000100a0
        /*075c*/ 	.word	0x00000005
        /*0760*/ 	.word	0x00013260
        /*0764*/ 	.short	0x010a
        /*0766*/ 	.byte	0x3f
	.zero		1


	//   ....[83]....
        /*0768*/ 	.word	0x000100f0
        /*076c*/ 	.word	0x00000003
        /*0770*/ 	.word	0x00013280
        /*0774*/ 	.short	0x010a
        /*0776*/ 	.byte	0x3f
	.zero		1


	//----- nvinfo : EIATTR_NUM_MBARRIERS
	.align		4
.L_265:
        /*0778*/ 	.byte	0x03, 0x38
        /*077a*/ 	.short	0x0016


	//----- nvinfo : EIATTR_EXIT_INSTR_OFFSETS
	.align		4
        /*077c*/ 	.byte	0x04, 0x1c
        /*077e*/ 	.short	(.L_267 - .L_266)


	//   ....[0]....
.L_266:
        /*0780*/ 	.word	0x00000a00


	//   ....[1]....
        /*0784*/ 	.word	0x0000cc30


	//   ....[2]....
        /*0788*/ 	.word	0x0000f790


	//----- nvinfo : EIATTR_MAX_THREADS
	.align		4
.L_267:
        /*078c*/ 	.byte	0x04, 0x05
        /*078e*/ 	.short	(.L_269 - .L_268)
.L_268:
        /*0790*/ 	.word	0x00000200
        /*0794*/ 	.word	0x00000001
        /*0798*/ 	.word	0x00000001


	//----- nvinfo : EIATTR_CRS_STACK_SIZE
	.align		4
.L_269:
        /*079c*/ 	.byte	0x04, 0x1e
        /*079e*/ 	.short	(.L_271 - .L_270)
.L_270:
        /*07a0*/ 	.word	0x00000000


	//----- nvinfo : EIATTR_CBANK_PARAM_SIZE
	.align		4
.L_271:
        /*07a4*/ 	.byte	0x03, 0x19
        /*07a6*/ 	.short	0x0bf0


	//----- nvinfo : EIATTR_PARAM_CBANK
	.align		4
        /*07a8*/ 	.byte	0x04, 0x0a
        /*07aa*/ 	.short	(.L_273 - .L_272)
	.align		4
.L_272:
        /*07ac*/ 	.word	index@(.nv.constant0._ZN7cutlass13device_kernelIN5flash11enable_sm90INS1_16FlashAttnFwdSm90INS1_25CollectiveMainloopFwdSm90ILi2EN4cute5tupleIJNS5_1CILi1EEES8_S8_EEENS6_IJNS7_ILi192EEENS7_ILi160EEENS7_ILi64EEEEEELi64ENS_12float_e4m3_tEfNS_4arch4Sm90ELb1ELb0ELb1ELb0ELb0ELb0ELb0ELb1ELb1ELb0ELb0ELb0EEENS1_21CollectiveEpilogueFwdINS6_IJSA_SC_SB_EEES9_NS_10bfloat16_tESG_Li384ELb0ELb0ELb0ELb1EEENS1_30DynamicPersistentTileSchedulerILi384ELi128ELb0ELb0ELb1EEEEEEEEEvNT_6ParamsE)
        /*07b0*/ 	.short	0x0210
        /*07b2*/ 	.short	0x0bf0


	//----- nvinfo : EIATTR_SW_WAR
	.align		4
.L_273:
        /*07b4*/ 	.byte	0x04, 0x36
        /*07b6*/ 	.short	(.L_275 - .L_274)
.L_274:
        /*07b8*/ 	.word	0x00000008
.L_275:


//--------------------- .nv.info._ZN7cutlass13device_kernelIN5flash11enable_sm90INS1_16FlashAttnFwdSm90INS1_25CollectiveMainloopFwdSm90ILi2EN4cute5tupleIJNS5_1CILi1EEES8_S8_EEENS6_IJNS7_ILi192EEENS7_ILi160EEENS7_ILi64EEEEEELi64ENS_12float_e4m3_tEfNS_4arch4Sm90ELb1ELb0ELb1ELb1ELb0ELb0ELb0ELb1ELb1ELb0ELb0ELb0EEENS1_21CollectiveEpilogueFwdINS6_IJSA_SC_SB_EEES9_NS_10bfloat16_tESG_Li384ELb1ELb0ELb0ELb1EEENS1_36VarlenDynamicPersistentTileSchedulerILi192ELi160ELi384ELi128ELb0ELb0ELb1ELb1ELb1ELb1EEEEEEEEEvNT_6ParamsE --------------------------
	.section	.nv.info._ZN7cutlass13device_kernelIN5flash11enable_sm90INS1_16FlashAttnFwdSm90INS1_25CollectiveMainloopFwdSm90ILi2EN4cute5tupleIJNS5_1CILi1EEES8_S8_EEENS6_IJNS7_ILi192EEENS7_ILi160EEENS7_ILi64EEEEEELi64ENS_12float_e4m3_tEfNS_4arch4Sm90ELb1ELb0ELb1ELb1ELb0ELb0ELb0ELb1ELb1ELb0ELb0ELb0EEENS1_21CollectiveEpilogueFwdINS6_IJSA_SC_SB_EEES9_NS_10bfloat16_tESG_Li384ELb1ELb0ELb0ELb1EEENS1_36VarlenDynamicPersistentTileSchedulerILi192ELi160ELi384ELi128ELb0ELb0ELb1ELb1ELb1ELb1EEEEEEEEEvNT_6ParamsE,"",@"SHT_CUDA_INFO"
	.sectionflags	@""
	.align	4


	//----- nvinfo : EIATTR_CUDA_API_VERSION
	.align		4
        /*0000*/ 	.byte	0x04, 0x37
        /*0002*/ 	.short	(.L_277 - .L_276)
.L_276:
        /*0004*/ 	.word	0x00000082


	//----- nvinfo : EIATTR_KPARAM_INFO
	.align		4
.L_277:
        /*0008*/ 	.byte	0x04, 0x17
        /*000a*/ 	.short	(.L_279 - .L_278)
.L_278:
        /*000c*/ 	.word	0x00000000
        /*0010*/ 	.short	0x0000
        /*0012*/ 	.short	0x0070
        /*0014*/ 	.byte	0x00, 0xf0, 0x01, 0x28


	//----- nvinfo : EIATTR_SPARSE_MMA_MASK
	.align		4
.L_279:
        /*0018*/ 	.byte	0x03, 0x50
        /*001a*/ 	.short	0x0000


	//----- nvinfo : EIATTR_MAXREG_COUNT
	.align		4
        /*001c*/ 	.byte	0x03, 0x1b
        /*001e*/ 	.short	0x0080


	//----- nvinfo : EIATTR_NUM_BARRIERS
	.align		4
        /*0020*/ 	.byte	0x02, 0x4c
        /*0022*/ 	.byte	0x09
	.zero		1


	//----- nvinfo : EIATTR_EXTERNS
	.align		4
        /*0024*/ 	.byte	0x04, 0x0f
        /*0026*/ 	.short	(.L_281 - .L_280)


	//   ....[0]....
	.align		4
.L_280:
        /*0028*/ 	.word	index@(__assertfail)


	//----- nvinfo : EIATTR_ANNOTATIONS
	.align		4
.L_281:
        /*002c*/ 	.byte	0x04, 0x55
        /*002e*/ 	.short	(.L_283 - .L_282)


	//   ....[0]....
.L_282:
        /*0030*/ 	.word	0x00000001
        /*0034*/ 	.byte	0x20, 0xd9, 0x00, 0x00, 0x01, 0x00, 0x00, 0x00, 0xd0, 0x0c, 0x01, 0x00


	//----- nvinfo : EIATTR_MERCURY_ISA_VERSION
	.align		4
.L_283:
        /*0040*/ 	.byte	0x03, 0x5f
        /*0042*/ 	.short	0x0101


	//----- nvinfo : EIATTR_UNUSED_LOAD_BYTE_OFFSET
	.align		4
        /*0044*/ 	.byte	0x04, 0x44
        /*0046*/ 	.short	(.L_285 - .L_284)


	//   ....[0]....
.L_284:
        /*0048*/ 	.word	0x00000a30
        /*004c*/ 	.word	0x0000fff0


	//   ....[1]....
        /*0050*/ 	.word	0x0000bc10
        /*0054*/ 	.word	0x0000fff0


	//----- nvinfo : EIATTR_INT_WARP_WIDE_INSTR_OFFSETS
	.align		4
.L_285:
        /*0058*/ 	.byte	0x04, 0x31
        /*005a*/ 	.short	(.L_287 - .L_286)


	//   ....[0]....
.L_286:
        /*005c*/ 	.word	0x00000160


	//   ....[1]....
        /*0060*/ 	.word	0x000001a0


	//   ....[2]....
        /*0064*/ 	.word	0x00000210


	//   ....[3]....
        /*0068*/ 	.word	0x0000ecb0


	//   ....[4]....
        /*006c*/ 	.word	0x0000ed40


	//   ....[5]....
        /*0070*/ 	.word	0x0000f440


	//   ....[6]....
        /*0074*/ 	.word	0x00010790


	//   ....[7]....
        /*0078*/ 	.word	0x00010820


	//----- nvinfo : EIATTR_COOP_GROUP_MASK_REGIDS
	.align		4
.L_287:
        /*007c*/ 	.byte	0x04, 0x29
        /*007e*/ 	.short	(.L_289 - .L_288)


	//   ....[0]....
.L_288:
        /*0080*/ 	.word	0xffffffff


	//   ....[1]....
        /*0084*/ 	.word	0xffffffff


	//   ....[2]....
        /*0088*/ 	.word	0xffffffff


	//   ....[3]....
        /*008c*/ 	.word	0xffffffff


	//   ....[4]....
        /*0090*/ 	.word	0xffffffff


	//   ....[5]....
        /*0094*/ 	.word	0xffffffff


	//   ....[6]....
        /*0098*/ 	.word	0xffffffff


	//   ....[7]....
        /*009c*/ 	.word	0xffffffff


	//   ....[8]....
        /*00a0*/ 	.word	0xffffffff


	//   ....[9]....
        /*00a4*/ 	.word	0xffffffff


	//   ....[10]....
        /*00a8*/ 	.word	0xffffffff


	//   ....[11]....
        /*00ac*/ 	.word	0xffffffff


	//   ....[12]....
        /*00b0*/ 	.word	0xffffffff


	//   ....[13]....
        /*00b4*/ 	.word	0xffffffff


	//   ....[14]....
        /*00b8*/ 	.word	0xffffffff


	//   ....[15]....
        /*00bc*/ 	.word	0xffffffff


	//   ....[16]....
        /*00c0*/ 	.word	0xffffffff


	//   ....[17]....
        /*00c4*/ 	.word	0xffffffff


	//   ....[18]....
        /*00c8*/ 	.word	0xffffffff


	//   ....[19]....
        /*00cc*/ 	.word	0xffffffff


	//   ....[20]....
        /*00d0*/ 	.word	0xffffffff


	//   ....[21]....
        /*00d4*/ 	.word	0xffffffff


	//   ....[22]....
        /*00d8*/ 	.word	0xffffffff


	//   ....[23]....
        /*00dc*/ 	.word	0xffffffff


	//   ....[24]....
        /*00e0*/ 	.word	0xffffffff


	//   ....[25]....
        /*00e4*/ 	.word	0xffffffff


	//   ....[26]....
        /*00e8*/ 	.word	0xffffffff


	//   ....[27]....
        /*00ec*/ 	.word	0xffffffff


	//   ....[28]....
        /*00f0*/ 	.word	0xffffffff


	//   ....[29]....
        /*00f4*/ 	.word	0xffffffff


	//   ....[30]....
        /*00f8*/ 	.word	0xffffffff


	//   ....[31]....
        /*00fc*/ 	.word	0xffffffff


	//   ....[32]....
        /*0100*/ 	.word	0xffffffff


	//   ....[33]....
        /*0104*/ 	.word	0xffffffff


	//   ....[34]....
        /*0108*/ 	.word	0xffffffff


	//   ....[35]....
        /*010c*/ 	.word	0xffffffff


	//   ....[36]....
        /*0110*/ 	.word	0xffffffff


	//   ....[37]....
        /*0114*/ 	.word	0xffffffff


	//   ....[38]....
        /*0118*/ 	.word	0xffffffff


	//   ....[39]....
        /*011c*/ 	.word	0xffffffff


	//   ....[40]....
        /*0120*/ 	.word	0xffffffff


	//   ....[41]....
        /*0124*/ 	.word	0xffffffff


	//   ....[42]....
        /*0128*/ 	.word	0xffffffff


	//   ....[43]....
        /*012c*/ 	.word	0xffffffff


	//   ....[44]....
        /*0130*/ 	.word	0xffffffff


	//   ....[45]....
        /*0134*/ 	.word	0xffffffff


	//   ....[46]....
        /*0138*/ 	.word	0xffffffff


	//   ....[47]....
        /*013c*/ 	.word	0xffffffff


	//   ....[48]....
        /*0140*/ 	.word	0xffffffff


	//   ....[49]....
        /*0144*/ 	.word	0xffffffff


	//   ....[50]....
        /*0148*/ 	.word	0xffffffff


	//   ....[51]....
        /*014c*/ 	.word	0xffffffff


	//   ....[52]....
        /*0150*/ 	.word	0xffffffff


	//   ....[53]....
        /*0154*/ 	.word	0xffffffff


	//   ....[54]....
        /*0158*/ 	.word	0xffffffff


	//   ....[55]....
        /*015c*/ 	.word	0xffffffff


	//   ....[56]....
        /*0160*/ 	.word	0xffffffff


	//   ....[57]....
        /*0164*/ 	.word	0xffffffff


	//   ....[58]....
        /*0168*/ 	.word	0xffffffff


	//   ....[59]....
        /*016c*/ 	.word	0xffffffff


	//   ....[60]....
        /*0170*/ 	.word	0xffffffff


	//   ....[61]....
        /*0174*/ 	.word	0xffffffff


	//   ....[62]....
        /*0178*/ 	.word	0xffffffff


	//   ....[63]....
        /*017c*/ 	.word	0xffffffff


	//   ....[64]....
        /*0180*/ 	.word	0xffffffff


	//   ....[65]....
        /*0184*/ 	.word	0xffffffff


	//   ....[66]....
        /*0188*/ 	.word	0xffffffff


	//   ....[67]....
        /*018c*/ 	.word	0xffffffff


	//   ....[68]....
        /*0190*/ 	.word	0xffffffff


	//   ....[69]....
        /*0194*/ 	.word	0xffffffff


	//   ....[70]....
        /*0198*/ 	.word	0xffffffff


	//   ....[71]....
        /*019c*/ 	.word	0xffffffff


	//   ....[72]....
        /*01a0*/ 	.word	0xffffffff


	//   ....[73]....
        /*01a4*/ 	.word	0xffffffff


	//   ....[74]....
        /*01a8*/ 	.word	0xffffffff


	//   ....[75]....
        /*01ac*/ 	.word	0x0500000f


	//   ....[76]....
        /*01b0*/ 	.word	0x0500000f


	//----- nvinfo : EIATTR_COOP_GROUP_INSTR_OFFSETS
	.align		4
.L_289:
        /*01b4*/ 	.byte	0x04, 0x28
        /*01b6*/ 	.short	(.L_291 - .L_290)


	//   ....[0]....
.L_290:
        /*01b8*/ 	.word	0x00000060


	//   ....[1]....
        /*01bc*/ 	.word	0x00000170


	//   ....[2]....
        /*01c0*/ 	.word	0x000001c0


	//   ....[3]....
        /*01c4*/ 	.word	0x000003f0


	//   ....[4]....
        /*01c8*/ 	.word	0x00000550


	//   ....[5]....
        /*01cc*/ 	.word	0x00000670


	//   ....[6]....
        /*01d0*/ 	.word	0x000007d0


	//   ....[7]....
        /*01d4*/ 	.word	0x00001490


	//   ....[8]....
        /*01d8*/ 	.word	0x00002f70


	//   ....[9]....
        /*01dc*/ 	.word	0x00003000


	//   ....[10]....
        /*01e0*/ 	.word	0x00003cb0


	//   ....[11]....
        /*01e4*/ 	.word	0x00003d20


	//   ....[12]....
        /*01e8*/ 	.word	0x00006650


	//   ....[13]....
        /*01ec*/ 	.word	0x000066c0


	//   ....[14]....
        /*01f0*/ 	.word	0x000073a0


	//   ....[15]....
        /*01f4*/ 	.word	0x00007400


	//   ....[16]....
        /*01f8*/ 	.word	0x00009d10


	//   ....[17]....
        /*01fc*/ 	.word	0x00009d30


	//   ....[18]....
        /*0200*/ 	.word	0x00009d60


	//   ....[19]....
        /*0204*/ 	.word	0x00009d80


	//   ....[20]....
        /*0208*/ 	.word	0x0000b670


	//   ....[21]....
        /*020c*/ 	.word	0x0000b680


	//   ....[22]....
        /*0210*/ 	.word	0x0000b700


	//   ....[23]....
        /*0214*/ 	.word	0x0000b710


	//   ....[24]....
        /*0218*/ 	.word	0x0000c120


	//   ....[25]....
        /*021c*/ 	.word	0x0000c130


	//   ....[26]....
        /*0220*/ 	.word	0x0000c140


	//   ....[27]....
        /*0224*/ 	.word	0x0000c150


	//   ....[28]....
        /*0228*/ 	.word	0x0000c160


	//   ....[29]....
        /*022c*/ 	.word	0x0000c170


	//   ....[30]....
        /*0230*/ 	.word	0x0000c180


	//   ....[31]....
        /*0234*/ 	.word	0x0000c190


	//   ....[32]....
        /*0238*/ 	.word	0x0000c1a0


	//   ....[33]....
        /*023c*/ 	.word	0x0000c1b0


	//   ....[34]....
        /*0240*/ 	.word	0x0000c1c0


	//   ....[35]....
        /*0244*/ 	.word	0x0000c1d0


	//   ....[36]....
        /*0248*/ 	.word	0x0000c1e0


	//   ....[37]....
        /*024c*/ 	.word	0x0000c1f0


	//   ....[38]....
        /*0250*/ 	.word	0x0000c220


	//   ....[39]....
        /*0254*/ 	.word	0x0000c250


	//   ....[40]....
        /*0258*/ 	.word	0x0000d8e0


	//   ....[41]....
        /*025c*/ 	.word	0x0000dad0


	//   ....[42]....
        /*0260*/ 	.word	0x0000db00


	//   ....[43]....
        /*0264*/ 	.word	0x0000db30


	//   ....[44]....
        /*0268*/ 	.word	0x0000db60


	//   ....[45]....
        /*026c*/ 	.word	0x0000db90


	//   ....[46]....
        /*0270*/ 	.word	0x0000dbd0


	//   ....[47]....
        /*0274*/ 	.word	0x0000dd50


	//   ....[48]....
        /*0278*/ 	.word	0x0000dd80


	//   ....[49]....
        /*027c*/ 	.word	0x0000ddb0


	//   ....[50]....
        /*0280*/ 	.word	0x0000dde0


	//   ....[51]....
        /*0284*/ 	.word	0x0000de10


	//   ....[52]....
        /*0288*/ 	.word	0x0000de50


	//   ....[53]....
        /*028c*/ 	.word	0x0000dee0


	//   ....[54]....
        /*0290*/ 	.word	0x0000df70


	//   ....[55]....
        /*0294*/ 	.word	0x0000e020


	//   ....[56]....
        /*0298*/ 	.word	0x0000f520


	//   ....[57]....
        /*029c*/ 	.word	0x00010e90


	//   ....[58]....
        /*02a0*/ 	.word	0x00010ec0


	//   ....[59]....
        /*02a4*/ 	.word	0x00010ef0


	//   ....[60]....
        /*02a8*/ 	.word	0x00010f30


	//   ....[61]....
        /*02ac*/ 	.word	0x00010f40


	//   ....[62]....
        /*02b0*/ 	.word	0x00010f70


	//   ....[63]....
        /*02b4*/ 	.word	0x00010fa0


	//   ....[64]....
        /*02b8*/ 	.word	0x00010fb0


	//   ....[65]....
        /*02bc*/ 	.word	0x000110f0


	//   ....[66]....
        /*02c0*/ 	.word	0x00011120


	//   ....[67]....
        /*02c4*/ 	.word	0x00011150


	//   ....[68]....
        /*02c8*/ 	.word	0x00011180


	//   ....[69]....
        /*02cc*/ 	.word	0x000111b0


	//   ....[70]....
        /*02d0*/ 	.word	0x000111f0


	//   ....[71]....
        /*02d4*/ 	.word	0x000112a0


	//   ....[72]....
        /*02d8*/ 	.word	0x00011340


	//   ....[73]....
        /*02dc*/ 	.word	0x000113f0


	//   ....[74]....
        /*02e0*/ 	.word	0x000119f0


	//   ....[75]....
        /*02e4*/ 	.word	0x00011fc0


	//   ....[76]....
        /*02e8*/ 	.word	0x00012430


	//----- nvinfo : EIATTR_REG_RECONFIG
	.align		4
.L_291:
        /*02ec*/ 	.byte	0x01, 0x54
	.zero		2


	//----- nvinfo : EIATTR_SYSCALL_OFFSETS
	.align		4
        /*02f0*/ 	.byte	0x04, 0x46
        /*02f2*/ 	.short	(.L_293 - .L_292)


	//   ....[0]....
.L_292:
        /*02f4*/ 	.word	0x00001670


	//   ....[1]....
        /*02f8*/ 	.word	0x0000eed0


	//   ....[2]....
        /*02fc*/ 	.word	0x0000f010


	//   ....[3]....
        /*0300*/ 	.word	0x0000f150


	//   ....[4]....
        /*0304*/ 	.word	0x0000f270


	//----- nvinfo : EIATTR_MBARRIER_INSTR_OFFSETS
	.align		4
.L_293:
        /*0308*/ 	.byte	0x04, 0x39
        /*030a*/ 	.short	(.L_295 - .L_294)


	//   ....[0]....
.L_294:
        /*030c*/ 	.word	0x000002a0
        /*0310*/ 	.word	0x000000ff
        /*0314*/ 	.word	0x00013200
        /*0318*/ 	.short	0x0100
        /*031a*/ 	.byte	0x08
	.zero		1


	//   ....[1]....
        /*031c*/ 	.word	0x000002b0
        /*0320*/ 	.word	0x000000ff
        /*0324*/ 	.word	0x00013220
        /*0328*/ 	.short	0x0100
        /*032a*/ 	.byte	0x08
	.zero		1


	//   ....[2]....
        /*032c*/ 	.word	0x000003a0
        /*0330*/ 	.word	0x000000ff
        /*0334*/ 	.word	0x00013230
        /*0338*/ 	.short	0x0100
        /*033a*/ 	.byte	0x08
	.zero		1


	//   ....[3]....
        /*033c*/ 	.word	0x000003b0
        /*0340*/ 	.word	0x000000ff
        /*0344*/ 	.word	0x00013240
        /*0348*/ 	.short	0x0100
        /*034a*/ 	.byte	0x08
	.zero		1


	//   ....[4]....
        /*034c*/ 	.word	0x000003c0
        /*0350*/ 	.word	0x000000ff
        /*0354*/ 	.word	0x00013238
        /*0358*/ 	.short	0x0100
        /*035a*/ 	.byte	0x08
	.zero		1


	//   ....[5]....
        /*035c*/ 	.word	0x000003d0
        /*0360*/ 	.word	0x000000ff
        /*0364*/ 	.word	0x00013248
        /*0368*/ 	.short	0x0100
        /*036a*/ 	.byte	0x08
	.zero		1


	//   ....[6]....
        /*036c*/ 	.word	0x00000500
        /*0370*/ 	.word	0x000000ff
        /*0374*/ 	.word	0x00013250
        /*0378*/ 	.short	0x0100
        /*037a*/ 	.byte	0x08
	.zero		1


	//   ....[7]....
        /*037c*/ 	.word	0x00000510
        /*0380*/ 	.word	0x000000ff
        /*0384*/ 	.word	0x00013260
        /*0388*/ 	.short	0x0100
        /*038a*/ 	.byte	0x08
	.zero		1


	//   ....[8]....
        /*038c*/ 	.word	0x00000520
        /*0390*/ 	.word	0x000000ff
        /*0394*/ 	.word	0x00013258
        /*0398*/ 	.short	0x0100
        /*039a*/ 	.byte	0x08
	.zero		1


	//   ....[9]....
        /*039c*/ 	.word	0x00000530
        /*03a0*/ 	.word	0x000000ff
        /*03a4*/ 	.word	0x00013268
        /*03a8*/ 	.short	0x0100
        /*03aa*/ 	.byte	0x08
	.zero		1


	//   ....[10]....
        /*03ac*/ 	.word	0x00000620
        /*03b0*/ 	.word	0x000000ff
        /*03b4*/ 	.word	0x00013270
        /*03b8*/ 	.short	0x0100
        /*03ba*/ 	.byte	0x06
	.zero		1


	//   ....[11]....
        /*03bc*/ 	.word	0x00000630
        /*03c0*/ 	.word	0x000000ff
        /*03c4*/ 	.word	0x00013280
        /*03c8*/ 	.short	0x0100
        /*03ca*/ 	.byte	0x06
	.zero		1


	//   ....[12]....
        /*03cc*/ 	.word	0x00000640
        /*03d0*/ 	.word	0x000000ff
        /*03d4*/ 	.word	0x00013278
        /*03d8*/ 	.short	0x0100
        /*03da*/ 	.byte	0x06
	.zero		1


	//   ....[13]....
        /*03dc*/ 	.word	0x00000650
        /*03e0*/ 	.word	0x000000ff
        /*03e4*/ 	.word	0x00013288
        /*03e8*/ 	.short	0x0100
        /*03ea*/ 	.byte	0x06
	.zero		1


	//   ....[14]....
        /*03ec*/ 	.word	0x00000780
        /*03f0*/ 	.word	0x000000ff
        /*03f4*/ 	.word	0x00013290
        /*03f8*/ 	.short	0x0100
        /*03fa*/ 	.byte	0x08
	.zero		1


	//   ....[15]....
        /*03fc*/ 	.word	0x00000790
        /*0400*/ 	.word	0x000000ff
        /*0404*/ 	.word	0x000132a0
        /*0408*/ 	.short	0x0100
        /*040a*/ 	.byte	0x08
	.zero		1


	//   ....[16]....
        /*040c*/ 	.word	0x000007a0
        /*0410*/ 	.word	0x000000ff
        /*0414*/ 	.word	0x00013298
        /*0418*/ 	.short	0x0100
        /*041a*/ 	.byte	0x08
	.zero		1


	//   ....[17]....
        /*041c*/ 	.word	0x000007b0
        /*0420*/ 	.word	0x000000ff
        /*0424*/ 	.word	0x000132a8
        /*0428*/ 	.short	0x0100
        /*042a*/ 	.byte	0x08
	.zero		1


	//   ....[18]....
        /*042c*/ 	.word	0x000008e0
        /*0430*/ 	.word	0x000000ff
        /*0434*/ 	.word	0x000132b0
        /*0438*/ 	.short	0x0100
        /*043a*/ 	.byte	0x08
	.zero		1


	//   ....[19]....
        /*043c*/ 	.word	0x000008f0
        /*0440*/ 	.word	0x000000ff
        /*0444*/ 	.word	0x000132c0
        /*0448*/ 	.short	0x0100
        /*044a*/ 	.byte	0x08
	.zero		1


	//   ....[20]....
        /*044c*/ 	.word	0x00000900
        /*0450*/ 	.word	0x000000ff
        /*0454*/ 	.word	0x000132b8
        /*0458*/ 	.short	0x0100
        /*045a*/ 	.byte	0x08
	.zero		1


	//   ....[21]....
        /*045c*/ 	.word	0x00000910
        /*0460*/ 	.word	0x000000ff
        /*0464*/ 	.word	0x000132c8
        /*0468*/ 	.short	0x0100
        /*046a*/ 	.byte	0x08
	.zero		1


	//   ....[22]....
        /*046c*/ 	.word	0x000019a0
        /*0470*/ 	.word	0x000000ff
        /*0474*/ 	.word	0x00013200
        /*0478*/ 	.short	0x010a
        /*047a*/ 	.byte	0x2d
	.zero		1


	//   ....[23]....
        /*047c*/ 	.word	0x00001a40
        /*0480*/ 	.word	0x00000002
        /*0484*/ 	.word	0x00013230
        /*0488*/ 	.short	0x010a
        /*048a*/ 	.byte	0x3f
	.zero		1


	//   ....[24]....
        /*048c*/ 	.word	0x00001a80
        /*0490*/ 	.word	0x00000002
        /*0494*/ 	.word	0x00013230
        /*0498*/ 	.short	0x010a
        /*049a*/ 	.byte	0x3f
	.zero		1


	//   ....[25]....
        /*049c*/ 	.word	0x00004010
        /*04a0*/ 	.word	0x0000002d
        /*04a4*/ 	.word	0x00000000
        /*04a8*/ 	.short	0x0101
        /*04aa*/ 	.byte	0x3f
	.zero		1


	//   ....[26]....
        /*04ac*/ 	.word	0x00004fe0
        /*04b0*/ 	.word	0x000000ff
        /*04b4*/ 	.word	0x00013230
        /*04b8*/ 	.short	0x010a
        /*04ba*/ 	.byte	0x15
	.zero		1


	//   ....[27]....
        /*04bc*/ 	.word	0x00005020
        /*04c0*/ 	.word	0x000000ff
        /*04c4*/ 	.word	0x00013230
        /*04c8*/ 	.short	0x010a
        /*04ca*/ 	.byte	0x15
	.zero		1


	//   ....[28]....
        /*04cc*/ 	.word	0x00005470
        /*04d0*/ 	.word	0x000000ff
        /*04d4*/ 	.word	0x00013250
        /*04d8*/ 	.short	0x010a
        /*04da*/ 	.byte	0x0b
	.zero		1


	//   ....[29]....
        /*04dc*/ 	.word	0x000054b0
        /*04e0*/ 	.word	0x000000ff
        /*04e4*/ 	.word	0x00013250
        /*04e8*/ 	.short	0x010a
        /*04ea*/ 	.byte	0x0b
	.zero		1


	//   ....[30]....
        /*04ec*/ 	.word	0x00007f30
        /*04f0*/ 	.word	0x00000002
        /*04f4*/ 	.word	0x00000000
        /*04f8*/ 	.short	0x0101
        /*04fa*/ 	.byte	0x3f
	.zero		1


	//   ....[31]....
        /*04fc*/ 	.word	0x00008210
        /*0500*/ 	.word	0x000000ff
        /*0504*/ 	.word	0x00000000
        /*0508*/ 	.short	0x0101
        /*050a*/ 	.byte	0x06
	.zero		1


	//   ....[32]....
        /*050c*/ 	.word	0x00008750
        /*0510*/ 	.word	0x000000ff
        /*0514*/ 	.word	0x00013230
        /*0518*/ 	.short	0x010a
        /*051a*/ 	.byte	0x06
	.zero		1


	//   ....[33]....
        /*051c*/ 	.word	0x00008790
        /*0520*/ 	.word	0x000000ff
        /*0524*/ 	.word	0x00013230
        /*0528*/ 	.short	0x010a
        /*052a*/ 	.byte	0x06
	.zero		1


	//   ....[34]....
        /*052c*/ 	.word	0x00008be0
        /*0530*/ 	.word	0x000000ff
        /*0534*/ 	.word	0x00013250
        /*0538*/ 	.short	0x010a
        /*053a*/ 	.byte	0x0b
	.zero		1


	//   ....[35]....
        /*053c*/ 	.word	0x00008c20
        /*0540*/ 	.word	0x000000ff
        /*0544*/ 	.word	0x00013250
        /*0548*/ 	.short	0x010a
        /*054a*/ 	.byte	0x0b
	.zero		1


	//   ....[36]....
        /*054c*/ 	.word	0x0000abc0
        /*0550*/ 	.word	0x00000002
        /*0554*/ 	.word	0x00000000
        /*0558*/ 	.short	0x0101
        /*055a*/ 	.byte	0x3f
	.zero		1


	//   ....[37]....
        /*055c*/ 	.word	0x0000ae90
        /*0560*/ 	.word	0x000000ff
        /*0564*/ 	.word	0x00000000
        /*0568*/ 	.short	0x0101
        /*056a*/ 	.byte	0x06
	.zero		1


	//   ....[38]....
        /*056c*/ 	.word	0x0000b340
        /*0570*/ 	.word	0x000000ff
        /*0574*/ 	.word	0x00013250
        /*0578*/ 	.short	0x010a
        /*057a*/ 	.byte	0x0e
	.zero		1


	//   ....[39]....
        /*057c*/ 	.word	0x0000b380
        /*0580*/ 	.word	0x000000ff
        /*0584*/ 	.word	0x00013250
        /*0588*/ 	.short	0x010a
        /*058a*/ 	.byte	0x0e
	.zero		1


	//   ....[40]....
        /*058c*/ 	.word	0x0000b9f0
        /*0590*/ 	.word	0x000000ff
        /*0594*/ 	.word	0x00000000
        /*0598*/ 	.short	0x0101
        /*059a*/ 	.byte	0x04
	.zero		1


	//   ....[41]....
        /*059c*/ 	.word	0x0000cab0
        /*05a0*/ 	.word	0x00000003
        /*05a4*/ 	.word	0x00000000
        /*05a8*/ 	.short	0x0101
        /*05aa*/ 	.byte	0x3f
	.zero		1


	//   ....[42]....
        /*05ac*/ 	.word	0x0000f730
        /*05b0*/ 	.word	0x00000005
        /*05b4*/ 	.word	0x00013280
        /*05b8*/ 	.short	0x010a
        /*05ba*/ 	.byte	0x3f
	.zero		1


	//   ....[43]....
        /*05bc*/ 	.word	0x0000f8d0
        /*05c0*/ 	.word	0x00000005
        /*05c4*/ 	.word	0x00013240
        /*05c8*/ 	.short	0x010a
        /*05ca*/ 	.byte	0x3f
	.zero		1


	//   ....[44]....
        /*05cc*/ 	.word	0x0000fbd0
        /*05d0*/ 	.word	0x000000ff
        /*05d4*/ 	.word	0x00013220
        /*05d8*/ 	.short	0x010a
        /*05da*/ 	.byte	0x29
	.zero		1


	//   ....[45]....
        /*05dc*/ 	.word	0x0000fe50
        /*05e0*/ 	.word	0x00000009
        /*05e4*/ 	.word	0x00013280
        /*05e8*/ 	.short	0x010a
        /*05ea*/ 	.byte	0x3f
	.zero		1


	//   ....[46]....
        /*05ec*/ 	.word	0x000100c0
        /*05f0*/ 	.word	0x00000009
        /*05f4*/ 	.word	0x00013240
        /*05f8*/ 	.short	0x010a
        /*05fa*/ 	.byte	0x3f
	.zero		1


	//   ....[47]....
        /*05fc*/ 	.word	0x00010380
        /*0600*/ 	.word	0x0000000c
        /*0604*/ 	.word	0x00013270
        /*0608*/ 	.short	0x010a
        /*060a*/ 	.byte	0x3f
	.zero		1


	//   ....[48]....
        /*060c*/ 	.word	0x00010400
        /*0610*/ 	.word	0x0000000c
        /*0614*/ 	.word	0x00013260
        /*0618*/ 	.short	0x010a
        /*061a*/ 	.byte	0x3f
	.zero		1


	//   ....[49]....
        /*061c*/ 	.word	0x000106c0
        /*0620*/ 	.word	0x0000000c
        /*0624*/ 	.word	0x00013250
        /*0628*/ 	.short	0x0101
        /*062a*/ 	.byte	0x3f
	.zero		1


	//   ....[50]....
        /*062c*/ 	.word	0x00010730
        /*0630*/ 	.word	0x00000003
        /*0634*/ 	.word	0x00000000
        /*0638*/ 	.short	0x0101
        /*063a*/ 	.byte	0x3f
	.zero		1


	//   ....[51]....
        /*063c*/ 	.word	0x000108f0
        /*0640*/ 	.word	0x00000002
        /*0644*/ 	.word	0x00013270
        /*0648*/ 	.short	0x010a
        /*064a*/ 	.byte	0x3f
	.zero		1


	//   ....[52]....
        /*064c*/ 	.word	0x00010960
        /*0650*/ 	.word	0x00000002
        /*0654*/ 	.word	0x00013260
        /*0658*/ 	.short	0x010a
        /*065a*/ 	.byte	0x3f
	.zero		1


	//   ....[53]....
        /*065c*/ 	.word	0x00010c20
        /*0660*/ 	.word	0x00000002
        /*0664*/ 	.word	0x00013250
        /*0668*/ 	.short	0x0101
        /*066a*/ 	.byte	0x3f
	.zero		1


	//   ....[54]....
        /*066c*/ 	.word	0x00010c90
        /*0670*/ 	.word	0x00000000
        /*0674*/ 	.word	0x00000000
        /*0678*/ 	.short	0x0101
        /*067a*/ 	.byte	0x3f
	.zero		1


	//   ....[55]....
        /*067c*/ 	.word	0x00011970
        /*0680*/ 	.word	0x00000007
        /*0684*/ 	.word	0x00013220
        /*0688*/ 	.short	0x010a
        /*068a*/ 	.byte	0x3f
	.zero		1


	//   ....[56]....
        /*068c*/ 	.word	0x00011b10
        /*0690*/ 	.word	0x00000005
        /*0694*/ 	.word	0x00000000
        /*0698*/ 	.short	0x010a
        /*069a*/ 	.byte	0x3f
	.zero		1


	//   ....[57]....
        /*069c*/ 	.word	0x00011b80
        /*06a0*/ 	.word	0x00000003
        /*06a4*/ 	.word	0x00000000
        /*06a8*/ 	.short	0x010a
        /*06aa*/ 	.byte	0x3f
	.zero		1


	//   ....[58]....
        /*06ac*/ 	.word	0x00011bd0
        /*06b0*/ 	.word	0x00000003
        /*06b4*/ 	.word	0x00013260
        /*06b8*/ 	.short	0x010a
        /*06ba*/ 	.byte	0x3f
	.zero		1


	//   ....[59]....
        /*06bc*/ 	.word	0x00011c20
        /*06c0*/ 	.word	0x00000005
        /*06c4*/ 	.word	0x00013260
        /*06c8*/ 	.short	0x010a
        /*06ca*/ 	.byte	0x3f
	.zero		1


	//   ....[60]....
        /*06cc*/ 	.word	0x00011c60
        /*06d0*/ 	.word	0x00000003
        /*06d4*/ 	.word	0x00013280
        /*06d8*/ 	.short	0x010a
        /*06da*/ 	.byte	0x3f
	.zero		1


	//   ....[61]....
        /*06dc*/ 	.word	0x00011c80
        /*06e0*/ 	.word	0x00000005
        /*06e4*/ 	.word	0x00013280
        /*06e8*/ 	.short	0x010a
        /*06ea*/ 	.byte	0x3f
	.zero		1


	//   ....[62]....
        /*06ec*/ 	.word	0x00011cf0
        /*06f0*/ 	.word	0x00000003
        /*06f4*/ 	.word	0x00013200
        /*06f8*/ 	.short	0x010a
        /*06fa*/ 	.byte	0x3f
	.zero		1


	//   ....[63]....
        /*06fc*/ 	.word	0x00011d40
        /*0700*/ 	.word	0x00000002
        /*0704*/ 	.word	0x00013230
        /*0708*/ 	.short	0x010a
        /*070a*/ 	.byte	0x3f
	.zero		1


	//   ....[64]....
        /*070c*/ 	.word	0x00011da0
        /*0710*/ 	.word	0x00000008
        /*0714*/ 	.word	0x00013230
        /*0718*/ 	.short	0x010a
        /*071a*/ 	.byte	0x3f
	.zero		1


	//   ....[65]....
        /*071c*/ 	.word	0x00011e00
        /*0720*/ 	.word	0x00000008
        /*0724*/ 	.word	0x00013250
        /*0728*/ 	.short	0x010a
        /*072a*/ 	.byte	0x3f
	.zero		1


	//   ....[66]....
        /*072c*/ 	.word	0x00011e60
        /*0730*/ 	.word	0x00000008
        /*0734*/ 	.word	0x00013230
        /*0738*/ 	.short	0x010a
        /*073a*/ 	.byte	0x3f
	.zero		1


	//   ....[67]....
        /*073c*/ 	.word	0x00011ec0
        /*0740*/ 	.word	0x00000008
        /*0744*/ 	.word	0x00013250
        /*0748*/ 	.short	0x010a
        /*074a*/ 	.byte	0x3f
	.zero		1


	//   ....[68]....
        /*074c*/ 	.word	0x00011f20
        /*0750*/ 	.word	0x00000005
        /*0754*/ 	.word	0x00013250
        /*0758*/ 	.short	0x010a
        /*075a*/ 	.byte	0x3f
	.zero		1


	//   ....[69]....
        /*075c*/ 	.word	0x00012070
        /*0760*/ 	.word	0x00000005
        /*0764*/ 	.word	0x00013280
        /*0768*/ 	.short	0x010a
        /*076a*/ 	.byte	0x3f
	.zero		1


	//   ....[70]....
        /*076c*/ 	.word	0x000120c0
        /*0770*/ 	.word	0x00000005
        /*0774*/ 	.word	0x00013240
        /*0778*/ 	.short	0x010a
        /*077a*/ 	.byte	0x3f
	.zero		1


	//   ....[71]....
        /*077c*/ 	.word	0x00012120
        /*0780*/ 	.word	0x00000003
        /*0784*/ 	.word	0x00013220
        /*0788*/ 	.short	0x010a
        /*078a*/ 	.byte	0x3f
	.zero		1


	//   ....[72]....
        /*078c*/ 	.word	0x00012170
        /*0790*/ 	.word	0x00000009
        /*0794*/ 	.word	0x00013280
        /*0798*/ 	.short	0x010a
        /*079a*/ 	.byte	0x3f
	.zero		1


	//   ....[73]....
        /*079c*/ 	.word	0x000121c0
        /*07a0*/ 	.word	0x00000009
        /*07a4*/ 	.word	0x00013240
        /*07a8*/ 	.short	0x010a
        /*07aa*/ 	.byte	0x3f
	.zero		1


	//   ....[74]....
        /*07ac*/ 	.word	0x00012210
        /*07b0*/ 	.word	0x0000000c
        /*07b4*/ 	.word	0x00013270
        /*07b8*/ 	.short	0x010a
        /*07ba*/ 	.byte	0x3f
	.zero		1


	//   ....[75]....
        /*07bc*/ 	.word	0x00012260
        /*07c0*/ 	.word	0x0000000c
        /*07c4*/ 	.word	0x00013260
        /*07c8*/ 	.short	0x010a
        /*07ca*/ 	.byte	0x3f
	.zero		1


	//   ....[76]....
        /*07cc*/ 	.word	0x000122b0
        /*07d0*/ 	.word	0x00000002
        /*07d4*/ 	.word	0x00013270
        /*07d8*/ 	.short	0x010a
        /*07da*/ 	.byte	0x3f
	.zero		1


	//   ....[77]....
        /*07dc*/ 	.word	0x00012300
        /*07e0*/ 	.word	0x00000002
        /*07e4*/ 	.word	0x00013260
        /*07e8*/ 	.short	0x010a
        /*07ea*/ 	.byte	0x3f
	.zero		1


	//   ....[78]....
        /*07ec*/ 	.word	0x00012350
        /*07f0*/ 	.word	0x00000007
        /*07f4*/ 	.word	0x00013220
        /*07f8*/ 	.short	0x010a
        /*07fa*/ 	.byte	0x3f
	.zero		1


	//   ....[79]....
        /*07fc*/ 	.word	0x000124f0
        /*0800*/ 	.word	0x00000005
        /*0804*/ 	.word	0x00000000
        /*0808*/ 	.short	0x010a
        /*080a*/ 	.byte	0x3f
	.zero		1


	//   ....[80]....
        /*080c*/ 	.word	0x00012540
        /*0810*/ 	.word	0x00000003
        /*0814*/ 	.word	0x00000000
        /*0818*/ 	.short	0x010a
        /*081a*/ 	.byte	0x3f
	.zero		1


	//   ....[81]....
        /*081c*/ 	.word	0x00012590
        /*0820*/ 	.word	0x00000003
        /*0824*/ 	.word	0x00013260
        /*0828*/ 	.short	0x010a
        /*082a*/ 	.byte	0x3f
	.zero		1


	//   ....[82]....
        /*082c*/ 	.word	0x000125e0
        /*0830*/ 	.word	0x00000005
        /*0834*/ 	.word	0x00013260
        /*0838*/ 	.short	0x010a
        /*083a*/ 	.byte	0x3f
	.zero		1


	//   ....[83]....
        /*083c*/ 	.word	0x00012630
        /*0840*/ 	.word	0x00000003
        /*0844*/ 	.word	0x00013280
        /*0848*/ 	.short	0x010a
        /*084a*/ 	.byte	0x3f
	.zero		1


	//----- nvinfo : EIATTR_NUM_MBARRIERS
	.align		4
.L_295:
        /*084c*/ 	.byte	0x03, 0x38
        /*084e*/ 	.short	0x0016


	//----- nvinfo : EIATTR_EXIT_INSTR_OFFSETS
	.align		4
        /*0850*/ 	.byte	0x04, 0x1c
        /*0852*/ 	.short	(.L_297 - .L_296)


	//   ....[0]....
.L_296:
        /*0854*/ 	.word	0x00000a70


	//   ....[1]....
        /*0858*/ 	.word	0x0000d8a0


	//   ....[2]....
        /*085c*/ 	.word	0x00011cd0


	//----- nvinfo : EIATTR_MAX_THREADS
	.align		4
.L_297:
        /*0860*/ 	.byte	0x04, 0x05
        /*0862*/ 	.short	(.L_299 - .L_298)
.L_298:
        /*0864*/ 	.word	0x00000200
        /*0868*/ 	.word	0x00000001
        /*086c*/ 	.word	0x00000001


	//----- nvinfo : EIATTR_CRS_STACK_SIZE
	.align		4
.L_299:
        /*0870*/ 	.byte	0x04, 0x1e
        /*0872*/ 	.short	(.L_301 - .L_300)
.L_300:
        /*0874*/ 	.word	0x00000000


	//----- nvinfo : EIATTR_CBANK_PARAM_SIZE
	.align		4
.L_301:
        /*0878*/ 	.byte	0x03, 0x19
        /*087a*/ 	.short	0x0a70


	//----- nvinfo : EIATTR_PARAM_CBANK
	.align		4
        /*087c*/ 	.byte	0x04, 0x0a
        /*087e*/ 	.short	(.L_303 - .L_302)
	.align		4
.L_302:
        /*0880*/ 	.word	index@(.nv.constant0._ZN7cutlass13device_kernelIN5flash11enable_sm90INS1_16FlashAttnFwdSm90INS1_25CollectiveMainloopFwdSm90ILi2EN4cute5tupleIJNS5_1CILi1EEES8_S8_EEENS6_IJNS7_ILi192EEENS7_ILi160EEENS7_ILi64EEEEEELi64ENS_12float_e4m3_tEfNS_4arch4Sm90ELb1ELb0ELb1ELb1ELb0ELb0ELb0ELb1ELb1ELb0ELb0ELb0EEENS1_21CollectiveEpilogueFwdINS6_IJSA_SC_SB_EEES9_NS_10bfloat16_tESG_Li384ELb1ELb0ELb0ELb1EEENS1_36VarlenDynamicPersistentTileSchedulerILi192ELi160ELi384ELi128ELb0ELb0ELb1ELb1ELb1ELb1EEEEEEEEEvNT_6ParamsE)
        /*0884*/ 	.short	0x0210
        /*0886*/ 	.short	0x0a70


	//----- nvinfo : EIATTR_SW_WAR
	.align		4
.L_303:
        /*0888*/ 	.byte	0x04, 0x36
        /*088a*/ 	.short	(.L_305 - .L_304)
.L_304:
        /*088c*/ 	.word	0x00000008
.L_305:


//--------------------- .nv.info._ZN7cutlass13device_kernelIN5flash11enable_sm90INS1_16FlashAttnFwdSm90INS1_25CollectiveMainloopFwdSm90ILi2EN4cute5tupleIJNS5_1CILi1EEES8_S8_EEENS6_IJNS7_ILi192EEENS7_ILi160EEENS7_ILi64EEEEEELi64ENS_12float_e4m3_tEfNS_4arch4Sm90ELb1ELb0ELb1ELb1ELb0ELb1ELb0ELb1ELb1ELb0ELb0ELb0EEENS1_21CollectiveEpilogueFwdINS6_IJSA_SC_SB_EEES9_NS_10bfloat16_tESG_Li384ELb1ELb0ELb0ELb1EEENS1_36VarlenDynamicPersistentTileSchedulerILi192ELi160ELi384ELi128ELb0ELb0ELb1ELb1ELb1ELb1EEEEEEEEEvNT_6ParamsE --------------------------
	.section	.nv.info._ZN7cutlass13device_kernelIN5flash11enable_sm90INS1_16FlashAttnFwdSm90INS1_25CollectiveMainloopFwdSm90ILi2EN4cute5tupleIJNS5_1CILi1EEES8_S8_EEENS6_IJNS7_ILi192EEENS7_ILi160EEENS7_ILi64EEEEEELi64ENS_12float_e4m3_tEfNS_4arch4Sm90ELb1ELb0ELb1ELb1ELb0ELb1ELb0ELb1ELb1ELb0ELb0ELb0EEENS1_21CollectiveEpilogueFwdINS6_IJSA_SC_SB_EEES9_NS_10bfloat16_tESG_Li384ELb1ELb0ELb0ELb1EEENS1_36VarlenDynamicPersistentTileSchedulerILi192ELi160ELi384ELi128ELb0ELb0ELb1ELb1ELb1ELb1EEEEEEEEEvNT_6ParamsE,"",@"SHT_CUDA_INFO"
	.sectionflags	@""
	.align	4


	//----- nvinfo : EIATTR_CUDA_API_VERSION
	.align		4
        /*0000*/ 	.byte	0x04, 0x37
        /*0002*/ 	.short	(.L_307 - .L_306)
.L_306:
        /*0004*/ 	.word	0x00000082


	//----- nvinfo : EIATTR_KPARAM_INFO
	.align		4
.L_307:
        /*0008*/ 	.byte	0x04, 0x17
        /*000a*/ 	.short	(.L_309 - .L_308)
.L_308:
        /*000c*/ 	.word	0x00000000
        /*0010*/ 	.short	0x0000
        /*0012*/ 	.short	0x0070
        /*0014*/ 	.byte	0x00, 0xf0, 0x01, 0x28


	//----- nvinfo : EIATTR_SPARSE_MMA_MASK
	.align		4
.L_309:
        /*0018*/ 	.byte	0x03, 0x50
        /*001a*/ 	.short	0x0000


	//----- nvinfo : EIATTR_MAXREG_COUNT
	.align		4
        /*001c*/ 	.byte	0x03, 0x1b
        /*001e*/ 	.short	0x0080


	//----- nvinfo : EIATTR_NUM_BARRIERS
	.align		4
        /*0020*/ 	.byte	0x02, 0x4c
        /*0022*/ 	.byte	0x10
	.zero		1


	//----- nvinfo : EIATTR_EXTERNS
	.align		4
        /*0024*/ 	.byte	0x04, 0x0f
        /*0026*/ 	.short	(.L_311 - .L_310)


	//   ....[0]....
	.align		4
.L_310:
        /*0028*/ 	.word	index@(__assertfail)


	//----- nvinfo : EIATTR_ANNOTATIONS
	.align		4
.L_311:
        /*002c*/ 	.byte	0x04, 0x55
        /*002e*/ 	.short	(.L_313 - .L_312)


	//   ....[0]....
.L_312:
        /* <DEDUP_REMOVED lines=73> */


	//----- nvinfo : EIATTR_MERCURY_ISA_VERSION
	.align		4
.L_313:
        /*04a8*/ 	.byte	0x03, 0x5f
        /*04aa*/ 	.short	0x0101


	//----- nvinfo : EIATTR_UNUSED_LOAD_BYTE_OFFSET
	.align		4
        /*04ac*/ 	.byte	0x04, 0x44
        /*04ae*/ 	.short	(.L_315 - .L_314)


	//   ....[0]....
.L_314:
        /*04b0*/ 	.word	0x00000ac0
        /*04b4*/ 	.word	0x0000fff0


	//   ....[1]....
        /*04b8*/ 	.word	0x00012d40
        /*04bc*/ 	.word	0x0000fff0


	//----- nvinfo : EIATTR_INT_WARP_WIDE_INSTR_OFFSETS
	.align		4
.L_315:
        /*04c0*/ 	.byte	0x04, 0x31
        /*04c2*/ 	.short	(.L_317 - .L_316)


	//   ....[0]....
.L_316:
        /*04c4*/ 	.word	0x000001b0


	//   ....[1]....
        /*04c8*/ 	.word	0x00000250


	//   ....[2]....
        /*04cc*/ 	.word	0x000002c0


	//   ....[3]....
        /*04d0*/ 	.word	0x00016bc0


	//   ....[4]....
        /*04d4*/ 	.word	0x00016c50


	//   ....[5]....
        /*04d8*/ 	.word	0x00017370


	//   ....[6]....
        /*04dc*/ 	.word	0x000173b0


	//   ....[7]....
        /*04e0*/ 	.word	0x000189c0


	//   ....[8]....
        /*04e4*/ 	.word	0x00018a50


	//----- nvinfo : EIATTR_COOP_GROUP_MASK_REGIDS
	.align		4
.L_317:
        /*04e8*/ 	.byte	0x04, 0x29
        /*04ea*/ 	.short	(.L_319 - .L_318)


	//   ....[0]....
.L_318:
        /*04ec*/ 	.word	0xffffffff


	//   ....[1]....
        /*04f0*/ 	.word	0xffffffff


	//   ....[2]....
        /*04f4*/ 	.word	0xffffffff


	//   ....[3]....
        /*04f8*/ 	.word	0xffffffff


	//   ....[4]....
        /*04fc*/ 	.word	0xffffffff


	//   ....[5]....
        /*0500*/ 	.word	0xffffffff


	//   ....[6]....
        /*0504*/ 	.word	0xffffffff


	//   ....[7]....
        /*0508*/ 	.word	0xffffffff


	//   ....[8]....
        /*050c*/ 	.word	0xffffffff


	//   ....[9]....
        /*0510*/ 	.word	0xffffffff


	//   ....[10]....
        /*0514*/ 	.word	0xffffffff


	//   ....[11]....
        /*0518*/ 	.word	0xffffffff


	//   ....[12]....
        /*051c*/ 	.word	0xffffffff


	//   ....[13]....
        /*0520*/ 	.word	0xffffffff


	//   ....[14]....
        /*0524*/ 	.word	0xffffffff


	//   ....[15]....
        /*0528*/ 	.word	0xffffffff


	//   ....[16]....
        /*052c*/ 	.word	0xffffffff


	//   ....[17]....
        /*0530*/ 	.word	0xffffffff


	//   ....[18]....
        /*0534*/ 	.word	0xffffffff


	//   ....[19]....
        /*0538*/ 	.word	0xffffffff


	//   ....[20]....
        /*053c*/ 	.word	0xffffffff


	//   ....[21]....
        /*0540*/ 	.word	0xffffffff


	//   ....[22]....
        /*0544*/ 	.word	0xffffffff


	//   ....[23]....
        /*0548*/ 	.word	0xffffffff


	//   ....[24]....
        /*054c*/ 	.word	0xffffffff


	//   ....[25]....
        /*0550*/ 	.word	0xffffffff


	//   ....[26]....
        /*0554*/ 	.word	0xffffffff


	//   ....[27]....
        /*0558*/ 	.word	0xffffffff


	//   ....[28]....
        /*055c*/ 	.word	0xffffffff


	//   ....[29]....
        /*0560*/ 	.word	0xffffffff


	//   ....[30]....
        /*0564*/ 	.word	0xffffffff


	//   ....[31]....
        /*0568*/ 	.word	0xffffffff


	//   ....[32]....
        /*056c*/ 	.word	0xffffffff


	//   ....[33]....
        /*0570*/ 	.word	0xffffffff


	//   ....[34]....
        /*0574*/ 	.word	0xffffffff


	//   ....[35]....
        /*0578*/ 	.word	0xffffffff


	//   ....[36]....
        /*057c*/ 	.word	0xffffffff


	//   ....[37]....
        /*0580*/ 	.word	0xffffffff


	//   ....[38]....
        /*0584*/ 	.word	0xffffffff


	//   ....[39]....
        /*0588*/ 	.word	0xffffffff


	//   ....[40]....
        /*058c*/ 	.word	0xffffffff


	//   ....[41]....
        /*0590*/ 	.word	0xffffffff


	//   ....[42]....
        /*0594*/ 	.word	0xffffffff


	//   ....[43]....
        /*0598*/ 	.word	0xffffffff


	//   ....[44]....
        /*059c*/ 	.word	0xffffffff


	//   ....[45]....
        /*05a0*/ 	.word	0xffffffff


	//   ....[46]....
        /*05a4*/ 	.word	0xffffffff


	//   ....[47]....
        /*05a8*/ 	.word	0xffffffff


	//   ....[48]....
        /*05ac*/ 	.word	0xffffffff


	//   ....[49]....
        /*05b0*/ 	.word	0xffffffff


	//   ....[50]....
        /*05b4*/ 	.word	0xffffffff


	//   ....[51]....
        /*05b8*/ 	.word	0xffffffff


	//   ....[52]....
        /*05bc*/ 	.word	0xffffffff


	//   ....[53]....
        /*05c0*/ 	.word	0xffffffff


	//   ....[54]....
        /*05c4*/ 	.word	0xffffffff


	//   ....[55]....
        /*05c8*/ 	.word	0xffffffff


	//   ....[56]....
        /*05cc*/ 	.word	0xffffffff


	//   ....[57]....
        /*05d0*/ 	.word	0xffffffff


	//   ....[58]....
        /*05d4*/ 	.word	0xffffffff


	//   ....[59]....
        /*05d8*/ 	.word	0xffffffff


	//   ....[60]....
        /*05dc*/ 	.word	0xffffffff


	//   ....[61]....
        /*05e0*/ 	.word	0xffffffff


	//   ....[62]....
        /*05e4*/ 	.word	0xffffffff


	//   ....[63]....
        /*05e8*/ 	.word	0xffffffff


	//   ....[64]....
        /*05ec*/ 	.word	0xffffffff


	//   ....[65]....
        /*05f0*/ 	.word	0xffffffff


	//   ....[66]....
        /*05f4*/ 	.word	0xffffffff


	//   ....[67]....
        /*05f8*/ 	.word	0xffffffff


	//   ....[68]....
        /*05fc*/ 	.word	0xffffffff


	//   ....[69]....
        /*0600*/ 	.word	0xffffffff


	//   ....[70]....
        /*0604*/ 	.word	0xffffffff


	//   ....[71]....
        /*0608*/ 	.word	0xffffffff


	//   ....[72]....
        /*060c*/ 	.word	0xffffffff


	//   ....[73]....
        /*0610*/ 	.word	0xffffffff


	//   ....[74]....
        /*0614*/ 	.word	0xffffffff


	//   ....[75]....
        /*0618*/ 	.word	0xffffffff


	//   ....[76]....
        /*061c*/ 	.word	0x0500000f


	//   ....[77]....
        /*0620*/ 	.word	0x0500000f


	//   ....[78]....
        /*0624*/ 	.word	0x0500000f


	//   ....[79]....
        /*0628*/ 	.word	0x0500000f


	//   ....[80]....
        /*062c*/ 	.word	0x0500000f


	//   ....[81]....
        /*0630*/ 	.word	0x0500000f


	//   ....[82]....
        /*0634*/ 	.word	0x0500000f


	//   ....[83]....
        /*0638*/ 	.word	0x0500000f


	//   ....[84]....
        /*063c*/ 	.word	0x0500000f


	//   ....[85]....
        /*0640*/ 	.word	0x0500000f


	//   ....[86]....
        /*0644*/ 	.word	0x0500000f


	//   ....[87]....
        /*0648*/ 	.word	0x0500000f


	//   ....[88]....
        /*064c*/ 	.word	0x0500000f


	//   ....[89]....
        /*0650*/ 	.word	0x0500000f


	//   ....[90]....
        /*0654*/ 	.word	0x0500000f


	//   ....[91]....
        /*0658*/ 	.word	0x0500000f


	//   ....[92]....
        /*065c*/ 	.word	0x0500000f


	//   ....[93]....
        /*0660*/ 	.word	0x0500000f


	//   ....[94]....
        /*0664*/ 	.word	0x0500000f


	//   ....[95]....
        /*0668*/ 	.word	0x0500000f


	//   ....[96]....
        /*066c*/ 	.word	0x0500000f


	//   ....[97]....
        /*0670*/ 	.word	0x0500000f


	//   ....[98]....
        /*0674*/ 	.word	0x0500000f


	//   ....[99]....
        /*0678*/ 	.word	0x0500000f


	//   ....[100]....
        /*067c*/ 	.word	0x0500000f


	//   ....[101]....
        /*0680*/ 	.word	0x0500000f


	//   ....[102]....
        /*0684*/ 	.word	0x0500000f


	//   ....[103]....
        /*0688*/ 	.word	0x0500000f


	//----- nvinfo : EIATTR_COOP_GROUP_INSTR_OFFSETS
	.align		4
.L_319:
        /*068c*/ 	.byte	0x04, 0x28
        /*068e*/ 	.short	(.L_321 - .L_320)


	//   ....[0]....
.L_320:
        /*0690*/ 	.word	0x00000060


	//   ....[1]....
        /*0694*/ 	.word	0x000001c0


	//   ....[2]....
        /*0698*/ 	.word	0x00000270


	//   ....[3]....
        /*069c*/ 	.word	0x00000430


	//   ....[4]....
        /*06a0*/ 	.word	0x00000590


	//   ....[5]....
        /*06a4*/ 	.word	0x000006b0


	//   ....[6]....
        /*06a8*/ 	.word	0x00000810


	//   ....[7]....
        /*06ac*/ 	.word	0x00004fb0


	//   ....[8]....
        /*06b0*/ 	.word	0x00009830


	//   ....[9]....
        /*06b4*/ 	.word	0x00009860


	//   ....[10]....
        /*06b8*/ 	.word	0x0000a5c0


	//   ....[11]....
        /*06bc*/ 	.word	0x0000a5e0


	//   ....[12]....
        /*06c0*/ 	.word	0x0000d540


	//   ....[13]....
        /*06c4*/ 	.word	0x0000d5d0


	//   ....[14]....
        /*06c8*/ 	.word	0x0000e280


	//   ....[15]....
        /*06cc*/ 	.word	0x0000e2e0


	//   ....[16]....
        /*06d0*/ 	.word	0x00010d30


	//   ....[17]....
        /*06d4*/ 	.word	0x00010d50


	//   ....[18]....
        /*06d8*/ 	.word	0x00010d80


	//   ....[19]....
        /*06dc*/ 	.word	0x00010dc0


	//   ....[20]....
        /*06e0*/ 	.word	0x000126b0


	//   ....[21]....
        /*06e4*/ 	.word	0x000126c0


	//   ....[22]....
        /*06e8*/ 	.word	0x000127c0


	//   ....[23]....
        /*06ec*/ 	.word	0x000128a0


	//   ....[24]....
        /*06f0*/ 	.word	0x00013180


	//   ....[25]....
        /*06f4*/ 	.word	0x00013190


	//   ....[26]....
        /*06f8*/ 	.word	0x000131a0


	//   ....[27]....
        /*06fc*/ 	.word	0x000131b0


	//   ....[28]....
        /*0700*/ 	.word	0x000131c0


	//   ....[29]....
        /*0704*/ 	.word	0x000131d0


	//   ....[30]....
        /*0708*/ 	.word	0x000131e0


	//   ....[31]....
        /*070c*/ 	.word	0x000131f0


	//   ....[32]....
        /*0710*/ 	.word	0x00013200


	//   ....[33]....
        /*0714*/ 	.word	0x00013210


	//   ....[34]....
        /*0718*/ 	.word	0x00013220


	//   ....[35]....
        /*071c*/ 	.word	0x00013230


	//   ....[36]....
        /*0720*/ 	.word	0x00013240


	//   ....[37]....
        /*0724*/ 	.word	0x00013250


	//   ....[38]....
        /*0728*/ 	.word	0x00013260


	//   ....[39]....
        /*072c*/ 	.word	0x00013270


	//   ....[40]....
        /*0730*/ 	.word	0x00014a20


	//   ....[41]....
        /*0734*/ 	.word	0x00014bf0


	//   ....[42]....
        /*0738*/ 	.word	0x00014c20


	//   ....[43]....
        /*073c*/ 	.word	0x00014c50


	//   ....[44]....
        /*0740*/ 	.word	0x00014c80


	//   ....[45]....
        /*0744*/ 	.word	0x00014cb0


	//   ....[46]....
        /*0748*/ 	.word	0x00014ce0


	//   ....[47]....
        /*074c*/ 	.word	0x00014e50


	//   ....[48]....
        /*0750*/ 	.word	0x00014e80


	//   ....[49]....
        /*0754*/ 	.word	0x00014eb0


	//   ....[50]....
        /*0758*/ 	.word	0x00014ee0


	//   ....[51]....
        /*075c*/ 	.word	0x00014f10


	//   ....[52]....
        /*0760*/ 	.word	0x00014f40


	//   ....[53]....
        /*0764*/ 	.word	0x00014ff0


	//   ....[54]....
        /*0768*/ 	.word	0x00015050


	//   ....[55]....
        /*076c*/ 	.word	0x000150f0


	//   ....[56]....
        /*0770*/ 	.word	0x00015ef0


	//   ....[57]....
        /*0774*/ 	.word	0x00017560


	//   ....[58]....
        /*0778*/ 	.word	0x000190d0


	//   ....[59]....
        /*077c*/ 	.word	0x00019120


	//   ....[60]....
        /*0780*/ 	.word	0x00019150


	//   ....[61]....
        /*0784*/ 	.word	0x00019180


	//   ....[62]....
        /*0788*/ 	.word	0x00019190


	//   ....[63]....
        /*078c*/ 	.word	0x000191c0


	//   ....[64]....
        /*0790*/ 	.word	0x000191f0


	//   ....[65]....
        /*0794*/ 	.word	0x00019220


	//   ....[66]....
        /*0798*/ 	.word	0x000193a0


	//   ....[67]....
        /*079c*/ 	.word	0x000193d0


	//   ....[68]....
        /*07a0*/ 	.word	0x00019400


	//   ....[69]....
        /*07a4*/ 	.word	0x00019430


	//   ....[70]....
        /*07a8*/ 	.word	0x00019460


	//   ....[71]....
        /*07ac*/ 	.word	0x00019490


	//   ....[72]....
        /*07b0*/ 	.word	0x00019550


	//   ....[73]....
        /*07b4*/ 	.word	0x00019570


	//   ....[74]....
        /*07b8*/ 	.word	0x000195e0


	//   ....[75]....
        /*07bc*/ 	.word	0x00019c80


	//   ....[76]....
        /*07c0*/ 	.word	0x0001a0f0


	//   ....[77]....
        /*07c4*/ 	.word	0x0001a190


	//   ....[78]....
        /*07c8*/ 	.word	0x0001a230


	//   ....[79]....
        /*07cc*/ 	.word	0x0001a2d0


	//   ....[80]....
        /*07d0*/ 	.word	0x0001a3b0


	//   ....[81]....
        /*07d4*/ 	.word	0x0001a450


	//   ....[82]....
        /*07d8*/ 	.word	0x0001a4f0


	//   ....[83]....
        /*07dc*/ 	.word	0x0001a590


	//   ....[84]....
        /*07e0*/ 	.word	0x0001a890


	//   ....[85]....
        /*07e4*/ 	.word	0x0001ab70


	//   ....[86]....
        /*07e8*/ 	.word	0x0001af90


	//   ....[87]....
        /*07ec*/ 	.word	0x0001b030


	//   ....[88]....
        /*07f0*/ 	.word	0x0001b150


	//   ....[89]....
        /*07f4*/ 	.word	0x0001b1c0


	//   ....[90]....
        /*07f8*/ 	.word	0x0001b230


	//   ....[91]....
        /*07fc*/ 	.word	0x0001b2a0


	//   ....[92]....
        /*0800*/ 	.word	0x0001b310


	//   ....[93]....
        /*0804*/ 	.word	0x0001b390


	//   ....[94]....
        /*0808*/ 	.word	0x0001b420


	//   ....[95]....
        /*080c*/ 	.word	0x0001b4b0


	//   ....[96]....
        /*0810*/ 	.word	0x0001b520


	//   ....[97]....
        /*0814*/ 	.word	0x0001b590


	//   ....[98]....
        /*0818*/ 	.word	0x0001b600


	//   ....[99]....
        /*081c*/ 	.word	0x0001b680


	//   ....[100]....
        /*0820*/ 	.word	0x0001b6f0


	//   ....[101]....
        /*0824*/ 	.word	0x0001b790


	//   ....[102]....
        /*0828*/ 	.word	0x0001b820


	//   ....[103]....
        /*082c*/ 	.word	0x0001b940


	//----- nvinfo : EIATTR_REG_RECONFIG
	.align		4
.L_321:
        /*0830*/ 	.byte	0x01, 0x54
	.zero		2


	//----- nvinfo : EIATTR_SYSCALL_OFFSETS
	.align		4
        /*0834*/ 	.byte	0x04, 0x46
        /*0836*/ 	.short	(.L_323 - .L_322)


	//   ....[0]....
.L_322:
        /*0838*/ 	.word	0x000018f0


	//   ....[1]....
        /*083c*/ 	.word	0x00001a40


	//   ....[2]....
        /*0840*/ 	.word	0x00005120


	//   ....[3]....
        /*0844*/ 	.word	0x00005740


	//   ....[4]....
        /*0848*/ 	.word	0x00016dd0


	//   ....[5]....
        /*084c*/ 	.word	0x00016f50


	//   ....[6]....
        /*0850*/ 	.word	0x000170b0


	//   ....[7]....
        /*0854*/ 	.word	0x00017210


	//----- nvinfo : EIATTR_MBARRIER_INSTR_OFFSETS
	.align		4
.L_323:
        /*0858*/ 	.byte	0x04, 0x39
        /*085a*/ 	.short	(.L_325 - .L_324)


	//   ....[0]....
.L_324:
        /*085c*/ 	.word	0x000002e0
        /*0860*/ 	.word	0x000000ff
        /*0864*/ 	.word	0x00013200
        /*0868*/ 	.short	0x0100
        /*086a*/ 	.byte	0x08
	.zero		1


	//   ....[1]....
        /*086c*/ 	.word	0x000002f0
        /*0870*/ 	.word	0x000000ff
        /*0874*/ 	.word	0x00013220
        /*0878*/ 	.short	0x0100
        /*087a*/ 	.byte	0x08
	.zero		1


	//   ....[2]....
        /*087c*/ 	.word	0x000003e0
        /*0880*/ 	.word	0x000000ff
        /*0884*/ 	.word	0x00013230
        /*0888*/ 	.short	0x0100
        /*088a*/ 	.byte	0x08
	.zero		1


	//   ....[3]....
        /*088c*/ 	.word	0x000003f0
        /*0890*/ 	.word	0x000000ff
        /*0894*/ 	.word	0x00013240
        /*0898*/ 	.short	0x0100
        /*089a*/ 	.byte	0x08
	.zero		1


	//   ....[4]....
        /*089c*/ 	.word	0x00000400
        /*08a0*/ 	.word	0x000000ff
        /*08a4*/ 	.word	0x00013238
        /*08a8*/ 	.short	0x0100
        /*08aa*/ 	.byte	0x08
	.zero		1


	//   ....[5]....
        /*08ac*/ 	.word	0x00000410
        /*08b0*/ 	.word	0x000000ff
        /*08b4*/ 	.word	0x00013248
        /*08b8*/ 	.short	0x0100
        /*08ba*/ 	.byte	0x08
	.zero		1


	//   ....[6]....
        /*08bc*/ 	.word	0x00000540
        /*08c0*/ 	.word	0x000000ff
        /*08c4*/ 	.word	0x00013250
        /*08c8*/ 	.short	0x0100
        /*08ca*/ 	.byte	0x08
	.zero		1


	//   ....[7]....
        /*08cc*/ 	.word	0x00000550
        /*08d0*/ 	.word	0x000000ff
        /*08d4*/ 	.word	0x00013260
        /*08d8*/ 	.short	0x0100
        /*08da*/ 	.byte	0x08
	.zero		1


	//   ....[8]....
        /*08dc*/ 	.word	0x00000560
        /*08e0*/ 	.word	0x000000ff
        /*08e4*/ 	.word	0x00013258
        /*08e8*/ 	.short	0x0100
        /*08ea*/ 	.byte	0x08
	.zero		1


	//   ....[9]....
        /*08ec*/ 	.word	0x00000570
        /*08f0*/ 	.word	0x000000ff
        /*08f4*/ 	.word	0x00013268
        /*08f8*/ 	.short	0x0100
        /*08fa*/ 	.byte	0x08
	.zero		1


	//   ....[10]....
        /*08fc*/ 	.word	0x00000660
        /*0900*/ 	.word	0x000000ff
        /*0904*/ 	.word	0x00013270
        /*0908*/ 	.short	0x0100
        /*090a*/ 	.byte	0x06
	.zero		1


	//   ....[11]....
        /*090c*/ 	.word	0x00000670
        /*0910*/ 	.word	0x000000ff
        /*0914*/ 	.word	0x00013280
        /*0918*/ 	.short	0x0100
        /*091a*/ 	.byte	0x06
	.zero		1


	//   ....[12]....
        /*091c*/ 	.word	0x00000680
        /*0920*/ 	.word	0x000000ff
        /*0924*/ 	.word	0x00013278
        /*0928*/ 	.short	0x0100
        /*092a*/ 	.byte	0x06
	.zero		1


	//   ....[13]....
        /*092c*/ 	.word	0x00000690
        /*0930*/ 	.word	0x000000ff
        /*0934*/ 	.word	0x00013288
        /*0938*/ 	.short	0x0100
        /*093a*/ 	.byte	0x06
	.zero		1


	//   ....[14]....
        /*093c*/ 	.word	0x000007c0
        /*0940*/ 	.word	0x000000ff
        /*0944*/ 	.word	0x00013290
        /*0948*/ 	.short	0x0100
        /*094a*/ 	.byte	0x08
	.zero		1


	//   ....[15]....
        /*094c*/ 	.word	0x000007d0
        /*0950*/ 	.word	0x000000ff
        /*0954*/ 	.word	0x000132a0
        /*0958*/ 	.short	0x0100
        /*095a*/ 	.byte	0x08
	.zero		1


	//   ....[16]....
        /*095c*/ 	.word	0x000007e0
        /*0960*/ 	.word	0x000000ff
        /*0964*/ 	.word	0x00013298
        /*0968*/ 	.short	0x0100
        /*096a*/ 	.byte	0x08
	.zero		1


	//   ....[17]....
        /*096c*/ 	.word	0x000007f0
        /*0970*/ 	.word	0x000000ff
        /*0974*/ 	.word	0x000132a8
        /*0978*/ 	.short	0x0100
        /*097a*/ 	.byte	0x08
	.zero		1


	//   ....[18]....
        /*097c*/ 	.word	0x00000920
        /*0980*/ 	.word	0x000000ff
        /*0984*/ 	.word	0x000132b0
        /*0988*/ 	.short	0x0100
        /*098a*/ 	.byte	0x08
	.zero		1


	//   ....[19]....
        /*098c*/ 	.word	0x00000930
        /*0990*/ 	.word	0x000000ff
        /*0994*/ 	.word	0x000132c0
        /*0998*/ 	.short	0x0100
        /*099a*/ 	.byte	0x08
	.zero		1


	//   ....[20]....
        /*099c*/ 	.word	0x00000940
        /*09a0*/ 	.word	0x000000ff
        /*09a4*/ 	.word	0x000132b8
        /*09a8*/ 	.short	0x0100
        /*09aa*/ 	.byte	0x08
	.zero		1


	//   ....[21]....
        /*09ac*/ 	.word	0x00000950
        /*09b0*/ 	.word	0x000000ff
        /*09b4*/ 	.word	0x000132c8
        /*09b8*/ 	.short	0x0100
        /*09ba*/ 	.byte	0x08
	.zero		1


	//   ....[22]....
        /*09bc*/ 	.word	0x000026a0
        /*09c0*/ 	.word	0x0000004b
        /*09c4*/ 	.word	0x00013290
        /*09c8*/ 	.short	0x010a
        /*09ca*/ 	.byte	0x3f
	.zero		1


	//   ....[23]....
        /*09cc*/ 	.word	0x00003740
        /*09d0*/ 	.word	0x0000004b
        /*09d4*/ 	.word	0x00013290
        /*09d8*/ 	.short	0x010a
        /*09da*/ 	.byte	0x3f
	.zero		1


	//   ....[24]....
        /*09dc*/ 	.word	0x000047b0
        /*09e0*/ 	.word	0x0000004b
        /*09e4*/ 	.word	0x00013290
        /*09e8*/ 	.short	0x010a
        /*09ea*/ 	.byte	0x3f
	.zero		1


	//   ....[25]....
        /*09ec*/ 	.word	0x00004940
        /*09f0*/ 	.word	0x00000004
        /*09f4*/ 	.word	0x00000000
        /*09f8*/ 	.short	0x0101
        /*09fa*/ 	.byte	0x3f
	.zero		1


	//   ....[26]....
        /*09fc*/ 	.word	0x00004980
        /*0a00*/ 	.word	0x0000004b
        /*0a04*/ 	.word	0x000132b0
        /*0a08*/ 	.short	0x010a
        /*0a0a*/ 	.byte	0x3f
	.zero		1


	//   ....[27]....
        /*0a0c*/ 	.word	0x00004c00
        /*0a10*/ 	.word	0x0000004b
        /*0a14*/ 	.word	0x00000000
        /*0a18*/ 	.short	0x0101
        /*0a1a*/ 	.byte	0x3f
	.zero		1


	//   ....[28]....
        /*0a1c*/ 	.word	0x00005450
        /*0a20*/ 	.word	0x00000010
        /*0a24*/ 	.word	0x00013200
        /*0a28*/ 	.short	0x010a
        /*0a2a*/ 	.byte	0x3f
	.zero		1


	//   ....[29]....
        /*0a2c*/ 	.word	0x000054a0
        /*0a30*/ 	.word	0x00000010
        /*0a34*/ 	.word	0x00013200
        /*0a38*/ 	.short	0x010a
        /*0a3a*/ 	.byte	0x3f
	.zero		1


	//   ....[30]....
        /*0a3c*/ 	.word	0x00005d60
        /*0a40*/ 	.word	0x00000010
        /*0a44*/ 	.word	0x00013200
        /*0a48*/ 	.short	0x010a
        /*0a4a*/ 	.byte	0x3f
	.zero		1


	//   ....[31]....
        /*0a4c*/ 	.word	0x00007200
        /*0a50*/ 	.word	0x00000010
        /*0a54*/ 	.word	0x00013200
        /*0a58*/ 	.short	0x010a
        /*0a5a*/ 	.byte	0x3f
	.zero		1


	//   ....[32]....
        /*0a5c*/ 	.word	0x00008320
        /*0a60*/ 	.word	0x00000000
        /*0a64*/ 	.word	0x00013230
        /*0a68*/ 	.short	0x010a
        /*0a6a*/ 	.byte	0x3f
	.zero		1


	//   ....[33]....
        /*0a6c*/ 	.word	0x000083d0
        /*0a70*/ 	.word	0x00000000
        /*0a74*/ 	.word	0x00013230
        /*0a78*/ 	.short	0x010a
        /*0a7a*/ 	.byte	0x3f
	.zero		1


	//   ....[34]....
        /*0a7c*/ 	.word	0x0000ade0
        /*0a80*/ 	.word	0x00000008
        /*0a84*/ 	.word	0x00000000
        /*0a88*/ 	.short	0x0101
        /*0a8a*/ 	.byte	0x3f
	.zero		1


	//   ....[35]....
        /*0a8c*/ 	.word	0x0000bae0
        /*0a90*/ 	.word	0x0000000c
        /*0a94*/ 	.word	0x00013230
        /*0a98*/ 	.short	0x010a
        /*0a9a*/ 	.byte	0x3f
	.zero		1


	//   ....[36]....
        /*0a9c*/ 	.word	0x0000bb70
        /*0aa0*/ 	.word	0x0000000c
        /*0aa4*/ 	.word	0x00013230
        /*0aa8*/ 	.short	0x010a
        /*0aaa*/ 	.byte	0x3f
	.zero		1


	//   ....[37]....
        /*0aac*/ 	.word	0x0000c130
        /*0ab0*/ 	.word	0x0000000e
        /*0ab4*/ 	.word	0x00013250
        /*0ab8*/ 	.short	0x010a
        /*0aba*/ 	.byte	0x3f
	.zero		1


	//   ....[38]....
        /*0abc*/ 	.word	0x0000c180
        /*0ac0*/ 	.word	0x0000000e
        /*0ac4*/ 	.word	0x00013250
        /*0ac8*/ 	.short	0x010a
        /*0aca*/ 	.byte	0x3f
	.zero		1


	//   ....[39]....
        /*0acc*/ 	.word	0x0000e8d0
        /*0ad0*/ 	.word	0x0000000c
        /*0ad4*/ 	.word	0x00000000
        /*0ad8*/ 	.short	0x0101
        /*0ada*/ 	.byte	0x3f
	.zero		1


	//   ....[40]....
        /*0adc*/ 	.word	0x0000f3e0
        /*0ae0*/ 	.word	0x0000000e
        /*0ae4*/ 	.word	0x00000000
        /*0ae8*/ 	.short	0x0101
        /*0aea*/ 	.byte	0x3f
	.zero		1


	//   ....[41]....
        /*0aec*/ 	.word	0x0000f540
        /*0af0*/ 	.word	0x0000000a
        /*0af4*/ 	.word	0x00013230
        /*0af8*/ 	.short	0x010a
        /*0afa*/ 	.byte	0x3f
	.zero		1


	//   ....[42]....
        /*0afc*/ 	.word	0x0000f5d0
        /*0b00*/ 	.word	0x0000000a
        /*0b04*/ 	.word	0x00013230
        /*0b08*/ 	.short	0x010a
        /*0b0a*/ 	.byte	0x3f
	.zero		1


	//   ....[43]....
        /*0b0c*/ 	.word	0x0000fb90
        /*0b10*/ 	.word	0x0000000e
        /*0b14*/ 	.word	0x00013250
        /*0b18*/ 	.short	0x010a
        /*0b1a*/ 	.byte	0x3f
	.zero		1


	//   ....[44]....
        /*0b1c*/ 	.word	0x0000fbe0
        /*0b20*/ 	.word	0x0000000e
        /*0b24*/ 	.word	0x00013250
        /*0b28*/ 	.short	0x010a
        /*0b2a*/ 	.byte	0x3f
	.zero		1


	//   ....[45]....
        /*0b2c*/ 	.word	0x00011600
        /*0b30*/ 	.word	0x0000000f
        /*0b34*/ 	.word	0x00000000
        /*0b38*/ 	.short	0x0101
        /*0b3a*/ 	.byte	0x3f
	.zero		1


	//   ....[46]....
        /*0b3c*/ 	.word	0x00012340
        /*0b40*/ 	.word	0x0000000e
        /*0b44*/ 	.word	0x00000000
        /*0b48*/ 	.short	0x0101
        /*0b4a*/ 	.byte	0x3f
	.zero		1


	//   ....[47]....
        /*0b4c*/ 	.word	0x000123c0
        /*0b50*/ 	.word	0x0000000b
        /*0b54*/ 	.word	0x00013250
        /*0b58*/ 	.short	0x010a
        /*0b5a*/ 	.byte	0x3f
	.zero		1


	//   ....[48]....
        /*0b5c*/ 	.word	0x00012410
        /*0b60*/ 	.word	0x0000000b
        /*0b64*/ 	.word	0x00013250
        /*0b68*/ 	.short	0x010a
        /*0b6a*/ 	.byte	0x3f
	.zero		1


	//   ....[49]....
        /*0b6c*/ 	.word	0x00012c80
        /*0b70*/ 	.word	0x00000004
        /*0b74*/ 	.word	0x00000000
        /*0b78*/ 	.short	0x0101
        /*0b7a*/ 	.byte	0x3f
	.zero		1


	//   ....[50]....
        /*0b7c*/ 	.word	0x00013c10
        /*0b80*/ 	.word	0x00000000
        /*0b84*/ 	.word	0x00000000
        /*0b88*/ 	.short	0x0101
        /*0b8a*/ 	.byte	0x3f
	.zero		1


	//   ....[51]....
        /*0b8c*/ 	.word	0x00016000
        /*0b90*/ 	.word	0x00000005
        /*0b94*/ 	.word	0x00013220
        /*0b98*/ 	.short	0x010a
        /*0b9a*/ 	.byte	0x3f
	.zero		1


	//   ....[52]....
        /*0b9c*/ 	.word	0x000160b0
        /*0ba0*/ 	.word	0x00000008
        /*0ba4*/ 	.word	0x000132a0
        /*0ba8*/ 	.short	0x010a
        /*0baa*/ 	.byte	0x3f
	.zero		1


	//   ....[53]....
        /*0bac*/ 	.word	0x000162e0
        /*0bb0*/ 	.word	0x00000008
        /*0bb4*/ 	.word	0x000132c0
        /*0bb8*/ 	.short	0x010a
        /*0bba*/ 	.byte	0x3f
	.zero		1


	//   ....[54]....
        /*0bbc*/ 	.word	0x00016630
        /*0bc0*/ 	.word	0x00000007
        /*0bc4*/ 	.word	0x000132a0
        /*0bc8*/ 	.short	0x010a
        /*0bca*/ 	.byte	0x3f
	.zero		1


	//   ....[55]....
        /*0bcc*/ 	.word	0x00016850
        /*0bd0*/ 	.word	0x00000007
        /*0bd4*/ 	.word	0x000132c0
        /*0bd8*/ 	.short	0x010a
        /*0bda*/ 	.byte	0x3f
	.zero		1


	//   ....[56]....
        /*0bdc*/ 	.word	0x000177c0
        /*0be0*/ 	.word	0x00000005
        /*0be4*/ 	.word	0x00013280
        /*0be8*/ 	.short	0x010a
        /*0bea*/ 	.byte	0x3f
	.zero		1


	//   ....[57]....
        /*0bec*/ 	.word	0x00017980
        /*0bf0*/ 	.word	0x00000005
        /*0bf4*/ 	.word	0x00013240
        /*0bf8*/ 	.short	0x010a
        /*0bfa*/ 	.byte	0x3f
	.zero		1


	//   ....[58]....
        /*0bfc*/ 	.word	0x00017d20
        /*0c00*/ 	.word	0x00000005
        /*0c04*/ 	.word	0x00013220
        /*0c08*/ 	.short	0x010a
        /*0c0a*/ 	.byte	0x3f
	.zero		1


	//   ....[59]....
        /*0c0c*/ 	.word	0x00018010
        /*0c10*/ 	.word	0x00000006
        /*0c14*/ 	.word	0x00013280
        /*0c18*/ 	.short	0x010a
        /*0c1a*/ 	.byte	0x3f
	.zero		1


	//   ....[60]....
        /*0c1c*/ 	.word	0x00018260
        /*0c20*/ 	.word	0x00000006
        /*0c24*/ 	.word	0x00013240
        /*0c28*/ 	.short	0x010a
        /*0c2a*/ 	.byte	0x3f
	.zero		1


	//   ....[61]....
        /*0c2c*/ 	.word	0x00018540
        /*0c30*/ 	.word	0x0000000d
        /*0c34*/ 	.word	0x00013270
        /*0c38*/ 	.short	0x010a
        /*0c3a*/ 	.byte	0x3f
	.zero		1


	//   ....[62]....
        /*0c3c*/ 	.word	0x000185d0
        /*0c40*/ 	.word	0x0000000d
        /*0c44*/ 	.word	0x00013260
        /*0c48*/ 	.short	0x010a
        /*0c4a*/ 	.byte	0x3f
	.zero		1


	//   ....[63]....
        /*0c4c*/ 	.word	0x000188d0
        /*0c50*/ 	.word	0x0000000d
        /*0c54*/ 	.word	0x00013250
        /*0c58*/ 	.short	0x0101
        /*0c5a*/ 	.byte	0x3f
	.zero		1


	//   ....[64]....
        /*0c5c*/ 	.word	0x00018950
        /*0c60*/ 	.word	0x00000004
        /*0c64*/ 	.word	0x00000000
        /*0c68*/ 	.short	0x0101
        /*0c6a*/ 	.byte	0x3f
	.zero		1


	//   ....[65]....
        /*0c6c*/ 	.word	0x00018b10
        /*0c70*/ 	.word	0x00000003
        /*0c74*/ 	.word	0x00013270
        /*0c78*/ 	.short	0x010a
        /*0c7a*/ 	.byte	0x3f
	.zero		1


	//   ....[66]....
        /*0c7c*/ 	.word	0x00018b90
        /*0c80*/ 	.word	0x00000003
        /*0c84*/ 	.word	0x00013260
        /*0c88*/ 	.short	0x010a
        /*0c8a*/ 	.byte	0x3f
	.zero		1


	//   ....[67]....
        /*0c8c*/ 	.word	0x00018ea0
        /*0c90*/ 	.word	0x00000003
        /*0c94*/ 	.word	0x00013250
        /*0c98*/ 	.short	0x0101
        /*0c9a*/ 	.byte	0x3f
	.zero		1


	//   ....[68]....
        /*0c9c*/ 	.word	0x00018f10
        /*0ca0*/ 	.word	0x00000000
        /*0ca4*/ 	.word	0x00000000
        /*0ca8*/ 	.short	0x0101
        /*0caa*/ 	.byte	0x3f
	.zero		1


	//   ....[69]....
        /*0cac*/ 	.word	0x00019c00
        /*0cb0*/ 	.word	0x00000007
        /*0cb4*/ 	.word	0x00013220
        /*0cb8*/ 	.short	0x010a
        /*0cba*/ 	.byte	0x3f
	.zero		1


	//   ....[70]....
        /*0cbc*/ 	.word	0x00019d90
        /*0cc0*/ 	.word	0x00000005
        /*0cc4*/ 	.word	0x00000000
        /*0cc8*/ 	.short	0x010a
        /*0cca*/ 	.byte	0x3f
	.zero		1


	//   ....[71]....
        /*0ccc*/ 	.word	0x00019e00
        /*0cd0*/ 	.word	0x00000003
        /*0cd4*/ 	.word	0x00000000
        /*0cd8*/ 	.short	0x010a
        /*0cda*/ 	.byte	0x3f
	.zero		1


	//   ....[72]....
        /*0cdc*/ 	.word	0x00019e50
        /*0ce0*/ 	.word	0x00000003
        /*0ce4*/ 	.word	0x00013260
        /*0ce8*/ 	.short	0x010a
        /*0cea*/ 	.byte	0x3f
	.zero		1


	//   ....[73]....
        /*0cec*/ 	.word	0x00019ea0
        /*0cf0*/ 	.word	0x00000005
        /*0cf4*/ 	.word	0x00013260
        /*0cf8*/ 	.short	0x010a
        /*0cfa*/ 	.byte	0x3f
	.zero		1


	//   ....[74]....
        /*0cfc*/ 	.word	0x00019ee0
        /*0d00*/ 	.word	0x00000003
        /*0d04*/ 	.word	0x00013280
        /*0d08*/ 	.short	0x010a
        /*0d0a*/ 	.byte	0x3f
	.zero		1


	//   ....[75]....
        /*0d0c*/ 	.word	0x00019f00
        /*0d10*/ 	.word	0x00000005
        /*0d14*/ 	.word	0x00013280
        /*0d18*/ 	.short	0x010a
        /*0d1a*/ 	.byte	0x3f
	.zero		1


	//   ....[76]....
        /*0d1c*/ 	.word	0x00019f60
        /*0d20*/ 	.word	0x0000004b
        /*0d24*/ 	.word	0x00013290
        /*0d28*/ 	.short	0x010a
        /*0d2a*/ 	.byte	0x3f
	.zero		1


	//   ....[77]....
        /*0d2c*/ 	.word	0x00019fb0
        /*0d30*/ 	.word	0x0000004b
        /*0d34*/ 	.word	0x00013290
        /*0d38*/ 	.short	0x010a
        /*0d3a*/ 	.byte	0x3f
	.zero		1


	//   ....[78]....
        /*0d3c*/ 	.word	0x0001a000
        /*0d40*/ 	.word	0x0000004b
        /*0d44*/ 	.word	0x00013290
        /*0d48*/ 	.short	0x010a
        /*0d4a*/ 	.byte	0x3f
	.zero		1


	//   ....[79]....
        /*0d4c*/ 	.word	0x0001a050
        /*0d50*/ 	.word	0x0000004b
        /*0d54*/ 	.word	0x000132b0
        /*0d58*/ 	.short	0x010a
        /*0d5a*/ 	.byte	0x3f
	.zero		1


	//   ....[80]....
        /*0d5c*/ 	.word	0x0001a310
        /*0d60*/ 	.word	0x00000010
        /*0d64*/ 	.word	0x00013200
        /*0d68*/ 	.short	0x010a
        /*0d6a*/ 	.byte	0x3f
	.zero		1


	//   ....[81]....
        /*0d6c*/ 	.word	0x0001a5d0
        /*0d70*/ 	.word	0x00000010
        /*0d74*/ 	.word	0x00013200
        /*0d78*/ 	.short	0x010a
        /*0d7a*/ 	.byte	0x3f
	.zero		1


	//   ....[82]....
        /*0d7c*/ 	.word	0x0001a620
        /*0d80*/ 	.word	0x00000000
        /*0d84*/ 	.word	0x00013230
        /*0d88*/ 	.short	0x010a
        /*0d8a*/ 	.byte	0x3f
	.zero		1


	//   ....[83]....
        /*0d8c*/ 	.word	0x0001a670
        /*0d90*/ 	.word	0x0000000c
        /*0d94*/ 	.word	0x00013230
        /*0d98*/ 	.short	0x010a
        /*0d9a*/ 	.byte	0x3f
	.zero		1


	//   ....[84]....
        /*0d9c*/ 	.word	0x0001a6c0
        /*0da0*/ 	.word	0x0000000e
        /*0da4*/ 	.word	0x00013250
        /*0da8*/ 	.short	0x010a
        /*0daa*/ 	.byte	0x3f
	.zero		1


	//   ....[85]....
        /*0dac*/ 	.word	0x0001a710
        /*0db0*/ 	.word	0x0000000a
        /*0db4*/ 	.word	0x00013230
        /*0db8*/ 	.short	0x010a
        /*0dba*/ 	.byte	0x3f
	.zero		1


	//   ....[86]....
        /*0dbc*/ 	.word	0x0001a760
        /*0dc0*/ 	.word	0x0000000e
        /*0dc4*/ 	.word	0x00013250
        /*0dc8*/ 	.short	0x010a
        /*0dca*/ 	.byte	0x3f
	.zero		1


	//   ....[87]....
        /*0dcc*/ 	.word	0x0001a7b0
        /*0dd0*/ 	.word	0x0000000b
        /*0dd4*/ 	.word	0x00013250
        /*0dd8*/ 	.short	0x010a
        /*0dda*/ 	.byte	0x3f
	.zero		1


	//   ....[88]....
        /*0ddc*/ 	.word	0x0001a950
        /*0de0*/ 	.word	0x00000005
        /*0de4*/ 	.word	0x00013220
        /*0de8*/ 	.short	0x010a
        /*0dea*/ 	.byte	0x3f
	.zero		1


	//   ....[89]....
        /*0dec*/ 	.word	0x0001a9a0
        /*0df0*/ 	.word	0x00000008
        /*0df4*/ 	.word	0x000132a0
        /*0df8*/ 	.short	0x010a
        /*0dfa*/ 	.byte	0x3f
	.zero		1


	//   ....[90]....
        /*0dfc*/ 	.word	0x0001a9f0
        /*0e00*/ 	.word	0x00000008
        /*0e04*/ 	.word	0x000132c0
        /*0e08*/ 	.short	0x010a
        /*0e0a*/ 	.byte	0x3f
	.zero		1


	//   ....[91]....
        /*0e0c*/ 	.word	0x0001aa40
        /*0e10*/ 	.word	0x00000007
        /*0e14*/ 	.word	0x000132a0
        /*0e18*/ 	.short	0x010a
        /*0e1a*/ 	.byte	0x3f
	.zero		1


	//   ....[92]....
        /*0e1c*/ 	.word	0x0001aa90
        /*0e20*/ 	.word	0x00000007
        /*0e24*/ 	.word	0x000132c0
        /*0e28*/ 	.short	0x010a
        /*0e2a*/ 	.byte	0x3f
	.zero		1


	//   ....[93]....
        /*0e2c*/ 	.word	0x0001ac30
        /*0e30*/ 	.word	0x00000005
        /*0e34*/ 	.word	0x00013280
        /*0e38*/ 	.short	0x010a
        /*0e3a*/ 	.byte	0x3f
	.zero		1


	//   ....[94]....
        /*0e3c*/ 	.word	0x0001ac80
        /*0e40*/ 	.word	0x00000005
        /*0e44*/ 	.word	0x00013240
        /*0e48*/ 	.short	0x010a
        /*0e4a*/ 	.byte	0x3f
	.zero		1


	//   ....[95]....
        /*0e4c*/ 	.word	0x0001ad00
        /*0e50*/ 	.word	0x00000004
        /*0e54*/ 	.word	0x00013220
        /*0e58*/ 	.short	0x010a
        /*0e5a*/ 	.byte	0x3f
	.zero		1


	//   ....[96]....
        /*0e5c*/ 	.word	0x0001ad50
        /*0e60*/ 	.word	0x00000006
        /*0e64*/ 	.word	0x00013280
        /*0e68*/ 	.short	0x010a
        /*0e6a*/ 	.byte	0x3f
	.zero		1


	//   ....[97]....
        /*0e6c*/ 	.word	0x0001ada0
        /*0e70*/ 	.word	0x00000006
        /*0e74*/ 	.word	0x00013240
        /*0e78*/ 	.short	0x010a
        /*0e7a*/ 	.byte	0x3f
	.zero		1


	//   ....[98]....
        /*0e7c*/ 	.word	0x0001adf0
        /*0e80*/ 	.word	0x0000000d
        /*0e84*/ 	.word	0x00013270
        /*0e88*/ 	.short	0x010a
        /*0e8a*/ 	.byte	0x3f
	.zero		1


	//   ....[99]....
        /*0e8c*/ 	.word	0x0001ae40
        /*0e90*/ 	.word	0x0000000d
        /*0e94*/ 	.word	0x00013260
        /*0e98*/ 	.short	0x010a
        /*0e9a*/ 	.byte	0x3f
	.zero		1


	//   ....[100]....
        /*0e9c*/ 	.word	0x0001ae90
        /*0ea0*/ 	.word	0x00000003
        /*0ea4*/ 	.word	0x00013270
        /*0ea8*/ 	.short	0x010a
        /*0eaa*/ 	.byte	0x3f
	.zero		1


	//   ....[101]....
        /*0eac*/ 	.word	0x0001aee0
        /*0eb0*/ 	.word	0x00000003
        /*0eb4*/ 	.word	0x00013260
        /*0eb8*/ 	.short	0x010a
        /*0eba*/ 	.byte	0x3f
	.zero		1


	//   ....[102]....
        /*0ebc*/ 	.word	0x0001b860
        /*0ec0*/ 	.word	0x00000007
        /*0ec4*/ 	.word	0x00013220
        /*0ec8*/ 	.short	0x010a
        /*0eca*/ 	.byte	0x3f
	.zero		1


	//   ....[103]....
        /*0ecc*/ 	.word	0x0001ba00
        /*0ed0*/ 	.word	0x00000005
        /*0ed4*/ 	.word	0x00000000
        /*0ed8*/ 	.short	0x010a
        /*0eda*/ 	.byte	0x3f
	.zero		1


	//   ....[104]....
        /*0edc*/ 	.word	0x0001ba50
        /*0ee0*/ 	.word	0x00000003
        /*0ee4*/ 	.word	0x00000000
        /*0ee8*/ 	.short	0x010a
        /*0eea*/ 	.byte	0x3f
	.zero		1


	//   ....[105]....
        /*0eec*/ 	.word	0x0001baa0
        /*0ef0*/ 	.word	0x00000003
        /*0ef4*/ 	.word	0x00013260
        /*0ef8*/ 	.short	0x010a
        /*0efa*/ 	.byte	0x3f
	.zero		1


	//   ....[106]....
        /*0efc*/ 	.word	0x0001baf0
        /*0f00*/ 	.word	0x00000005
        /*0f04*/ 	.word	0x00013260
        /*0f08*/ 	.short	0x010a
        /*0f0a*/ 	.byte	0x3f
	.zero		1


	//   ....[107]....
        /*0f0c*/ 	.word	0x0001bb40
        /*0f10*/ 	.word	0x00000003
        /*0f14*/ 	.word	0x00013280
        /*0f18*/ 	.short	0x010a
        /*0f1a*/ 	.byte	0x3f
	.zero		1


	//----- nvinfo : EIATTR_NUM_MBARRIERS
	.align		4
.L_325:
        /*0f1c*/ 	.byte	0x03, 0x38
        /*0f1e*/ 	.short	0x0016


	//----- nvinfo : EIATTR_EXIT_INSTR_OFFSETS
	.align		4
        /*0f20*/ 	.byte	0x04, 0x1c
        /*0f22*/ 	.short	(.L_327 - .L_326)


	//   ....[0]....
.L_326:
        /*0f24*/ 	.word	0x00019f50


	//----- nvinfo : EIATTR_MAX_THREADS
	.align		4
.L_327:
        /*0f28*/ 	.byte	0x04, 0x05
        /*0f2a*/ 	.short	(.L_329 - .L_328)
.L_328:
        /*0f2c*/ 	.word	0x00000200
        /*0f30*/ 	.word	0x00000001
        /*0f34*/ 	.word	0x00000001


	//----- nvinfo : EIATTR_CRS_STACK_SIZE
	.align		4
.L_329:
        /*0f38*/ 	.byte	0x04, 0x1e
        /*0f3a*/ 	.short	(.L_331 - .L_330)
.L_330:
        /*0f3c*/ 	.word	0x00000000


	//----- nvinfo : EIATTR_CBANK_PARAM_SIZE
	.align		4
.L_331:
        /*0f40*/ 	.byte	0x03, 0x19
        /*0f42*/ 	.short	0x0a70


	//----- nvinfo : EIATTR_PARAM_CBANK
	.align		4
        /*0f44*/ 	.byte	0x04, 0x0a
        /*0f46*/ 	.short	(.L_333 - .L_332)
	.align		4
.L_332:
        /*0f48*/ 	.word	index@(.nv.constant0._ZN7cutlass13device_kernelIN5flash11enable_sm90INS1_16FlashAttnFwdSm90INS1_25CollectiveMainloopFwdSm90ILi2EN4cute5tupleIJNS5_1CILi1EEES8_S8_EEENS6_IJNS7_ILi192EEENS7_ILi160EEENS7_ILi64EEEEEELi64ENS_12float_e4m3_tEfNS_4arch4Sm90ELb1ELb0ELb1ELb1ELb0ELb1ELb0ELb1ELb1ELb0ELb0ELb0EEENS1_21CollectiveEpilogueFwdINS6_IJSA_SC_SB_EEES9_NS_10bfloat16_tESG_Li384ELb1ELb0ELb0ELb1EEENS1_36VarlenDynamicPersistentTileSchedulerILi192ELi160ELi384ELi128ELb0ELb0ELb1ELb1ELb1ELb1EEEEEEEEEvNT_6ParamsE)
        /*0f4c*/ 	.short	0x0210
        /*0f4e*/ 	.short	0x0a70


	//----- nvinfo : EIATTR_SW_WAR
	.align		4
.L_333:
        /*0f50*/ 	.byte	0x04, 0x36
        /*0f52*/ 	.short	(.L_335 - .L_334)
.L_334:
        /*0f54*/ 	.word	0x00000008
.L_335:


//--------------------- .nv.callgraph             --------------------------
	.section	.nv.callgraph,"",@"SHT_CUDA_CALLGRAPH"
	.align	4
	.sectionentsize	8
	.align		4
        /*0000*/ 	.word	0x00000000
	.align		4
        /*0004*/ 	.word	0xffffffff
	.align		4
        /*0008*/ 	.word	index@(_ZN7cutlass13device_kernelIN5flash11enable_sm90INS1_16FlashAttnFwdSm90INS1_25CollectiveMainloopFwdSm90ILi2EN4cute5tupleIJNS5_1CILi1EEES8_S8_EEENS6_IJNS7_ILi192EEENS7_ILi160EEENS7_ILi64EEEEEELi64ENS_12float_e4m3_tEfNS_4arch4Sm90ELb0ELb0ELb1ELb0ELb0ELb0ELb0ELb1ELb1ELb0ELb0ELb0EEENS1_21CollectiveEpilogueFwdINS6_IJSA_SC_SB_EEES9_NS_10bfloat16_tESG_Li384ELb0ELb0ELb0ELb1EEENS1_29StaticPersistentTileSchedulerILb0EEEEEEEEEvNT_6ParamsE)
	.align		4
        /*000c*/ 	.word	index@(__assertfail)
	.align		4
        /*0010*/ 	.word	index@(_ZN7cutlass13device_kernelIN5flash11enable_sm90INS1_16FlashAttnFwdSm90INS1_25CollectiveMainloopFwdSm90ILi2EN4cute5tupleIJNS5_1CILi1EEES8_S8_EEENS6_IJNS7_ILi192EEENS7_ILi160EEENS7_ILi64EEEEEELi64ENS_12float_e4m3_tEfNS_4arch4Sm90ELb0ELb0ELb1ELb1ELb0ELb0ELb0ELb1ELb1ELb0ELb0ELb0EEENS1_21CollectiveEpilogueFwdINS6_IJSA_SC_SB_EEES9_NS_10bfloat16_tESG_Li384ELb1ELb0ELb0ELb1EEENS1_36VarlenDynamicPersistentTileSchedulerILi192ELi160ELi384ELi128ELb0ELb0ELb1ELb0ELb1ELb1EEEEEEEEEvNT_6ParamsE)
	.align		4
        /*0014*/ 	.word	index@(__assertfail)
	.align		4
        /*0018*/ 	.word	index@(_ZN7cutlass13device_kernelIN5flash11enable_sm90INS1_16FlashAttnFwdSm90INS1_25CollectiveMainloopFwdSm90ILi2EN4cute5tupleIJNS5_1CILi1EEES8_S8_EEENS6_IJNS7_ILi192EEENS7_ILi160EEENS7_ILi64EEEEEELi64ENS_12float_e4m3_tEfNS_4arch4Sm90ELb0ELb0ELb1ELb1ELb0ELb1ELb0ELb1ELb1ELb0ELb0ELb0EEENS1_21CollectiveEpilogueFwdINS6_IJSA_SC_SB_EEES9_NS_10bfloat16_tESG_Li384ELb1ELb0ELb0ELb1EEENS1_36VarlenDynamicPersistentTileSchedulerILi192ELi160ELi384ELi128ELb0ELb0ELb1ELb0ELb1ELb1EEEEEEEEEvNT_6ParamsE)
	.align		4
        /*001c*/ 	.word	index@(__assertfail)
	.align		4
        /*0020*/ 	.word	index@(_ZN7cutlass13device_kernelIN5flash11enable_sm90INS1_16FlashAttnFwdSm90INS1_25CollectiveMainloopFwdSm90ILi2EN4cute5tupleIJNS5_1CILi1EEES8_S8_EEENS6_IJNS7_ILi192EEENS7_ILi160EEENS7_ILi64EEEEEELi64ENS_12float_e4m3_tEfNS_4arch4Sm90ELb0ELb1ELb1ELb0ELb0ELb0ELb0ELb1ELb1ELb0ELb0ELb0EEENS1_21CollectiveEpilogueFwdINS6_IJSA_SC_SB_EEES9_NS_10bfloat16_tESG_Li384ELb0ELb0ELb0ELb1EEENS1_30DynamicPersistentTileSchedulerILi384ELi128ELb0ELb0ELb1EEEEEEEEEvNT_6ParamsE)
	.align		4
        /*0024*/ 	.word	index@(__assertfail)
	.align		4
        /*0028*/ 	.word	index@(_ZN7cutlass13device_kernelIN5flash11enable_sm90INS1_16FlashAttnFwdSm90INS1_25CollectiveMainloopFwdSm90ILi2EN4cute5tupleIJNS5_1CILi1EEES8_S8_EEENS6_IJNS7_ILi192EEENS7_ILi160EEENS7_ILi64EEEEEELi64ENS_12float_e4m3_tEfNS_4arch4Sm90ELb0ELb1ELb1ELb1ELb0ELb0ELb0ELb1ELb1ELb0ELb0ELb0EEENS1_21CollectiveEpilogueFwdINS6_IJSA_SC_SB_EEES9_NS_10bfloat16_tESG_Li384ELb1ELb0ELb0ELb1EEENS1_36VarlenDynamicPersistentTileSchedulerILi192ELi160ELi384ELi128ELb0ELb0ELb1ELb1ELb0ELb1EEEEEEEEEvNT_6ParamsE)
	.align		4
        /*002c*/ 	.word	index@(__assertfail)
	.align		4
        /*0030*/ 	.word	index@(_ZN7cutlass13device_kernelIN5flash11enable_sm90INS1_16FlashAttnFwdSm90INS1_25CollectiveMainloopFwdSm90ILi2EN4cute5tupleIJNS5_1CILi1EEES8_S8_EEENS6_IJNS7_ILi192EEENS7_ILi160EEENS7_ILi64EEEEEELi64ENS_12float_e4m3_tEfNS_4arch4Sm90ELb0ELb1ELb1ELb1ELb0ELb1ELb0ELb1ELb1ELb0ELb0ELb0EEENS1_21CollectiveEpilogueFwdINS6_IJSA_SC_SB_EEES9_NS_10bfloat16_tESG_Li384ELb1ELb0ELb0ELb1EEENS1_36VarlenDynamicPersistentTileSchedulerILi192ELi160ELi384ELi128ELb0ELb0ELb1ELb1ELb0ELb1EEEEEEEEEvNT_6ParamsE)
	.align		4
        /*0034*/ 	.word	index@(__assertfail)
	.align		4
        /*0038*/ 	.word	index@(_ZN7cutlass13device_kernelIN5flash11enable_sm90INS1_16FlashAttnFwdSm90INS1_25CollectiveMainloopFwdSm90ILi2EN4cute5tupleIJNS5_1CILi1EEES8_S8_EEENS6_IJNS7_ILi192EEENS7_ILi160EEENS7_ILi64EEEEEELi64ENS_12float_e4m3_tEfNS_4arch4Sm90ELb1ELb0ELb1ELb0ELb0ELb0ELb0ELb1ELb1ELb0ELb0ELb0EEENS1_21CollectiveEpilogueFwdINS6_IJSA_SC_SB_EEES9_NS_10bfloat16_tESG_Li384ELb0ELb0ELb0ELb1EEENS1_30DynamicPersistentTileSchedulerILi384ELi128ELb0ELb0ELb1EEEEEEEEEvNT_6ParamsE)
	.align		4
        /*003c*/ 	.word	index@(__assertfail)
	.align		4
        /*0040*/ 	.word	index@(_ZN7cutlass13device_kernelIN5flash11enable_sm90INS1_16FlashAttnFwdSm90INS1_25CollectiveMainloopFwdSm90ILi2EN4cute5tupleIJNS5_1CILi1EEES8_S8_EEENS6_IJNS7_ILi192EEENS7_ILi160EEENS7_ILi64EEEEEELi64ENS_12float_e4m3_tEfNS_4arch4Sm90ELb1ELb0ELb1ELb1ELb0ELb0ELb0ELb1ELb1ELb0ELb0ELb0EEENS1_21CollectiveEpilogueFwdINS6_IJSA_SC_SB_EEES9_NS_10bfloat16_tESG_Li384ELb1ELb0ELb0ELb1EEENS1_36VarlenDynamicPersistentTileSchedulerILi192ELi160ELi384ELi128ELb0ELb0ELb1ELb1ELb1ELb1EEEEEEEEEvNT_6ParamsE)
	.align		4
        /*0044*/ 	.word	index@(__assertfail)
	.align		4
        /*0048*/ 	.word	index@(_ZN7cutlass13device_kernelIN5flash11enable_sm90INS1_16FlashAttnFwdSm90INS1_25CollectiveMainloopFwdSm90ILi2EN4cute5tupleIJNS5_1CILi1EEES8_S8_EEENS6_IJNS7_ILi192EEENS7_ILi160EEENS7_ILi64EEEEEELi64ENS_12float_e4m3_tEfNS_4arch4Sm90ELb1ELb0ELb1ELb1ELb0ELb1ELb0ELb1ELb1ELb0ELb0ELb0EEENS1_21CollectiveEpilogueFwdINS6_IJSA_SC_SB_EEES9_NS_10bfloat16_tESG_Li384ELb1ELb0ELb0ELb1EEENS1_36VarlenDynamicPersistentTileSchedulerILi192ELi160ELi384ELi128ELb0ELb0ELb1ELb1ELb1ELb1EEEEEEEEEvNT_6ParamsE)
	.align		4
        /*004c*/ 	.word	index@(__assertfail)
	.align		4
        /*0050*/ 	.word	0x00000000
	.align		4
        /*0054*/ 	.word	0xfffffffe
	.align		4
        /*0058*/ 	.word	0x00000000
	.align		4
        /*005c*/ 	.word	0xfffffffd
	.align		4
        /*0060*/ 	.word	0x00000000
	.align		4
        /*0064*/ 	.word	0xfffffffc


//--------------------- .nv.constant4             --------------------------
	.section	.nv.constant4,"a",@progbits
	.align	8
	.align		8
.nv.constant4:
        /*0000*/ 	.dword	__assertfail
	.align		8
        /*0008*/ 	.dword	__unnamed_1
	.align		8
        /*0010*/ 	.dword	__unnamed_2
	.align		8
        /*0018*/ 	.dword	__unnamed_3
	.align		8
        /*0020*/ 	.dword	__unnamed_4
	.align		8
        /*0028*/ 	.dword	__unnamed_5
	.align		8
        /*0030*/ 	.dword	__unnamed_6
	.align		8
        /*0038*/ 	.dword	_ZZN5flash28permute_output_fp8_VcolmajorIN4cute6TensorINS1_11ArrayEngineIN7cutlass10bfloat16_tELm32EEENS1_6LayoutINS1_5tupleIJNS8_IJNS1_1CILi2EEESA_NS9_ILi8EEEEEENS9_ILi1EEESD_EEENS8_IJNS8_IJSD_SA_NS9_ILi4EEEEEENS9_ILi0EEESH_EEEEEEEEEvRT_E9upper_map
	.align		8
        /*0040*/ 	.dword	_ZN73_INTERNAL_95c1d04c_37_flash_fwd_hdim64_e4m3_softcap_sm90_cu_61719c98_46694cuda3std3__45__cpo5beginE
	.align		8
        /*0048*/ 	.dword	_ZN73_INTERNAL_95c1d04c_37_flash_fwd_hdim64_e4m3_softcap_sm90_cu_61719c98_46694cuda3std3__45__cpo3endE
	.align		8
        /*0050*/ 	.dword	_ZN73_INTERNAL_95c1d04c_37_flash_fwd_hdim64_e4m3_softcap_sm90_cu_61719c98_46694cuda3std3__45__cpo6cbeginE
	.align		8
        /*0058*/ 	.dword	_ZN73_INTERNAL_95c1d04c_37_flash_fwd_hdim64_e4m3_softcap_sm90_cu_61719c98_46694cuda3std3__45__cpo4cendE
	.align		8
        /*0060*/ 	.dword	_ZN73_INTERNAL_95c1d04c_37_flash_fwd_hdim64_e4m3_softcap_sm90_cu_61719c98_46694cuda3std3__475_GLOBAL__N__95c1d04c_37_flash_fwd_hdim64_e4m3_softcap_sm90_cu_61719c98_46696ignoreE
	.align		8
        /*0068*/ 	.dword	_ZN73_INTERNAL_95c1d04c_37_flash_fwd_hdim64_e4m3_softcap_sm90_cu_61719c98_46694cuda3std3__419piecewise_constructE
	.align		8
        /*0070*/ 	.dword	_ZN73_INTERNAL_95c1d04c_37_flash_fwd_hdim64_e4m3_softcap_sm90_cu_61719c98_46694cuda3std3__48in_placeE
	.align		8
        /*0078*/ 	.dword	_ZN73_INTERNAL_95c1d04c_37_flash_fwd_hdim64_e4m3_softcap_sm90_cu_61719c98_46694cuda3std6ranges3__45__cpo4swapE
	.align		8
        /*0080*/ 	.dword	_ZN73_INTERNAL_95c1d04c_37_flash_fwd_hdim64_e4m3_softcap_sm90_cu_61719c98_46694cuda3std6ranges3__45__cpo9iter_moveE
	.align		8
        /*0088*/ 	.dword	_ZN73_INTERNAL_95c1d04c_37_flash_fwd_hdim64_e4m3_softcap_sm90_cu_61719c98_46694cute7productE
	.align		8
        /*0090*/ 	.dword	_ZN73_INTERNAL_95c1d04c_37_flash_fwd_hdim64_e4m3_softcap_sm90_cu_61719c98_46694cute1_E
	.align		8
        /*0098*/ 	.dword	$str$23
	.align		8
        /*00a0*/ 	.dword	$str$24


//--------------------- .text._ZN7cutlass13device_kernelIN5flash11enable_sm90INS1_16FlashAttnFwdSm90INS1_25CollectiveMainloopFwdSm90ILi2EN4cute5tupleIJNS5_1CILi1EEES8_S8_EEENS6_IJNS7_ILi192EEENS7_ILi160EEENS7_ILi64EEEEEELi64ENS_12float_e4m3_tEfNS_4arch4Sm90ELb0ELb0ELb1ELb0ELb0ELb0ELb0ELb1ELb1ELb0ELb0ELb0EEENS1_21CollectiveEpilogueFwdINS6_IJSA_SC_SB_EEES9_NS_10bfloat16_tESG_Li384ELb0ELb0ELb0ELb1EEENS1_29StaticPersistentTileSchedulerILb0EEEEEEEEEvNT_6ParamsE --------------------------
	.section	.text._ZN7cutlass13device_kernelIN5flash11enable_sm90INS1_16FlashAttnFwdSm90INS1_25CollectiveMainloopFwdSm90ILi2EN4cute5tupleIJNS5_1CILi1EEES8_S8_EEENS6_IJNS7_ILi192EEENS7_ILi160EEENS7_ILi64EEEEEELi64ENS_12float_e4m3_tEfNS_4arch4Sm90ELb0ELb0ELb1ELb0ELb0ELb0ELb0ELb1ELb1ELb0ELb0ELb0EEENS1_21CollectiveEpilogueFwdINS6_IJSA_SC_SB_EEES9_NS_10bfloat16_tESG_Li384ELb0ELb0ELb0ELb1EEENS1_29StaticPersistentTileSchedulerILb0EEEEEEEEEvNT_6ParamsE,"ax",@progbits
	.align	128
.text._ZN7cutlass13device_kernelIN5flash11enable_sm90INS1_16FlashAttnFwdSm90INS1_25CollectiveMainloopFwdSm90ILi2EN4cute5tupleIJNS5_1CILi1EEES8_S8_EEENS6_IJNS7_ILi192EEENS7_ILi160EEENS7_ILi64EEEEEELi64ENS_12float_e4m3_tEfNS_4arch4Sm90ELb0ELb0ELb1ELb0ELb0ELb0ELb0ELb1ELb1ELb0ELb0ELb0EEENS1_21CollectiveEpilogueFwdINS6_IJSA_SC_SB_EEES9_NS_10bfloat16_tESG_Li384ELb0ELb0ELb0ELb1EEENS1_29StaticPersistentTileSchedulerILb0EEEEEEEEEvNT_6ParamsE:
        .type           _ZN7cutlass13device_kernelIN5flash11enable_sm90INS1_16FlashAttnFwdSm90INS1_25CollectiveMainloopFwdSm90ILi2EN4cute5tupleIJNS5_1CILi1EEES8_S8_EEENS6_IJNS7_ILi192EEENS7_ILi160EEENS7_ILi64EEEEEELi64ENS_12float_e4m3_tEfNS_4arch4Sm90ELb0ELb0ELb1ELb0ELb0ELb0ELb0ELb1ELb1ELb0ELb0ELb0EEENS1_21CollectiveEpilogueFwdINS6_IJSA_SC_SB_EEES9_NS_10bfloat16_tESG_Li384ELb0ELb0ELb0ELb1EEENS1_29StaticPersistentTileSchedulerILb0EEEEEEEEEvNT_6ParamsE,@function
        .size           _ZN7cutlass13device_kernelIN5flash11enable_sm90INS1_16FlashAttnFwdSm90INS1_25CollectiveMainloopFwdSm90ILi2EN4cute5tupleIJNS5_1CILi1EEES8_S8_EEENS6_IJNS7_ILi192EEENS7_ILi160EEENS7_ILi64EEEEEELi64ENS_12float_e4m3_tEfNS_4arch4Sm90ELb0ELb0ELb1ELb0ELb0ELb0ELb0ELb1ELb1ELb0ELb0ELb0EEENS1_21CollectiveEpilogueFwdINS6_IJSA_SC_SB_EEES9_NS_10bfloat16_tESG_Li384ELb0ELb0ELb0ELb1EEENS1_29StaticPersistentTileSchedulerILb0EEEEEEEEEvNT_6ParamsE,(.L_x_2162 - _ZN7cutlass13device_kernelIN5flash11enable_sm90INS1_16FlashAttnFwdSm90INS1_25CollectiveMainloopFwdSm90ILi2EN4cute5tupleIJNS5_1CILi1EEES8_S8_EEENS6_IJNS7_ILi192EEENS7_ILi160EEENS7_ILi64EEEEEELi64ENS_12float_e4m3_tEfNS_4arch4Sm90ELb0ELb0ELb1ELb0ELb0ELb0ELb0ELb1ELb1ELb0ELb0ELb0EEENS1_21CollectiveEpilogueFwdINS6_IJSA_SC_SB_EEES9_NS_10bfloat16_tESG_Li384ELb0ELb0ELb0ELb1EEENS1_29StaticPersistentTileSchedulerILb0EEEEEEEEEvNT_6ParamsE)
        .other          _ZN7cutlass13device_kernelIN5flash11enable_sm90INS1_16FlashAttnFwdSm90INS1_25CollectiveMainloopFwdSm90ILi2EN4cute5tupleIJNS5_1CILi1EEES8_S8_EEENS6_IJNS7_ILi192EEENS7_ILi160EEENS7_ILi64EEEEEELi64ENS_12float_e4m3_tEfNS_4arch4Sm90ELb0ELb0ELb1ELb0ELb0ELb0ELb0ELb1ELb1ELb0ELb0ELb0EEENS1_21CollectiveEpilogueFwdINS6_IJSA_SC_SB_EEES9_NS_10bfloat16_tESG_Li384ELb0ELb0ELb0ELb1EEENS1_29StaticPersistentTileSchedulerILb0EEEEEEEEEvNT_6ParamsE,@"STO_CUDA_ENTRY STV_DEFAULT"
_ZN7cutlass13device_kernelIN5flash11enable_sm90INS1_16FlashAttnFwdSm90INS1_25CollectiveMainloopFwdSm90ILi2EN4cute5tupleIJNS5_1CILi1EEES8_S8_EEENS6_IJNS7_ILi192EEENS7_ILi160EEENS7_ILi64EEEEEELi64ENS_12float_e4m3_tEfNS_4arch4Sm90ELb0ELb0ELb1ELb0ELb0ELb0ELb0ELb1ELb1ELb0ELb0ELb0EEENS1_21CollectiveEpilogueFwdINS6_IJSA_SC_SB_EEES9_NS_10bfloat16_tESG_Li384ELb0ELb0ELb0ELb1EEENS1_29StaticPersistentTileSchedulerILb0EEEEEEEEEvNT_6ParamsE:
[----:B------:R-:W1:Y:S01]  /*0000*/  LDC R1, c[0x0][0x28] ;  /* 0x00000a00ff017b82 */ /* 0x000e620000000800 */
[----:B------:R-:W2:Y:S01]  /*0010*/  S2R R2, SR_TID.X ;  /* 0x0000000000027919 */ /* 0x000ea20000002100 */
[----:B------:R-:W-:Y:S01]  /*0020*/  ELECT P0, URZ, PT ;  /* 0x00000000003f782f */ /* 0x000fe20003800000 */
[----:B------:R-:W-:Y:S01]  /*0030*/  BSSY B0, `(.L_x_0) ;  /* 0x0000014000007945 */ /* 0x000fe20003800000 */
[----:B--2---:R-:W-:-:S05]  /*0040*/  SHF.R.U32.HI R22, RZ, 0x5, R2 ;  /* 0x00000005ff167819 */ /* 0x004fca0000011602 */
[----:B------:R-:W2:Y:S02]  /*0050*/  SHFL.IDX PT, R0, R22, RZ, 0x1f ;  /* 0x00001fff16007589 */ /* 0x000ea400000e0000 */
[----:B--2---:R-:W-:Y:S02]  /*0060*/  ISETP.EQ.AND P0, PT, R0, RZ, P0 ;  /* 0x000000ff0000720c */ /* 0x004fe40000702270 */
[----:B------:R-:W-:-:S11]  /*0070*/  SHF.R.U32.HI R0, RZ, 0x7, R2 ;  /* 0x00000007ff007819 */ /* 0x000fd60000011602 */
[----:B-1----:R-:W-:Y:S05]  /*0080*/  @!P0 BRA `(.L_x_1) ;  /* 0x0000000000388947 */ /* 0x002fea0003800000 */
[----:B------:R-:W-:Y:S02]  /*0090*/  ULDC.64 UR4, c[0x0][0x198] ;  /* 0x0000660000047ab9 */ /* 0x000fe40000000a00 */
[----:B------:R-:W-:Y:S02]  /*00a0*/  UIADD3 UR6, UP0, UR4, 0x270, URZ ;  /* 0x0000027004067890 */ /* 0x000fe4000ff1e03f */
[----:B------:R-:W-:Y:S02]  /*00b0*/  UIADD3 UR8, UP1, UR4, 0x370, URZ ;  /* 0x0000037004087890 */ /* 0x000fe4000ff3e03f */
[----:B------:R-:W-:Y:S02]  /*00c0*/  UIADD3 UR10, UP2, UR4, 0x470, URZ ;  /* 0x00000470040a7890 */ /* 0x000fe4000ff5e03f */
[----:B------:R-:W-:Y:S02]  /*00d0*/  UIADD3 UR4, UP3, UR4, 0x9f0, URZ ;  /* 0x000009f004047890 */ /* 0x000fe4000ff7e03f */
[----:B------:R-:W-:-:S02]  /*00e0*/  UIADD3.X UR7, URZ, UR5, URZ, UP0, !UPT ;  /* 0x000000053f077290 */ /* 0x000fc400087fe43f */
[----:B------:R-:W-:Y:S02]  /*00f0*/  UIADD3.X UR9, URZ, UR5, URZ, UP1, !UPT ;  /* 0x000000053f097290 */ /* 0x000fe40008ffe43f */
[----:B------:R-:W-:Y:S02]  /*0100*/  UIADD3.X UR11, URZ, UR5, URZ, UP2, !UPT ;  /* 0x000000053f0b7290 */ /* 0x000fe400097fe43f */
[----:B------:R-:W-:-:S03]  /*0110*/  UIADD3.X UR5, URZ, UR5, URZ, UP3, !UPT ;  /* 0x000000053f057290 */ /* 0x000fc60009ffe43f */
[----:B------:R1:W-:Y:S02]  /*0120*/  UTMACCTL.PF [UR6] ;  /* 0x00000000060079b9 */ /* 0x0003e40008040000 */
[----:B------:R1:W-:Y:S02]  /*0130*/  UTMACCTL.PF [UR8] ;  /* 0x00000000080079b9 */ /* 0x0003e40008040000 */
[----:B------:R1:W-:Y:S02]  /*0140*/  UTMACCTL.PF [UR10] ;  /* 0x000000000a0079b9 */ /* 0x0003e40008040000 */
[----:B------:R1:W-:Y:S02]  /*0150*/  UTMACCTL.PF [UR4] ;  /* 0x00000000040079b9 */ /* 0x0003e40008040000 */
[----:B-1----:R-:W-:Y:S01]  /*0160*/  NOP ;  /* 0x0000000000007918 */ /* 0x002fe20000000000 */
.L_x_1:
[----:B------:R-:W-:Y:S05]  /*0170*/  BSYNC B0 ;  /* 0x0000000000007941 */ /* 0x000fea0003800000 */
.L_x_0:
[----:B------:R-:W-:Y:S01]  /*0180*/  VOTEU.ANY UP0, P0 ;  /* 0x00000000003f7886 */ /* 0x000fe20000000100 */
[----:B------:R-:W1:Y:S01]  /*0190*/  SHFL.IDX PT, R0, R0, RZ, 0x1f ;  /* 0x00001fff00007589 */ /* 0x000e6200000e0000 */
[----:B------:R-:W-:Y:S01]  /*01a0*/  UMOV UR4, 0x1 ;  /* 0x0000000100047882 */ /* 0x000fe20000000000 */
[----:B------:R-:W-:Y:S01]  /*01b0*/  VOTEU.ANY UP1, P0 ;  /* 0x00000000003f7886 */ /* 0x000fe20000020100 */
[----:B------:R-:W-:Y:S01]  /*01c0*/  VOTEU.ANY UP2, P0 ;  /* 0x00000000003f7886 */ /* 0x000fe20000040100 */
[----:B------:R-:W2:Y:S01]  /*01d0*/  @UP0 S2UR UR7, SR_CgaCtaId ;  /* 0x00000000000709c3 */ /* 0x000ea20000008800 */
[----:B------:R-:W3:Y:S01]  /*01e0*/  SHFL.IDX PT, R3, R22, RZ, 0x1f ;  /* 0x00001fff16037589 */ /* 0x000ee200000e0000 */
[----:B------:R-:W-:Y:S01]  /*01f0*/  @UP0 UMOV UR6, 0x400 ;  /* 0x0000040000060882 */ /* 0x000fe20000000000 */
[----:B------:R-:W-:-:S04]  /*0200*/  @UP0 UIADD3 UR4, -UR4, 0x100000, URZ ;  /* 0x0010000004040890 */ /* 0x000fc8000fffe13f */
[----:B------:R-:W-:Y:S02]  /*0210*/  @UP0 USHF.L.U32 UR5, UR4, 0xb, URZ ;  /* 0x0000000b04050899 */ /* 0x000fe4000800063f */
[----:B------:R-:W-:Y:S01]  /*0220*/  @UP0 USHF.L.U32 UR4, UR4, 0x1, URZ ;  /* 0x0000000104040899 */ /* 0x000fe2000800063f */
[----:B-1----:R-:W-:Y:S01]  /*0230*/  R2UR UR8, R0 ;  /* 0x00000000000872ca */ /* 0x002fe200000e0000 */
[----:B--2---:R-:W-:Y:S01]  /*0240*/  @UP0 ULEA UR6, UR7, UR6, 0x18 ;  /* 0x0000000607060291 */ /* 0x004fe2000f8ec03f */
[----:B---3--:R-:W-:-:S11]  /*0250*/  ISETP.NE.AND P1, PT, R3, RZ, PT ;  /* 0x000000ff0300720c */ /* 0x008fd60003f25270 */
[----:B------:R-:W-:Y:S01]  /*0260*/  UISETP.NE.AND UP0, UPT, UR8, URZ, UPT ;  /* 0x0000003f0800728c */ /* 0x000fe2000bf05270 */
[----:B------:R-:W1:Y:S02]  /*0270*/  FENCE.VIEW.ASYNC.S ;  /* 0x00000000000073c6 */ /* 0x000e640000000000 */
[----:B-1----:R1:W2:Y:S01]  /*0280*/  @UP1 SYNCS.EXCH.64 URZ, [UR6+0x13200], UR4 ;  /* 0x01320004063f15b2 */ /* 0x0022a20008000100 */
[----:B------:R1:W3:Y:S01]  /*0290*/  @UP2 SYNCS.EXCH.64 URZ, [UR6+0x13220], UR4 ;  /* 0x01322004063f25b2 */ /* 0x0002e20008000100 */
[----:B------:R-:W-:Y:S06]  /*02a0*/  @P1 BRA `(.L_x_2) ;  /* 0x0000000000481947 */ /* 0x000fec0003800000 */
[----:B-1----:R-:W1:Y:S01]  /*02b0*/  S2UR UR5, SR_CgaCtaId ;  /* 0x00000000000579c3 */ /* 0x002e620000008800 */
[----:B------:R-:W-:Y:S01]  /*02c0*/  UMOV UR4, 0x400 ;  /* 0x0000040000047882 */ /* 0x000fe20000000000 */
[----:B------:R-:W-:Y:S01]  /*02d0*/  UMOV UR6, 0x1 ;  /* 0x0000000100067882 */ /* 0x000fe20000000000 */
[----:B------:R-:W-:Y:S01]  /*02e0*/  UMOV UR9, 0x3 ;  /* 0x0000000300097882 */ /* 0x000fe20000000000 */
[----:B------:R-:W-:-:S04]  /*02f0*/  UIADD3 UR6, -UR6, 0x100000, URZ ;  /* 0x0010000006067890 */ /* 0x000fc8000fffe13f */
[----:B------:R-:W-:Y:S02]  /*0300*/  USHF.L.U32 UR7, UR6, 0xb, URZ ;  /* 0x0000000b06077899 */ /* 0x000fe4000800063f */
[----:B------:R-:W-:Y:S01]  /*0310*/  USHF.L.U32 UR6, UR6, 0x1, URZ ;  /* 0x0000000106067899 */ /* 0x000fe2000800063f */
[----:B------:R-:W-:Y:S01]  /*0320*/  ELECT P0, URZ, PT ;  /* 0x00000000003f782f */ /* 0x000fe20003800000 */
[----:B-1----:R-:W-:Y:S02]  /*0330*/  ULEA UR8, UR5, UR4, 0x18 ;  /* 0x0000000405087291 */ /* 0x002fe4000f8ec03f */
[----:B------:R-:W-:-:S04]  /*0340*/  UIADD3 UR4, -UR9, 0x100000, URZ ;  /* 0x0010000009047890 */ /* 0x000fc8000fffe13f */
[----:B------:R-:W-:Y:S02]  /*0350*/  USHF.L.U32 UR5, UR4, 0xb, URZ ;  /* 0x0000000b04057899 */ /* 0x000fe4000800063f */
[----:B------:R-:W-:Y:S01]  /*0360*/  USHF.L.U32 UR4, UR4, 0x1, URZ ;  /* 0x0000000104047899 */ /* 0x000fe2000800063f */
[----:B------:R-:W1:Y:S03]  /*0370*/  FENCE.VIEW.ASYNC.S ;  /* 0x00000000000073c6 */ /* 0x000e660000000000 */
[----:B-1----:R4:W1:Y:S08]  /*0380*/  SYNCS.EXCH.64 URZ, [UR8+0x13230], UR6 ;  /* 0x01323006083f75b2 */ /* 0x0028700008000100 */
[----:B------:R4:W1:Y:S01]  /*0390*/  SYNCS.EXCH.64 URZ, [UR8+0x13240], UR4 ;  /* 0x01324004083f75b2 */ /* 0x0008620008000100 */
[----:B------:R4:W1:Y:S01]  /*03a0*/  SYNCS.EXCH.64 URZ, [UR8+0x13238], UR6 ;  /* 0x01323806083f75b2 */ /* 0x0008620008000100 */
[----:B------:R4:W1:Y:S02]  /*03b0*/  SYNCS.EXCH.64 URZ, [UR8+0x13248], UR4 ;  /* 0x01324804083f75b2 */ /* 0x0008640008000100 */
[----:B----4-:R-:W-:Y:S01]  /*03c0*/  NOP ;  /* 0x0000000000007918 */ /* 0x010fe20000000000 */
.L_x_2:
[----:B------:R-:W4:Y:S01]  /*03d0*/  SHFL.IDX PT, R0, R22, RZ, 0x1f ;  /* 0x00001fff16007589 */ /* 0x000f2200000e0000 */
[----:B------:R-:W-:Y:S01]  /*03e0*/  NOP ;  /* 0x0000000000007918 */ /* 0x000fe20000000000 */
[----:B----4-:R-:W-:-:S13]  /*03f0*/  ISETP.NE.AND P0, PT, R0, RZ, PT ;  /* 0x000000ff0000720c */ /* 0x010fda0003f05270 */
[----:B------:R-:W-:Y:S05]  /*0400*/  @P0 BRA `(.L_x_3) ;  /* 0x0000000000480947 */ /* 0x000fea0003800000 */
[----:B-1----:R-:W1:Y:S01]  /*0410*/  S2UR UR5, SR_CgaCtaId ;  /* 0x00000000000579c3 */ /* 0x002e620000008800 */
[----:B------:R-:W-:Y:S01]  /*0420*/  UMOV UR4, 0x400 ;  /* 0x0000040000047882 */ /* 0x000fe20000000000 */
[----:B------:R-:W-:Y:S01]  /*0430*/  UMOV UR6, 0x80 ;  /* 0x0000008000067882 */ /* 0x000fe20000000000 */
[----:B------:R-:W-:Y:S01]  /*0440*/  UMOV UR7, 0x180 ;  /* 0x0000018000077882 */ /* 0x000fe20000000000 */
[----:B------:R-:W-:Y:S01]  /*0450*/  ELECT P0, URZ, PT ;  /* 0x00000000003f782f */ /* 0x000fe20003800000 */
[----:B-1----:R-:W-:Y:S02]  /*0460*/  ULEA UR8, UR5, UR4, 0x18 ;  /* 0x0000000405087291 */ /* 0x002fe4000f8ec03f */
[----:B------:R-:W-:-:S04]  /*0470*/  UIADD3 UR4, -UR6, 0x100000, URZ ;  /* 0x0010000006047890 */ /* 0x000fc8000fffe13f */
[----:B------:R-:W-:Y:S02]  /*0480*/  USHF.L.U32 UR5, UR4, 0xb, URZ ;  /* 0x0000000b04057899 */ /* 0x000fe4000800063f */
[----:B------:R-:W-:Y:S02]  /*0490*/  USHF.L.U32 UR4, UR4, 0x1, URZ ;  /* 0x0000000104047899 */ /* 0x000fe4000800063f */
        /* <DEDUP_REMOVED lines=9> */
.L_x_3:
[----:B------:R-:W4:Y:S01]  /*0530*/  SHFL.IDX PT, R0, R22, RZ, 0x1f ;  /* 0x00001fff16007589 */ /* 0x000f2200000e0000 */
[----:B------:R-:W-:Y:S01]  /*0540*/  NOP ;  /* 0x0000000000007918 */ /* 0x000fe20000000000 */
[----:B----4-:R-:W-:-:S13]  /*0550*/  ISETP.NE.AND P0, PT, R0, RZ, PT ;  /* 0x000000ff0000720c */ /* 0x010fda0003f05270 */
[----:B------:R-:W-:Y:S05]  /*0560*/  @P0 BRA `(.L_x_4) ;  /* 0x0000000000380947 */ /* 0x000fea0003800000 */
[----:B-1----:R-:W1:Y:S01]  /*0570*/  S2UR UR5, SR_CgaCtaId ;  /* 0x00000000000579c3 */ /* 0x002e620000008800 */
[----:B------:R-:W-:Y:S01]  /*0580*/  UMOV UR4, 0x400 ;  /* 0x0000040000047882 */ /* 0x000fe20000000000 */
[----:B------:R-:W-:Y:S01]  /*0590*/  UMOV UR7, 0x1 ;  /* 0x0000000100077882 */ /* 0x000fe20000000000 */
[----:B------:R-:W-:Y:S01]  /*05a0*/  ELECT P0, URZ, PT ;  /* 0x00000000003f782f */ /* 0x000fe20003800000 */
[----:B-1----:R-:W-:Y:S02]  /*05b0*/  ULEA UR6, UR5, UR4, 0x18 ;  /* 0x0000000405067291 */ /* 0x002fe4000f8ec03f */
[----:B------:R-:W-:-:S04]  /*05c0*/  UIADD3 UR4, -UR7, 0x100000, URZ ;  /* 0x0010000007047890 */ /* 0x000fc8000fffe13f */
[----:B------:R-:W-:Y:S02]  /*05d0*/  USHF.L.U32 UR5, UR4, 0xb, URZ ;  /* 0x0000000b04057899 */ /* 0x000fe4000800063f */
[----:B------:R-:W-:Y:S01]  /*05e0*/  USHF.L.U32 UR4, UR4, 0x1, URZ ;  /* 0x0000000104047899 */ /* 0x000fe2000800063f */
[----:B------:R-:W1:Y:S11]  /*05f0*/  FENCE.VIEW.ASYNC.S ;  /* 0x00000000000073c6 */ /* 0x000e760000000000 */
[----:B-1----:R4:W1:Y:S01]  /*0600*/  SYNCS.EXCH.64 URZ, [UR6+0x13270], UR4 ;  /* 0x01327004063f75b2 */ /* 0x0028620008000100 */
[----:B------:R4:W1:Y:S01]  /*0610*/  SYNCS.EXCH.64 URZ, [UR6+0x13280], UR4 ;  /* 0x01328004063f75b2 */ /* 0x0008620008000100 */
[----:B------:R4:W1:Y:S01]  /*0620*/  SYNCS.EXCH.64 URZ, [UR6+0x13278], UR4 ;  /* 0x01327804063f75b2 */ /* 0x0008620008000100 */
[----:B------:R4:W1:Y:S02]  /*0630*/  SYNCS.EXCH.64 URZ, [UR6+0x13288], UR4 ;  /* 0x01328804063f75b2 */ /* 0x0008640008000100 */
[----:B----4-:R-:W-:Y:S01]  /*0640*/  NOP ;  /* 0x0000000000007918 */ /* 0x010fe20000000000 */
.L_x_4:
        /* <DEDUP_REMOVED lines=22> */
.L_x_5:
        /* <DEDUP_REMOVED lines=22> */
.L_x_6:
[----:B------:R-:W-:Y:S01]  /*0910*/  PLOP3.LUT P0, PT, PT, PT, UP0, 0x80, 0x0 ;  /* 0x000000000000781c */ /* 0x000fe20003f0f008 */
[----:B------:R-:W-:Y:S01]  /*0920*/  UMOV UR46, 0x1 ;  /* 0x00000001002e7882 */ /* 0x000fe20000000000 */
[----:B------:R-:W-:Y:S01]  /*0930*/  NOP ;  /* 0x0000000000007918 */ /* 0x000fe20000000000 */
[----:B------:R-:W-:Y:S01]  /*0940*/  USEL UR46, UR46, 0x2, !UP0 ;  /* 0x000000022e2e7887 */ /* 0x000fe2000c000000 */
[----:B------:R-:W-:Y:S01]  /*0950*/  LOP3.LUT R23, R2, 0x7f, RZ, 0xc0, !PT ;  /* 0x0000007f02177812 */ /* 0x000fe200078ec0ff */
[----:B------:R-:W-:Y:S01]  /*0960*/  ULDC.64 UR50, c[0x0][0x208] ;  /* 0x0000820000327ab9 */ /* 0x000fe20000000a00 */
[----:B-123--:R-:W-:Y:S07]  /*0970*/  BAR.SYNC.DEFER_BLOCKING 0x0 ;  /* 0x0000000000007b1d */ /* 0x00efee0000010000 */
[----:B------:R-:W-:Y:S05]  /*0980*/  @!P0 BRA `(.L_x_7) ;  /* 0x0000007c00008947 */ /* 0x000fea0003800000 */
.L_x_8:
[----:B------:R-:W-:-:S08]  /*0990*/  NOP ;  /* 0x0000000000007918 */ /* 0x000fd00000000000 */
[----:B------:R-:W1:Y:S02]  /*09a0*/  USETMAXREG.TRY_ALLOC.CTAPOOL UP0, 0xa0 ;  /* 0x000000a0000079c8 */ /* 0x000e640008000600 */
[----:B-1----:R-:W-:-:S13]  /*09b0*/  PLOP3.LUT P0, PT, PT, PT, UP0, 0x80, 0x0 ;  /* 0x000000000000781c */ /* 0x002fda0003f0f008 */
[----:B------:R-:W-:Y:S05]  /*09c0*/  @!P0 BRA `(.L_x_8) ;  /* 0xfffffffc00f08947 */ /* 0x000fea000383ffff */
[----:B------:R-:W1:Y:S08]  /*09d0*/  S2UR UR48, SR_CTAID.X ;  /* 0x00000000003079c3 */ /* 0x000e700000002500 */
[----:B------:R-:W-:Y:S08]  /*09e0*/  BAR.ARV 0x8, 0x1a0 ;  /* 0x0206800000007b1d */ /* 0x000ff00000002000 */
[----:B------:R-:W1:Y:S02]  /*09f0*/  LDC R0, c[0x0][0xda4] ;  /* 0x00036900ff007b82 */ /* 0x000e640000000800 */
[----:B-1----:R-:W-:-:S13]  /*0a00*/  ISETP.LE.AND P0, PT, R0, UR48, PT ;  /* 0x0000003000007c0c */ /* 0x002fda000bf03270 */
[----:B------:R-:W-:Y:S05]  /*0a10*/  @P0 EXIT ;  /* 0x000000000000094d */ /* 0x000fea0003800000 */
[----:B------:R-:W-:Y:S01]  /*0a20*/  VIADD R0, R2, 0xffffff80 ;  /* 0xffffff8002007836 */ /* 0x000fe20000000000 */
[----:B------:R-:W1:Y:S01]  /*0a30*/  S2UR UR39, SR_CgaCtaId ;  /* 0x00000000002779c3 */ /* 0x000e620000008800 */
[----:B------:R-:W-:Y:S01]  /*0a40*/  UMOV UR40, 0x400 ;  /* 0x0000040000287882 */ /* 0x000fe20000000000 */
[----:B------:R-:W-:Y:S02]  /*0a50*/  ULOP3.LUT UR47, UR46, 0x1, URZ, 0xfc, !UPT ;  /* 0x000000012e2f7892 */ /* 0x000fe4000f8efc3f */
[----:B------:R-:W-:Y:S01]  /*0a60*/  SHF.R.S32.HI R3, RZ, 0x1f, R0 ;  /* 0x0000001fff037819 */ /* 0x000fe20000011400 */
[----:B------:R-:W-:Y:S01]  /*0a70*/  ULDC.64 UR52, c[0x0][0x198] ;  /* 0x0000660000347ab9 */ /* 0x000fe20000000a00 */
[----:B------:R-:W-:Y:S01]  /*0a80*/  UMOV UR36, URZ ;  /* 0x0000003f00247c82 */ /* 0x000fe20008000000 */
[----:B------:R-:W-:Y:S01]  /*0a90*/  UMOV UR37, URZ ;  /* 0x0000003f00257c82 */ /* 0x000fe20008000000 */
[CC--:B------:R-:W-:Y:S01]  /*0aa0*/  LEA.HI R22, R3.reuse, R0.reuse, RZ, 0x7 ;  /* 0x0000000003167211 */ /* 0x0c0fe200078f38ff */
[----:B------:R-:W2:Y:S01]  /*0ab0*/  S2UR UR6, SR_SWINHI ;  /* 0x00000000000679c3 */ /* 0x000ea20000002f00 */
[----:B------:R-:W-:Y:S01]  /*0ac0*/  LEA.HI R6, R3, R0, RZ, 0x4 ;  /* 0x0000000003067211 */ /* 0x000fe200078f20ff */
[----:B------:R-:W-:Y:S01]  /*0ad0*/  UMOV UR38, URZ ;  /* 0x0000003f00267c82 */ /* 0x000fe20008000000 */
[----:B------:R-:W-:-:S02]  /*0ae0*/  LOP3.LUT R19, R22, 0xffffff80, RZ, 0xc0, !PT ;  /* 0xffffff8016137812 */ /* 0x000fc400078ec0ff */
[----:B------:R-:W-:Y:S02]  /*0af0*/  SHF.R.S32.HI R7, RZ, 0x4, R6 ;  /* 0x00000004ff077819 */ /* 0x000fe40000011406 */
[----:B------:R-:W-:Y:S01]  /*0b00*/  LEA.HI R17, R3, R0, RZ, 0x5 ;  /* 0x0000000003117211 */ /* 0x000fe200078f28ff */
[----:B------:R-:W-:Y:S01]  /*0b10*/  IMAD.IADD R19, R0, 0x1, -R19 ;  /* 0x0000000100137824 */ /* 0x000fe200078e0a13 */
[C---:B------:R-:W-:Y:S02]  /*0b20*/  LEA.HI R8, R6.reuse, R7, RZ, 0x1 ;  /* 0x0000000706087211 */ /* 0x040fe400078f08ff */
[----:B------:R-:W-:Y:S02]  /*0b30*/  LOP3.LUT R3, R6, 0x3fffff0, RZ, 0xc0, !PT ;  /* 0x03fffff006037812 */ /* 0x000fe400078ec0ff */
[----:B------:R-:W-:Y:S02]  /*0b40*/  SHF.R.S32.HI R4, RZ, 0x1f, R19 ;  /* 0x0000001fff047819 */ /* 0x000fe40000011413 */
[----:B------:R-:W-:Y:S01]  /*0b50*/  LOP3.LUT R8, R8, 0x1ffffffe, RZ, 0xc0, !PT ;  /* 0x1ffffffe08087812 */ /* 0x000fe200078ec0ff */
[----:B------:R-:W-:Y:S01]  /*0b60*/  IMAD.IADD R0, R0, 0x1, -R3 ;  /* 0x0000000100007824 */ /* 0x000fe200078e0a03 */
[----:B------:R-:W-:Y:S01]  /*0b70*/  LEA.HI R5, R4, R19, RZ, 0x2 ;  /* 0x0000001304057211 */ /* 0x000fe200078f10ff */
[----:B-1----:R-:W-:Y:S01]  /*0b80*/  ULEA UR40, UR39, UR40, 0x18 ;  /* 0x0000002827287291 */ /* 0x002fe2000f8ec03f */
[----:B------:R-:W-:Y:S01]  /*0b90*/  SHF.R.S32.HI R17, RZ, 0x5, R17 ;  /* 0x00000005ff117819 */ /* 0x000fe20000011411 */
[----:B------:R-:W-:Y:S01]  /*0ba0*/  IMAD.IADD R8, R7, 0x1, -R8 ;  /* 0x0000000107087824 */ /* 0x000fe200078e0a08 */
[--C-:B------:R-:W-:Y:S01]  /*0bb0*/  SHF.R.S32.HI R6, RZ, 0x2, R5.reuse ;  /* 0x00000002ff067819 */ /* 0x100fe20000011405 */
[----:B------:R-:W-:Y:S01]  /*0bc0*/  IMAD.MOV.U32 R7, RZ, RZ, -0x2 ;  /* 0xfffffffeff077424 */ /* 0x000fe200078e00ff */
[----:B------:R-:W-:-:S02]  /*0bd0*/  SHF.R.S32.HI R9, RZ, 0x1f, R5 ;  /* 0x0000001fff097819 */ /* 0x000fc40000011405 */
[----:B------:R-:W-:Y:S01]  /*0be0*/  SHF.R.S32.HI R22, RZ, 0x7, R22 ;  /* 0x00000007ff167819 */ /* 0x000fe20000011416 */
[----:B------:R-:W-:Y:S01]  /*0bf0*/  UMOV UR4, UR40 ;  /* 0x0000002800047c82 */ /* 0x000fe20008000000 */
[----:B--2---:R-:W-:Y:S01]  /*0c00*/  UMOV UR5, UR6 ;  /* 0x0000000600057c82 */ /* 0x004fe20008000000 */
[----:B------:R-:W-:Y:S01]  /*0c10*/  LEA.HI R9, R9, R6, RZ, 0x3 ;  /* 0x0000000609097211 */ /* 0x000fe200078f18ff */
[----:B------:R-:W-:Y:S01]  /*0c20*/  IMAD.U32 R157, RZ, RZ, UR5 ;  /* 0x00000005ff9d7e24 */ /* 0x000fe2000f8e00ff */
[----:B------:R-:W-:Y:S01]  /*0c30*/  LEA R3, R17, R0, 0x4 ;  /* 0x0000000011037211 */ /* 0x000fe200078e20ff */
[----:B------:R-:W-:Y:S01]  /*0c40*/  IMAD.HI R0, R22, 0x55555556, RZ ;  /* 0x5555555616007827 */ /* 0x000fe200078e02ff */
[----:B------:R-:W-:Y:S02]  /*0c50*/  LOP3.LUT R9, R9, 0xfffffff8, RZ, 0xc0, !PT ;  /* 0xfffffff809097812 */ /* 0x000fe400078ec0ff */
[----:B------:R-:W-:Y:S01]  /*0c60*/  MOV R156, UR4 ;  /* 0x00000004009c7c02 */ /* 0x000fe20008000f00 */
[----:B------:R-:W-:Y:S01]  /*0c70*/  IMAD R8, R3, 0x8, R8 ;  /* 0x0000000803087824 */ /* 0x000fe200078e0208 */
[----:B------:R-:W-:Y:S01]  /*0c80*/  LEA.HI R3, R0, R0, RZ, 0x1 ;  /* 0x0000000000037211 */ /* 0x000fe200078f08ff */
[----:B------:R-:W-:Y:S01]  /*0c90*/  IMAD.IADD R9, R6, 0x1, -R9 ;  /* 0x0000000106097824 */ /* 0x000fe200078e0a09 */
[----:B------:R-:W-:-:S02]  /*0ca0*/  LEA.HI R6, R4, R19, RZ, 0x5 ;  /* 0x0000001304067211 */ /* 0x000fc400078f28ff */
[----:B------:R-:W-:Y:S01]  /*0cb0*/  LOP3.LUT R4, R5, 0x7ffffffc, RZ, 0xc0, !PT ;  /* 0x7ffffffc05047812 */ /* 0x000fe200078ec0ff */
[----:B------:R-:W-:Y:S01]  /*0cc0*/  IMAD.SHL.U32 R5, R8, 0x8, RZ ;  /* 0x0000000808057824 */ /* 0x000fe200078e00ff */
[----:B------:R-:W-:Y:S01]  /*0cd0*/  SHF.R.S32.HI R6, RZ, 0x5, R6 ;  /* 0x00000005ff067819 */ /* 0x000fe20000011406 */
[----:B------:R-:W-:Y:S02]  /*0ce0*/  IMAD R3, R3, -0x3, R22 ;  /* 0xfffffffd03037824 */ /* 0x000fe400078e0216 */
[----:B------:R-:W-:Y:S02]  /*0cf0*/  IMAD.IADD R4, R19, 0x1, -R4 ;  /* 0x0000000113047824 */ /* 0x000fe400078e0a04 */
[----:B------:R-:W-:Y:S02]  /*0d00*/  IMAD R6, R6, 0x10, R9 ;  /* 0x0000001006067824 */ /* 0x000fe400078e0209 */
[----:B------:R-:W-:Y:S02]  /*0d10*/  IMAD R18, R4, R7, 0xa0 ;  /* 0x000000a004127424 */ /* 0x000fe400078e0207 */
[----:B------:R-:W-:-:S04]  /*0d20*/  IMAD.WIDE R156, R5, 0x2, R156 ;  /* 0x00000002059c7825 */ /* 0x000fc800078e029c */
[----:B------:R-:W-:-:S07]  /*0d30*/  IMAD R16, R3, 0x40, R6 ;  /* 0x0000004003107824 */ /* 0x000fce00078e0206 */
.L_x_33:
[----:B------:R-:W1:Y:S01]  /*0d40*/  SHFL.IDX PT, R0, R22, RZ, 0x1f ;  /* 0x00001fff16007589 */ /* 0x000e6200000e0000 */
[----:B------:R-:W-:Y:S01]  /*0d50*/  ULDC UR4, c[0x0][0xda8] ;  /* 0x00036a0000047ab9 */ /* 0x000fe20000000800 */
[----:B------:R-:W-:Y:S01]  /*0d60*/  ULDC.64 UR6, c[0x0][0x3f8] ;  /* 0x0000fe0000067ab9 */ /* 0x000fe20000000a00 */
[----:B------:R-:W-:Y:S01]  /*0d70*/  UISETP.NE.AND UP2, UPT, UR4, 0x1, UPT ;  /* 0x000000010400788c */ /* 0x000fe2000bf45270 */
[----:B------:R-:W-:Y:S01]  /*0d80*/  ULDC UR43, c[0x0][0xdb4] ;  /* 0x00036d00002b7ab9 */ /* 0x000fe20000000800 */
[----:B------:R-:W-:Y:S02]  /*0d90*/  UISETP.NE.U32.AND UP0, UPT, UR6, URZ, UPT ;  /* 0x0000003f0600728c */ /* 0x000fe4000bf05070 */
[----:B------:R-:W-:Y:S02]  /*0da0*/  UISETP.NE.AND UP1, UPT, UR43, 0x1, UPT ;  /* 0x000000012b00788c */ /* 0x000fe4000bf25270 */
[----:B------:R-:W-:Y:S01]  /*0db0*/  UISETP.NE.AND.EX UP0, UPT, UR7, URZ, UPT, UP0 ;  /* 0x0000003f0700728c */ /* 0x000fe2000bf05300 */
[----:B------:R-:W-:Y:S01]  /*0dc0*/  ULDC UR49, c[0x0][0x404] ;  /* 0x0001010000317ab9 */ /* 0x000fe20000000800 */
[----:B------:R-:W-:-:S03]  /*0dd0*/  UMOV UR42, UR48 ;  /* 0x00000030002a7c82 */ /* 0x000fc60008000000 */
[----:B------:R-:W-:Y:S01]  /*0de0*/  @UP2 ULDC UR4, c[0x0][0xdac] ;  /* 0x00036b0000042ab9 */ /* 0x000fe20000000800 */
[----:B------:R-:W-:Y:S01]  /*0df0*/  @UP2 ULDC UR10, c[0x0][0xdb0] ;  /* 0x00036c00000a2ab9 */ /* 0x000fe20000000800 */
[----:B------:R-:W-:Y:S01]  /*0e00*/  UIMAD.WIDE.U32 UR4, UR48, UR4, URZ ;  /* 0x00000004300472a5 */ /* 0x000fe2000f8e003f */
[----:B------:R-:W-:Y:S01]  /*0e10*/  ULDC UR11, c[0x0][0x428] ;  /* 0x00010a00000b7ab9 */ /* 0x000fe20000000800 */
[----:B------:R-:W-:Y:S02]  /*0e20*/  USEL UR49, UR49, 0x1, UP0 ;  /* 0x0000000131317887 */ /* 0x000fe40008000000 */
[----:B------:R-:W-:Y:S01]  /*0e30*/  @UP2 USHF.R.U32.HI UR42, URZ, UR10, UR5 ;  /* 0x0000000a3f2a2299 */ /* 0x000fe20008011605 */
[----:B------:R-:W-:Y:S01]  /*0e40*/  ULDC UR12, c[0x0][0x2e0] ;  /* 0x0000b800000c7ab9 */ /* 0x000fe20000000800 */
[----:B-1----:R-:W-:Y:S01]  /*0e50*/  R2UR UR8, R0 ;  /* 0x00000000000872ca */ /* 0x002fe200000e0000 */
[----:B------:R-:W-:Y:S02]  /*0e60*/  UISETP.NE.AND UP0, UPT, UR11, 0x1, UPT ;  /* 0x000000010b00788c */ /* 0x000fe4000bf05270 */
[----:B------:R-:W-:Y:S01]  /*0e70*/  UIADD3 UR9, UR40, 0xb000, URZ ;  /* 0x0000b00028097890 */ /* 0x000fe2000fffe03f */
[----:B------:R-:W-:Y:S01]  /*0e80*/  @UP1 ULDC.64 UR10, c[0x0][0xdb8] ;  /* 0x00036e00000a1ab9 */ /* 0x000fe20000000a00 */
[----:B------:R-:W-:-:S02]  /*0e90*/  UIMAD UR49, UR49, UR12, URZ ;  /* 0x0000000c313172a4 */ /* 0x000fc4000f8e023f */
[----:B------:R-:W-:Y:S02]  /*0ea0*/  UIMAD.WIDE.U32 UR4, UR42, UR10, URZ ;  /* 0x0000000a2a0472a5 */ /* 0x000fe4000f8e003f */
[----:B------:R-:W-:Y:S01]  /*0eb0*/  ULOP3.LUT UP2, URZ, UR9, 0x9f, URZ, 0xc0, !UPT ;  /* 0x0000009f093f7892 */ /* 0x000fe2000f84c03f */
[----:B------:R-:W-:-:S03]  /*0ec0*/  UMOV UR44, UR42 ;  /* 0x0000002a002c7c82 */ /* 0x000fc60008000000 */
[----:B------:R-:W-:Y:S02]  /*0ed0*/  UIMAD.WIDE UR6, UR8, 0x55555556, URZ ;  /* 0x55555556080678a5 */ /* 0x000fe4000f8e023f */
[----:B------:R-:W-:Y:S01]  /*0ee0*/  UIADD3 UR6, UR49, 0x9f, URZ ;  /* 0x0000009f31067890 */ /* 0x000fe2000fffe03f */
[----:B------:R-:W-:Y:S01]  /*0ef0*/  PLOP3.LUT P0, PT, PT, PT, UP2, 0x80, 0x0 ;  /* 0x000000000000781c */ /* 0x000fe20003f0f028 */
[----:B------:R-:W-:Y:S02]  /*0f00*/  ULEA.HI UR7, UR7, UR7, URZ, 0x1 ;  /* 0x0000000707077291 */ /* 0x000fe4000f8f083f */
[----:B------:R-:W-:Y:S02]  /*0f10*/  @UP1 USHF.R.U32.HI UR44, URZ, UR11, UR5 ;  /* 0x0000000b3f2c1299 */ /* 0x000fe40008011605 */
[----:B------:R-:W-:Y:S02]  /*0f20*/  UIMAD.WIDE UR4, UR6, 0x66666667, URZ ;  /* 0x66666667060478a5 */ /* 0x000fe4000f8e023f */
[----:B------:R-:W-:-:S02]  /*0f30*/  UIMAD UR7, UR7, -0x3, UR8 ;  /* 0xfffffffd070778a4 */ /* 0x000fc4000f8e0208 */
[----:B------:R-:W-:Y:S02]  /*0f40*/  UIADD3 UR6, -UR44, URZ, URZ ;  /* 0x0000003f2c067290 */ /* 0x000fe4000fffe13f */
[----:B------:R-:W-:Y:S02]  /*0f50*/  ULEA UR7, UR7, UR9, 0xc ;  /* 0x0000000907077291 */ /* 0x000fe4000f8e603f */
[----:B------:R-:W-:Y:S01]  /*0f60*/  UIMAD UR43, UR43, UR6, UR42 ;  /* 0x000000062b2b72a4 */ /* 0x000fe2000f8e022a */
[----:B------:R-:W-:Y:S01]  /*0f70*/  @UP0 ULDC UR8, c[0x0][0x42c] ;  /* 0x00010b0000080ab9 */ /* 0x000fe20000000800 */
[----:B------:R-:W-:Y:S01]  /*0f80*/  UMOV UR45, UR5 ;  /* 0x00000005002d7c82 */ /* 0x000fe20008000000 */
[----:B------:R-:W-:Y:S02]  /*0f90*/  USHF.R.U32.HI UR7, URZ, 0x4, UR7 ;  /* 0x000000043f077899 */ /* 0x000fe40008011607 */
[----:B------:R-:W-:Y:S02]  /*0fa0*/  USHF.R.U32.HI UR6, URZ, 0x1f, UR45 ;  /* 0x0000001f3f067899 */ /* 0x000fe4000801162d */
[----:B------:R-:W-:Y:S01]  /*0fb0*/  UIMAD.WIDE.U32 UR4, UR43, UR8, URZ ;  /* 0x000000082b0472a5 */ /* 0x000fe2000f8e003f */
[----:B------:R-:W-:Y:S01]  /*0fc0*/  @UP0 ULDC UR9, c[0x0][0x430] ;  /* 0x00010c0000090ab9 */ /* 0x000fe20000000800 */
[----:B------:R-:W-:Y:S01]  /*0fd0*/  UMOV UR41, UR43 ;  /* 0x0000002b00297c82 */ /* 0x000fe20008000000 */
[----:B------:R-:W-:-:S02]  /*0fe0*/  ULOP3.LUT UR54, UR7, 0x3fff, URZ, 0xc0, !UPT ;  /* 0x00003fff07367892 */ /* 0x000fc4000f8ec03f */
[----:B------:R-:W-:Y:S02]  /*0ff0*/  ULEA.HI.SX32 UR45, UR45, UR6, 0x1a ;  /* 0x000000062d2d7291 */ /* 0x000fe4000f8fd23f */
[----:B------:R-:W-:Y:S01]  /*1000*/  @UP0 USHF.R.U32.HI UR41, URZ, UR9, UR5 ;  /* 0x000000093f290299 */ /* 0x000fe20008011605 */
[----:B------:R-:W-:Y:S11]  /*1010*/  @!P0 BRA `(.L_x_9) ;  /* 0x0000000000408947 */ /* 0x000ff60003800000 */
[----:B------:R-:W-:Y:S01]  /*1020*/  MOV R0, 0x0 ;  /* 0x0000000000007802 */ /* 0x000fe20000000f00 */
[----:B------:R-:W-:Y:S01]  /*1030*/  ULDC.64 UR4, c[0x4][0x98] ;  /* 0x0100260000047ab9 */ /* 0x000fe20000000a00 */
[----:B------:R-:W-:Y:S01]  /*1040*/  ULDC.64 UR6, c[0x4][0x28] ;  /* 0x01000a0000067ab9 */ /* 0x000fe20000000a00 */
[----:B------:R-:W-:Y:S01]  /*1050*/  MOV R4, UR4 ;  /* 0x0000000400047c02 */ /* 0x000fe20008000f00 */
[----:B------:R1:W2:Y:S01]  /*1060*/  LDC.64 R14, c[0x4][R0] ;  /* 0x01000000000e7b82 */ /* 0x0002a20000000a00 */
[----:B------:R-:W-:Y:S01]  /*1070*/  IMAD.U32 R5, RZ, RZ, UR5 ;  /* 0x00000005ff057e24 */ /* 0x000fe2000f8e00ff */
[----:B------:R-:W-:Y:S01]  /*1080*/  ULDC.64 UR4, c[0x4][0xa0] ;  /* 0x0100280000047ab9 */ /* 0x000fe20000000a00 */
[----:B------:R-:W-:Y:S01]  /*1090*/  IMAD.U32 R10, RZ, RZ, UR6 ;  /* 0x00000006ff0a7e24 */ /* 0x000fe2000f8e00ff */
[----:B------:R-:W-:Y:S01]  /*10a0*/  MOV R11, UR7 ;  /* 0x00000007000b7c02 */ /* 0x000fe20008000f00 */
[----:B------:R-:W-:Y:S02]  /*10b0*/  IMAD.U32 R6, RZ, RZ, UR4 ;  /* 0x00000004ff067e24 */ /* 0x000fe4000f8e00ff */
[----:B------:R-:W-:-:S02]  /*10c0*/  IMAD.U32 R7, RZ, RZ, UR5 ;  /* 0x00000005ff077e24 */ /* 0x000fc4000f8e00ff */
[----:B------:R-:W-:Y:S02]  /*10d0*/  IMAD.MOV.U32 R8, RZ, RZ, 0x70 ;  /* 0x00000070ff087424 */ /* 0x000fe400078e00ff */
[----:B------:R-:W-:Y:S02]  /*10e0*/  IMAD.MOV.U32 R12, RZ, RZ, 0x1 ;  /* 0x00000001ff0c7424 */ /* 0x000fe400078e00ff */
[----:B-1----:R-:W-:-:S07]  /*10f0*/  IMAD.MOV.U32 R13, RZ, RZ, RZ ;  /* 0x000000ffff0d7224 */ /* 0x002fce00078e00ff */
[----:B------:R-:W-:-:S07]  /*1100*/  LEPC R20, `(.L_x_9) ;  /* 0x000000001014794e */ /* 0x000fce0000000000 */
[----:B--2---:R-:W-:Y:S05]  /*1110*/  CALL.ABS.NOINC R14 ;  /* 0x000000000e007343 */ /* 0x004fea0003c00000 */
.L_x_9:
[----:B------:R-:W-:Y:S01]  /*1120*/  ULDC.64 UR6, c[0x0][0x990] ;  /* 0x0002640000067ab9 */ /* 0x000fe20000000a00 */
[----:B------:R-:W-:Y:S01]  /*1130*/  ULDC.64 UR4, c[0x0][0x998] ;  /* 0x0002660000047ab9 */ /* 0x000fe20000000a00 */
[----:B------:R-:W-:Y:S01]  /*1140*/  UISETP.NE.U32.AND UP0, UPT, UR6, URZ, UPT ;  /* 0x0000003f0600728c */ /* 0x000fe2000bf05070 */
[----:B------:R-:W-:Y:S01]  /*1150*/  IMAD.MOV.U32 R3, RZ, RZ, 0x3f800000 ;  /* 0x3f800000ff037424 */ /* 0x000fe200078e00ff */
[----:B------:R-:W-:Y:S01]  /*1160*/  UISETP.NE.U32.AND UP1, UPT, UR4, URZ, UPT ;  /* 0x0000003f0400728c */ /* 0x000fe2000bf25070 */
[----:B------:R-:W-:Y:S01]  /*1170*/  MOV R0, 0x3f800000 ;  /* 0x3f80000000007802 */ /* 0x000fe20000000f00 */
[----:B------:R-:W-:Y:S02]  /*1180*/  UISETP.NE.AND.EX UP0, UPT, UR7, URZ, UPT, UP0 ;  /* 0x0000003f0700728c */ /* 0x000fe4000bf05300 */
[----:B------:R-:W-:-:S04]  /*1190*/  UISETP.NE.AND.EX UP1, UPT, UR5, URZ, UPT, UP1 ;  /* 0x0000003f0500728c */ /* 0x000fc8000bf25310 */
[----:B------:R-:W-:Y:S02]  /*11a0*/  PLOP3.LUT P0, PT, PT, PT, UP0, 0x80, 0x0 ;  /* 0x000000000000781c */ /* 0x000fe40003f0f008 */
[----:B------:R-:W-:-:S03]  /*11b0*/  PLOP3.LUT P1, PT, PT, PT, UP1, 0x80, 0x0 ;  /* 0x000000000000781c */ /* 0x000fc60003f2f018 */
[----:B------:R-:W-:Y:S02]  /*11c0*/  @UP0 USHF.R.S32.HI UR8, URZ, 0x1f, UR44 ;  /* 0x0000001f3f080899 */ /* 0x000fe4000801142c */
[----:B------:R-:W-:Y:S01]  /*11d0*/  @UP1 USHF.R.S32.HI UR9, URZ, 0x1f, UR44 ;  /* 0x0000001f3f091899 */ /* 0x000fe2000801142c */
[----:B------:R-:W-:Y:S01]  /*11e0*/  @UP0 ULDC.64 UR16, c[0x0][0x9a8] ;  /* 0x00026a0000100ab9 */ /* 0x000fe20000000a00 */
[----:B------:R-:W-:Y:S01]  /*11f0*/  @UP1 ULDC.64 UR12, c[0x0][0x9b8] ;  /* 0x00026e00000c1ab9 */ /* 0x000fe20000000a00 */
[----:B------:R-:W-:Y:S02]  /*1200*/  @UP0 UIMAD UR8, UR8, UR16, URZ ;  /* 0x00000010080802a4 */ /* 0x000fe4000f8e023f */
[----:B------:R-:W-:Y:S02]  /*1210*/  @UP1 UIMAD UR9, UR9, UR12, URZ ;  /* 0x0000000c090912a4 */ /* 0x000fe4000f8e023f */
[----:B------:R-:W-:Y:S02]  /*1220*/  @UP0 UIMAD.WIDE.U32 UR14, UR44, UR16, URZ ;  /* 0x000000102c0e02a5 */ /* 0x000fe4000f8e003f */
[----:B------:R-:W-:-:S02]  /*1230*/  @UP0 UIMAD UR17, UR44, UR17, UR8 ;  /* 0x000000112c1102a4 */ /* 0x000fc4000f8e0208 */
[----:B------:R-:W-:Y:S02]  /*1240*/  @UP0 USHF.R.S32.HI UR16, URZ, 0x1f, UR41 ;  /* 0x0000001f3f100899 */ /* 0x000fe40008011429 */
[----:B------:R-:W-:Y:S02]  /*1250*/  @UP1 USHF.R.S32.HI UR19, URZ, 0x1f, UR41 ;  /* 0x0000001f3f131899 */ /* 0x000fe40008011429 */
[----:B------:R-:W-:Y:S02]  /*1260*/  @UP1 UIMAD.WIDE.U32 UR10, UR44, UR12, URZ ;  /* 0x0000000c2c0a12a5 */ /* 0x000fe4000f8e003f */
[----:B------:R-:W-:Y:S02]  /*1270*/  @UP1 UIMAD UR18, UR44, UR13, UR9 ;  /* 0x0000000d2c1212a4 */ /* 0x000fe4000f8e0209 */
[----:B------:R-:W-:Y:S01]  /*1280*/  @UP0 UIADD3 UR15, UR15, UR17, URZ ;  /* 0x000000110f0f0290 */ /* 0x000fe2000fffe03f */
[----:B------:R-:W-:Y:S01]  /*1290*/  @UP0 ULDC.64 UR12, c[0x0][0x9b0] ;  /* 0x00026c00000c0ab9 */ /* 0x000fe20000000a00 */
[----:B------:R-:W-:Y:S01]  /*12a0*/  @UP1 ULDC.64 UR8, c[0x0][0x9c0] ;  /* 0x0002700000081ab9 */ /* 0x000fe20000000a00 */
[----:B------:R-:W-:-:S02]  /*12b0*/  @UP0 UIMAD UR16, UR16, UR12, URZ ;  /* 0x0000000c101002a4 */ /* 0x000fc4000f8e023f */
[----:B------:R-:W-:Y:S02]  /*12c0*/  @UP1 UIMAD UR17, UR19, UR8, URZ ;  /* 0x00000008131112a4 */ /* 0x000fe4000f8e023f */
[----:B------:R-:W-:Y:S02]  /*12d0*/  @UP1 UIADD3 UR11, UR11, UR18, URZ ;  /* 0x000000120b0b1290 */ /* 0x000fe4000fffe03f */
[----:B------:R-:W-:Y:S02]  /*12e0*/  @UP0 UIMAD UR16, UR41, UR13, UR16 ;  /* 0x0000000d291002a4 */ /* 0x000fe4000f8e0210 */
[----:B------:R-:W-:Y:S02]  /*12f0*/  @UP1 UIMAD UR17, UR41, UR9, UR17 ;  /* 0x00000009291112a4 */ /* 0x000fe4000f8e0211 */
[----:B------:R-:W-:Y:S02]  /*1300*/  @UP0 UIMAD.WIDE.U32 UR12, UR41, UR12, UR14 ;  /* 0x0000000c290c02a5 */ /* 0x000fe4000f8e000e */
[----:B------:R-:W-:-:S02]  /*1310*/  @UP1 UIMAD.WIDE.U32 UR8, UR41, UR8, UR10 ;  /* 0x00000008290812a5 */ /* 0x000fc4000f8e000a */
[----:B------:R-:W-:Y:S02]  /*1320*/  @UP0 UIADD3 UR10, UR13, UR16, URZ ;  /* 0x000000100d0a0290 */ /* 0x000fe4000fffe03f */
[----:B------:R-:W-:Y:S02]  /*1330*/  @UP0 ULEA UR6, UP2, UR12, UR6, 0x2 ;  /* 0x000000060c060291 */ /* 0x000fe4000f84103f */
[----:B------:R-:W-:Y:S02]  /*1340*/  @UP1 UIADD3 UR9, UR9, UR17, URZ ;  /* 0x0000001109091290 */ /* 0x000fe4000fffe03f */
[----:B------:R-:W-:Y:S02]  /*1350*/  @UP1 ULEA UR4, UP3, UR8, UR4, 0x2 ;  /* 0x0000000408041291 */ /* 0x000fe4000f86103f */
[----:B------:R-:W-:Y:S01]  /*1360*/  @UP0 ULEA.HI.X UR7, UR12, UR7, UR10, 0x2, UP2 ;  /* 0x000000070c070291 */ /* 0x000fe200090f140a */
[----:B------:R-:W-:Y:S01]  /*1370*/  IMAD.U32 R4, RZ, RZ, UR6 ;  /* 0x00000006ff047e24 */ /* 0x000fe2000f8e00ff */
[----:B------:R-:W-:-:S02]  /*1380*/  @UP1 ULEA.HI.X UR5, UR8, UR5, UR9, 0x2, UP3 ;  /* 0x0000000508051291 */ /* 0x000fc400098f1409 */
[----:B------:R-:W-:Y:S02]  /*1390*/  IMAD.U32 R6, RZ, RZ, UR4 ;  /* 0x00000004ff067e24 */ /* 0x000fe4000f8e00ff */
[----:B------:R-:W-:Y:S02]  /*13a0*/  IMAD.U32 R5, RZ, RZ, UR7 ;  /* 0x00000007ff057e24 */ /* 0x000fe4000f8e00ff */
[----:B------:R-:W-:-:S03]  /*13b0*/  IMAD.U32 R7, RZ, RZ, UR5 ;  /* 0x00000005ff077e24 */ /* 0x000fc6000f8e00ff */
[----:B------:R-:W2:Y:S04]  /*13c0*/  @P0 LDG.E R3, desc[UR50][R4.64] ;  /* 0x0000003204030981 */ /* 0x000ea8000c1e1900 */
[----:B------:R-:W2:Y:S01]  /*13d0*/  @P1 LDG.E R0, desc[UR50][R6.64] ;  /* 0x0000003206001981 */ /* 0x000ea2000c1e1900 */
[----:B------:R-:W-:Y:S01]  /*13e0*/  ULOP3.LUT UR4, UR36, 0x1, URZ, 0xc0, !UPT ;  /* 0x0000000124047892 */ /* 0x000fe2000f8ec03f */
[----:B------:R-:W-:-:S05]  /*13f0*/  IMAD.U32 R9, RZ, RZ, UR47 ;  /* 0x0000002fff097e24 */ /* 0x000fca000f8e00ff */
[----:B------:R-:W-:Y:S01]  /*1400*/  MOV R8, UR4 ;  /* 0x0000000400087c02 */ /* 0x000fe20008000f00 */
[----:B------:R-:W-:Y:S01]  /*1410*/  ULDC UR4, c[0x0][0x9d8] ;  /* 0x0002760000047ab9 */ /* 0x000fe20000000800 */
[----:B------:R-:W-:Y:S02]  /*1420*/  ISETP.NE.AND P0, PT, R9, 0x3, PT ;  /* 0x000000030900780c */ /* 0x000fe40003f05270 */
[----:B------:R-:W-:-:S04]  /*1430*/  SHF.L.U32 R8, R8, 0x1f, RZ ;  /* 0x0000001f08087819 */ /* 0x000fc800000006ff */
[----:B------:R-:W1:Y:S01]  /*1440*/  SYNCS.PHASECHK.TRANS64.TRYWAIT P1, [UR40+0x13200], R8 ;  /* 0x01320008ff0075a7 */ /* 0x000e620008020168 */
[----:B--2---:R-:W-:-:S04]  /*1450*/  FMUL.FTZ R0, R3, R0 ;  /* 0x0000000003007220 */ /* 0x004fc80000410000 */
[----:B------:R-:W-:Y:S01]  /*1460*/  FMUL.FTZ R0, R0, UR4 ;  /* 0x0000000400007c20 */ /* 0x000fe20008410000 */
[----:B-1----:R-:W-:Y:S06]  /*1470*/  @!P1 BRA `(.L_x_10) ;  /* 0x0000009400609947 */ /* 0x002fec0003800000 */
.L_x_90:
[----:B------:R-:W-:Y:S05]  /*1480*/  @!P0 BRA `(.L_x_11) ;  /* 0x0000000000048947 */ /* 0x000fea0003800000 */
[----:B------:R-:W-:Y:S01]  /*1490*/  BPT.TRAP 0x1 ;  /* 0x000000040000795c */ /* 0x000fe20000300000 */
.L_x_11:
[----:B------:R-:W-:Y:S02]  /*14a0*/  IMAD.U32 R4, RZ, RZ, UR38 ;  /* 0x00000026ff047e24 */ /* 0x000fe4000f8e00ff */
[----:B-1----:R-:W-:-:S03]  /*14b0*/  IMAD.U32 R3, RZ, RZ, UR37 ;  /* 0x00000025ff037e24 */ /* 0x002fc6000f8e00ff */
[----:B------:R-:W-:Y:S02]  /*14c0*/  LEA R4, R4, UR40, 0x3 ;  /* 0x0000002804047c11 */ /* 0x000fe4000f8e18ff */
[----:B------:R-:W-:-:S04]  /*14d0*/  SHF.L.U32 R3, R3, 0x1f, RZ ;  /* 0x0000001f03037819 */ /* 0x000fc800000006ff */
[----:B------:R1:W2:Y:S01]  /*14e0*/  SYNCS.PHASECHK.TRANS64.TRYWAIT P1, [R4+URZ+0x13230], R3 ;  /* 0x01323003040075a7 */ /* 0x0002a2000802017f */
[----:B------:R-:W-:Y:S05]  /*14f0*/  @!P0 BRA `(.L_x_12) ;  /* 0x0000000000048947 */ /* 0x000fea0003800000 */
[----:B------:R-:W-:Y:S01]  /*1500*/  BPT.TRAP 0x1 ;  /* 0x000000040000795c */ /* 0x000fe20000300000 */
.L_x_12:
[----:B--2---:R-:W-:Y:S05]  /*1510*/  @P1 BRA `(.L_x_13) ;  /* 0x0000000000081947 */ /* 0x004fea0003800000 */
[----:B------:R-:W2:Y:S02]  /*1520*/  SYNCS.PHASECHK.TRANS64.TRYWAIT P1, [R4+URZ+0x13230], R3 ;  /* 0x01323003040075a7 */ /* 0x000ea4000802017f */
[----:B--2---:R-:W-:Y:S05]  /*1530*/  @!P1 BRA `(.L_x_14) ;  /* 0x0000009400489947 */ /* 0x004fea0003800000 */
.L_x_13:
[----:B------:R-:W-:Y:S01]  /*1540*/  UIADD3 UR4, UR40, 0xe000, URZ ;  /* 0x0000e00028047890 */ /* 0x000fe2000fffe03f */
[----:B------:R-:W-:Y:S02]  /*1550*/  LOP3.LUT P1, RZ, R2, 0x7f, RZ, 0xc0, !PT ;  /* 0x0000007f02ff7812 */ /* 0x000fe4000782c0ff */
[----:B------:R-:W-:Y:S01]  /*1560*/  MOV R55, RZ ;  /* 0x000000ff00377202 */ /* 0x000fe20000000f00 */
[----:B------:R-:W-:Y:S01]  /*1570*/  USHF.R.U32.HI UR4, URZ, 0x4, UR4 ;  /* 0x000000043f047899 */ /* 0x000fe20008011604 */
[----:B------:R-:W-:-:S03]  /*1580*/  P2R R5, PR, RZ, 0x2 ;  /* 0x00000002ff057803 */ /* 0x000fc60000000000 */
[----:B------:R-:W-:-:S06]  /*1590*/  ULOP3.LUT UR4, UR4, 0x3fff, URZ, 0xc0, !UPT ;  /* 0x00003fff04047892 */ /* 0x000fcc000f8ec03f */
[----:B-12---:R-:W-:Y:S01]  /*15a0*/  IMAD.U32 R3, RZ, RZ, UR4 ;  /* 0x00000004ff037e24 */ /* 0x006fe2000f8e00ff */
[----:B------:R-:W-:Y:S05]  /*15b0*/  WARPSYNC.ALL ;  /* 0x0000000000007948 */ /* 0x000fea0003800000 */
[----:B------:R-:W-:-:S04]  /*15c0*/  LOP3.LUT R3, R3, 0x10000, RZ, 0xfc, !PT ;  /* 0x0001000003037812 */ /* 0x000fc800078efcff */
[----:B------:R-:W-:Y:S01]  /*15d0*/  R2UR UR12, R3 ;  /* 0x00000000030c72ca */ /* 0x000fe200000e0000 */
[----:B------:R-:W-:Y:S01]  /*15e0*/  ULOP3.LUT UR8, UR54, 0x10000, URZ, 0xfc, !UPT ;  /* 0x0001000036087892 */ /* 0x000fe2000f8efc3f */
[----:B------:R-:W-:Y:S01]  /*15f0*/  WARPGROUP.ARRIVE ;  /* 0x00000000000079c5 */ /* 0x000fe20000000000 */
[----:B------:R-:W-:Y:S01]  /*1600*/  UMOV UR9, 0x80000020 ;  /* 0x8000002000097882 */ /* 0x000fe20000000000 */
[----:B------:R-:W-:Y:S01]  /*1610*/  UMOV UR11, 0x80000020 ;  /* 0x80000020000b7882 */ /* 0x000fe20000000000 */
[----:B------:R-:W-:Y:S01]  /*1620*/  UIADD3 UR7, UR8, 0x2, URZ ;  /* 0x0000000208077890 */ /* 0x000fe2000fffe03f */
[----:B------:R-:W-:Y:S01]  /*1630*/  VIADD R10, R18, UR49 ;  /* 0x00000031120a7c36 */ /* 0x000fe20008000000 */
[----:B------:R-:W-:Y:S01]  /*1640*/  ULDC UR20, c[0x0][0x988] ;  /* 0x0002620000147ab9 */ /* 0x000fe20000000800 */
[----:B------:R-:W-:-:S05]  /*1650*/  UISETP.GE.AND UP0, UPT, UR49, 0xa1, UPT ;  /* 0x000000a13100788c */ /* 0x000fca000bf06270 */
[----:B------:R-:W-:-:S04]  /*1660*/  UIMAD UR12, UR38, 0x280, UR12 ;  /* 0x00000280260c78a4 */ /* 0x000fc8000f8e020c */
[----:B------:R-:W-:Y:S02]  /*1670*/  UIADD3 UR4, UR12, 0x100, URZ ;  /* 0x000001000c047890 */ /* 0x000fe4000fffe03f */
[----:B------:R-:W-:Y:S02]  /*1680*/  UIADD3 UR5, UR12, 0x180, URZ ;  /* 0x000001800c057890 */ /* 0x000fe4000fffe03f */
[----:B------:R-:W-:Y:S01]  /*1690*/  UMOV UR10, UR12 ;  /* 0x0000000c000a7c82 */ /* 0x000fe20008000000 */
[----:B------:R-:W-:Y:S01]  /*16a0*/  UIADD3 UR6, UR12, 0x200, URZ ;  /* 0x000002000c067890 */ /* 0x000fe2000fffe03f */
[----:B------:R-:W-:Y:S01]  /*16b0*/  QGMMA.64x32x32.F32.E4M3.E4M3 R104, gdesc[UR8], RZ, !UPT, gsb0 ;  /* 0x00600000086879f3 */ /* 0x000fe2000c0008ff */
[----:B------:R-:W-:Y:S01]  /*16c0*/  UIADD3 UR10, UR12, 0x80, URZ ;  /* 0x000000800c0a7890 */ /* 0x000fe2000fffe03f */
[----:B------:R-:W-:Y:S01]  /*16d0*/  UMOV UR11, 0x80000020 ;  /* 0x80000020000b7882 */ /* 0x000fe20000000000 */
[----:B------:R-:W-:Y:S01]  /*16e0*/  UIADD3 UR13, UR12, 0x2, URZ ;  /* 0x000000020c0d7890 */ /* 0x000fe2000fffe03f */
[----:B------:R-:W-:-:S02]  /*16f0*/  WARPGROUP.DEPBAR.LE gsb0, 0x0 ;  /* 0x00008000000079c5 */ /* 0x000fc40000010000 */
[----:B------:R-:W-:-:S06]  /*1700*/  WARPGROUP.ARRIVE ;  /* 0x00000000000079c5 */ /* 0x000fcc0000000000 */
[----:B------:R-:W-:Y:S01]  /*1710*/  QGMMA.64x32x32.F32.E4M3.E4M3 R88, gdesc[UR8], RZ, !UPT, gsb0 ;  /* 0x00600000085879f3 */ /* 0x000fe2000c0008ff */
[----:B------:R-:W-:Y:S01]  /*1720*/  UMOV UR10, UR4 ;  /* 0x00000004000a7c82 */ /* 0x000fe20008000000 */
[----:B------:R-:W-:Y:S01]  /*1730*/  UMOV UR11, 0x80000020 ;  /* 0x80000020000b7882 */ /* 0x000fe20000000000 */
[----:B------:R-:W-:Y:S01]  /*1740*/  UMOV UR4, UR7 ;  /* 0x0000000700047c82 */ /* 0x000fe20008000000 */
[----:B------:R-:W-:Y:S01]  /*1750*/  UMOV UR7, 0x80000020 ;  /* 0x8000002000077882 */ /* 0x000fe20000000000 */
[----:B------:R-:W-:Y:S02]  /*1760*/  WARPGROUP.DEPBAR.LE gsb0, 0x0 ;  /* 0x00008000000079c5 */ /* 0x000fe40000010000 */
[----:B------:R-:W-:-:S06]  /*1770*/  WARPGROUP.ARRIVE ;  /* 0x00000000000079c5 */ /* 0x000fcc0000000000 */
[----:B------:R-:W-:Y:S01]  /*1780*/  QGMMA.64x32x32.F32.E4M3.E4M3 R72, gdesc[UR8], RZ, !UPT, gsb0 ;  /* 0x00600000084879f3 */ /* 0x000fe2000c0008ff */
[----:B------:R-:W-:Y:S01]  /*1790*/  UMOV UR10, UR5 ;  /* 0x00000005000a7c82 */ /* 0x000fe20008000000 */
[----:B------:R-:W-:Y:S01]  /*17a0*/  UMOV UR11, 0x80000020 ;  /* 0x80000020000b7882 */ /* 0x000fe20000000000 */
[----:B------:R-:W-:Y:S01]  /*17b0*/  UMOV UR5, 0x80000020 ;  /* 0x8000002000057882 */ /* 0x000fe20000000000 */
[----:B------:R-:W-:Y:S02]  /*17c0*/  WARPGROUP.DEPBAR.LE gsb0, 0x0 ;  /* 0x00008000000079c5 */ /* 0x000fe40000010000 */
[----:B------:R-:W-:-:S06]  /*17d0*/  WARPGROUP.ARRIVE ;  /* 0x00000000000079c5 */ /* 0x000fcc0000000000 */
[----:B------:R-:W-:Y:S01]  /*17e0*/  QGMMA.64x32x32.F32.E4M3.E4M3 R56, gdesc[UR8], RZ, !UPT, gsb0 ;  /* 0x00600000083879f3 */ /* 0x000fe2000c0008ff */
[----:B------:R-:W-:Y:S01]  /*17f0*/  UMOV UR10, UR6 ;  /* 0x00000006000a7c82 */ /* 0x000fe20008000000 */
[----:B------:R-:W-:Y:S01]  /*1800*/  UMOV UR11, 0x80000020 ;  /* 0x80000020000b7882 */ /* 0x000fe20000000000 */
[----:B------:R-:W-:Y:S01]  /*1810*/  UMOV UR6, UR13 ;  /* 0x0000000d00067c82 */ /* 0x000fe20008000000 */
[----:B------:R-:W-:Y:S02]  /*1820*/  WARPGROUP.DEPBAR.LE gsb0, 0x0 ;  /* 0x00008000000079c5 */ /* 0x000fe40000010000 */
[----:B------:R-:W-:-:S06]  /*1830*/  WARPGROUP.ARRIVE ;  /* 0x00000000000079c5 */ /* 0x000fcc0000000000 */
[----:B------:R-:W-:Y:S03]  /*1840*/  QGMMA.64x32x32.F32.E4M3.E4M3 R24, gdesc[UR8], RZ, !UPT, gsb0 ;  /* 0x00600000081879f3 */ /* 0x000fe6000c0008ff */
[----:B------:R-:W-:Y:S02]  /*1850*/  WARPGROUP.DEPBAR.LE gsb0, 0x0 ;  /* 0x00008000000079c5 */ /* 0x000fe40000010000 */
[----:B------:R-:W-:-:S06]  /*1860*/  WARPGROUP.ARRIVE ;  /* 0x00000000000079c5 */ /* 0x000fcc0000000000 */
[----:B------:R-:W-:Y:S01]  /*1870*/  QGMMA.64x32x32.F32.E4M3.E4M3 R104, gdesc[UR4], R104, gsb0 ;  /* 0x00600000046879f3 */ /* 0x000fe20008000868 */
[----:B------:R-:W-:Y:S01]  /*1880*/  UIADD3 UR6, UR12, 0x82, URZ ;  /* 0x000000820c067890 */ /* 0x000fe2000fffe03f */
[----:B------:R-:W-:Y:S01]  /*1890*/  UMOV UR7, 0x80000020 ;  /* 0x8000002000077882 */ /* 0x000fe20000000000 */
[----:B------:R-:W-:Y:S02]  /*18a0*/  WARPGROUP.DEPBAR.LE gsb0, 0x0 ;  /* 0x00008000000079c5 */ /* 0x000fe40000010000 */
[----:B------:R-:W-:Y:S01]  /*18b0*/  WARPGROUP.ARRIVE ;  /* 0x00000000000079c5 */ /* 0x000fe20000000000 */
[C---:B------:R-:W-:Y:S01]  /*18c0*/  FMUL.FTZ R21, R0.reuse, R104 ;  /* 0x0000006800157220 */ /* 0x040fe20000410000 */
[C---:B------:R-:W-:Y:S01]  /*18d0*/  FMUL.FTZ R40, R0.reuse, R105 ;  /* 0x0000006900287220 */ /* 0x040fe20000410000 */
[C---:B------:R-:W-:Y:S01]  /*18e0*/  FMUL.FTZ R5, R0.reuse, R106 ;  /* 0x0000006a00057220 */ /* 0x040fe20000410000 */
[C---:B------:R-:W-:Y:S01]  /*18f0*/  FMUL.FTZ R41, R0.reuse, R108 ;  /* 0x0000006c00297220 */ /* 0x040fe20000410000 */
[C---:B------:R-:W-:Y:S01]  /*1900*/  FMUL.FTZ R6, R0.reuse, R107 ;  /* 0x0000006b00067220 */ /* 0x040fe20000410000 */
[----:B------:R-:W-:Y:S01]  /*1910*/  QGMMA.64x32x32.F32.E4M3.E4M3 R88, gdesc[UR4], R88, gsb0 ;  /* 0x00600000045879f3 */ /* 0x000fe20008000858 */
[----:B------:R-:W-:Y:S01]  /*1920*/  UIADD3 UR6, UR12, 0x102, URZ ;  /* 0x000001020c067890 */ /* 0x000fe2000fffe03f */
[----:B------:R-:W1:Y:S01]  /*1930*/  MUFU.TANH R21, R21 ;  /* 0x0000001500157308 */ /* 0x000e620000002400 */
[----:B------:R-:W-:Y:S01]  /*1940*/  UMOV UR7, 0x80000020 ;  /* 0x8000002000077882 */ /* 0x000fe20000000000 */
[C---:B------:R-:W-:Y:S01]  /*1950*/  FMUL.FTZ R43, R0.reuse, R109 ;  /* 0x0000006d002b7220 */ /* 0x040fe20000410000 */
[C---:B------:R-:W-:Y:S01]  /*1960*/  FMUL.FTZ R46, R0.reuse, R113 ;  /* 0x00000071002e7220 */ /* 0x040fe20000410000 */
[C---:B------:R-:W-:Y:S01]  /*1970*/  FMUL.FTZ R11, R0.reuse, R115 ;  /* 0x00000073000b7220 */ /* 0x040fe20000410000 */
[C---:B------:R-:W-:Y:S01]  /*1980*/  FMUL.FTZ R48, R0.reuse, R116 ;  /* 0x0000007400307220 */ /* 0x040fe20000410000 */
[C---:B------:R-:W-:Y:S01]  /*1990*/  FMUL.FTZ R12, R0.reuse, R118 ;  /* 0x00000076000c7220 */ /* 0x040fe20000410000 */
[C---:B------:R-:W-:Y:S01]  /*19a0*/  FMUL.FTZ R44, R0.reuse, R112 ;  /* 0x00000070002c7220 */ /* 0x040fe20000410000 */
[----:B------:R-:W2:Y:S01]  /*19b0*/  MUFU.TANH R40, R40 ;  /* 0x0000002800287308 */ /* 0x000ea20000002400 */
[C---:B------:R-:W-:Y:S01]  /*19c0*/  FMUL.FTZ R7, R0.reuse, R110 ;  /* 0x0000006e00077220 */ /* 0x040fe20000410000 */
[C---:B------:R-:W-:Y:S01]  /*19d0*/  FMUL.FTZ R8, R0.reuse, R111 ;  /* 0x0000006f00087220 */ /* 0x040fe20000410000 */
[C---:B------:R-:W-:Y:S01]  /*19e0*/  FMUL.FTZ R49, R0.reuse, R117 ;  /* 0x0000007500317220 */ /* 0x040fe20000410000 */
[C---:B------:R-:W-:Y:S01]  /*19f0*/  FMUL.FTZ R13, R0.reuse, R119 ;  /* 0x00000077000d7220 */ /* 0x040fe20000410000 */
[----:B------:R-:W-:-:S03]  /*1a00*/  FMUL.FTZ R9, R0, R114 ;  /* 0x0000007200097220 */ /* 0x000fc60000410000 */
[----:B------:R-:W3:Y:S08]  /*1a10*/  MUFU.TANH R5, R5 ;  /* 0x0000000500057308 */ /* 0x000ef00000002400 */
[----:B------:R-:W4:Y:S08]  /*1a20*/  MUFU.TANH R41, R41 ;  /* 0x0000002900297308 */ /* 0x000f300000002400 */
[----:B------:R-:W5:Y:S08]  /*1a30*/  MUFU.TANH R6, R6 ;  /* 0x0000000600067308 */ /* 0x000f700000002400 */
[----:B------:R-:W5:Y:S08]  /*1a40*/  MUFU.TANH R43, R43 ;  /* 0x0000002b002b7308 */ /* 0x000f700000002400 */
[----:B------:R-:W-:Y:S08]  /*1a50*/  MUFU.TANH R46, R46 ;  /* 0x0000002e002e7308 */ /* 0x000ff00000002400 */
[----:B------:R-:W5:Y:S01]  /*1a60*/  MUFU.TANH R11, R11 ;  /* 0x0000000b000b7308 */ /* 0x000f620000002400 */
[----:B------:R-:W-:-:S02]  /*1a70*/  WARPGROUP.DEPBAR.LE gsb0, 0x0 ;  /* 0x00008000000079c5 */ /* 0x000fc40000010000 */
[----:B------:R-:W-:Y:S01]  /*1a80*/  WARPGROUP.ARRIVE ;  /* 0x00000000000079c5 */ /* 0x000fe20000000000 */
[C---:B------:R-:W-:Y:S01]  /*1a90*/  FMUL.FTZ R51, R0.reuse, R95 ;  /* 0x0000005f00337220 */ /* 0x040fe20000410000 */
[C---:B------:R-:W-:Y:S01]  /*1aa0*/  FMUL.FTZ R23, R0.reuse, R92 ;  /* 0x0000005c00177220 */ /* 0x040fe20000410000 */
[C---:B------:R-:W-:Y:S02]  /*1ab0*/  FMUL.FTZ R50, R0.reuse, R88 ;  /* 0x0000005800327220 */ /* 0x040fe40000410000 */
[----:B------:R-:W-:Y:S01]  /*1ac0*/  MUFU.TANH R48, R48 ;  /* 0x0000003000307308 */ /* 0x000fe20000002400 */
[C---:B------:R-:W-:Y:S01]  /*1ad0*/  FMUL.FTZ R14, R0.reuse, R90 ;  /* 0x0000005a000e7220 */ /* 0x040fe20000410000 */
[----:B------:R-:W-:Y:S01]  /*1ae0*/  QGMMA.64x32x32.F32.E4M3.E4M3 R72, gdesc[UR4], R72, gsb0 ;  /* 0x00600000044879f3 */ /* 0x000fe20008000848 */
[----:B------:R-:W-:Y:S01]  /*1af0*/  UIADD3 UR6, UR12, 0x182, URZ ;  /* 0x000001820c067890 */ /* 0x000fe2000fffe03f */
[C---:B------:R-:W-:Y:S01]  /*1b00*/  FMUL.FTZ R15, R0.reuse, R91 ;  /* 0x0000005b000f7220 */ /* 0x040fe20000410000 */
[----:B------:R-:W-:Y:S01]  /*1b10*/  UMOV UR7, 0x80000020 ;  /* 0x8000002000077882 */ /* 0x000fe20000000000 */
[C---:B------:R-:W-:Y:S01]  /*1b20*/  FMUL.FTZ R45, R0.reuse, R96 ;  /* 0x00000060002d7220 */ /* 0x040fe20000410000 */
[C---:B------:R-:W-:Y:S01]  /*1b30*/  FMUL.FTZ R91, R0.reuse, R99 ;  /* 0x00000063005b7220 */ /* 0x040fe20000410000 */
[----:B------:R-:W5:Y:S01]  /*1b40*/  MUFU.TANH R12, R12 ;  /* 0x0000000c000c7308 */ /* 0x000f620000002400 */
[C---:B------:R-:W-:Y:S01]  /*1b50*/  FMUL.FTZ R52, R0.reuse, R89 ;  /* 0x0000005900347220 */ /* 0x040fe20000410000 */
[C---:B------:R-:W-:Y:S01]  /*1b60*/  FMUL.FTZ R20, R0.reuse, R94 ;  /* 0x0000005e00147220 */ /* 0x040fe20000410000 */
[C---:B------:R-:W-:Y:S01]  /*1b70*/  FMUL.FTZ R94, R0.reuse, R103 ;  /* 0x00000067005e7220 */ /* 0x040fe20000410000 */
[C---:B------:R-:W-:Y:S01]  /*1b80*/  FMUL.FTZ R42, R0.reuse, R93 ;  /* 0x0000005d002a7220 */ /* 0x040fe20000410000 */
[C---:B------:R-:W-:Y:S01]  /*1b90*/  FMUL.FTZ R47, R0.reuse, R97 ;  /* 0x00000061002f7220 */ /* 0x040fe20000410000 */
[C---:B------:R-:W-:Y:S01]  /*1ba0*/  FMUL.FTZ R90, R0.reuse, R98 ;  /* 0x00000062005a7220 */ /* 0x040fe20000410000 */
[C---:B------:R-:W-:Y:S01]  /*1bb0*/  FMUL.FTZ R89, R0.reuse, R100 ;  /* 0x0000006400597220 */ /* 0x040fe20000410000 */
[----:B------:R-:W5:Y:S01]  /*1bc0*/  MUFU.TANH R44, R44 ;  /* 0x0000002c002c7308 */ /* 0x000f620000002400 */
[C---:B------:R-:W-:Y:S01]  /*1bd0*/  FMUL.FTZ R93, R0.reuse, R102 ;  /* 0x00000066005d7220 */ /* 0x040fe20000410000 */
[----:B------:R-:W-:-:S06]  /*1be0*/  FMUL.FTZ R88, R0, R101 ;  /* 0x0000006500587220 */ /* 0x000fcc0000410000 */
[----:B------:R-:W-:Y:S08]  /*1bf0*/  MUFU.TANH R23, R23 ;  /* 0x0000001700177308 */ /* 0x000ff00000002400 */
[----:B------:R-:W-:Y:S08]  /*1c00*/  MUFU.TANH R51, R51 ;  /* 0x0000003300337308 */ /* 0x000ff00000002400 */
[----:B------:R-:W5:Y:S08]  /*1c10*/  MUFU.TANH R7, R7 ;  /* 0x0000000700077308 */ /* 0x000f700000002400 */
[----:B------:R-:W5:Y:S08]  /*1c20*/  MUFU.TANH R8, R8 ;  /* 0x0000000800087308 */ /* 0x000f700000002400 */
[----:B------:R-:W-:Y:S01]  /*1c30*/  MUFU.TANH R49, R49 ;  /* 0x0000003100317308 */ /* 0x000fe20000002400 */
[----:B------:R-:W-:-:S02]  /*1c40*/  WARPGROUP.DEPBAR.LE gsb0, 0x0 ;  /* 0x00008000000079c5 */ /* 0x000fc40000010000 */
        /* <DEDUP_REMOVED lines=8> */
[----:B------:R-:W-:Y:S01]  /*1cd0*/  IMAD.U32 R87, RZ, RZ, UR45 ;  /* 0x0000002dff577e24 */ /* 0x000fe2000f8e00ff */
[----:B------:R-:W-:Y:S01]  /*1ce0*/  UMOV UR7, 0x80000020 ;  /* 0x8000002000077882 */ /* 0x000fe20000000000 */
[C---:B------:R-:W-:Y:S01]  /*1cf0*/  FMUL.FTZ R92, R0.reuse, R72 ;  /* 0x00000048005c7220 */ /* 0x040fe20000410000 */
[----:B------:R-:W-:Y:S01]  /*1d00*/  FMUL.FTZ R72, R0, R81 ;  /* 0x0000005100487220 */ /* 0x000fe20000410000 */
[----:B------:R-:W-:-:S02]  /*1d10*/  IMAD R10, R87, -0xa0, R10 ;  /* 0xffffff60570a7824 */ /* 0x000fc400078e020a */
[C---:B------:R-:W-:Y:S01]  /*1d20*/  FMUL.FTZ R81, R0.reuse, R82 ;  /* 0x0000005200517220 */ /* 0x040fe20000410000 */
[C---:B------:R-:W-:Y:S01]  /*1d30*/  FMUL.FTZ R54, R0.reuse, R77 ;  /* 0x0000004d00367220 */ /* 0x040fe20000410000 */
[----:B------:R-:W5:Y:S01]  /*1d40*/  MUFU.TANH R13, R13 ;  /* 0x0000000d000d7308 */ /* 0x000f620000002400 */
[----:B------:R-:W-:Y:S01]  /*1d50*/  FMUL.FTZ R77, R0, R79 ;  /* 0x0000004f004d7220 */ /* 0x000fe20000410000 */
[----:B------:R-:W-:Y:S01]  /*1d60*/  ISETP.GT.AND P1, PT, R10, RZ, PT ;  /* 0x000000ff0a00720c */ /* 0x000fe20003f24270 */
[----:B------:R-:W-:Y:S01]  /*1d70*/  FMUL.FTZ R79, R0, R84 ;  /* 0x00000054004f7220 */ /* 0x000fe20000410000 */
[----:B------:R-:W-:Y:S01]  /*1d80*/  ISETP.GT.AND P2, PT, R10, 0x1, PT ;  /* 0x000000010a00780c */ /* 0x000fe20003f44270 */
[----:B------:R-:W-:Y:S01]  /*1d90*/  FMUL.FTZ R84, R0, R86 ;  /* 0x0000005600547220 */ /* 0x000fe20000410000 */
[----:B------:R-:W-:Y:S01]  /*1da0*/  ISETP.GT.AND P3, PT, R10, 0x8, PT ;  /* 0x000000080a00780c */ /* 0x000fe20003f64270 */
[----:B------:R-:W-:Y:S01]  /*1db0*/  FMUL.FTZ R78, R0, R78 ;  /* 0x0000004e004e7220 */ /* 0x000fe20000410000 */
[----:B-1----:R-:W-:Y:S01]  /*1dc0*/  FSEL R21, R21, -INF , P1 ;  /* 0xff80000015157808 */ /* 0x002fe20000800000 */
[----:B------:R-:W-:Y:S01]  /*1dd0*/  MUFU.TANH R50, R50 ;  /* 0x0000003200327308 */ /* 0x000fe20000002400 */
[----:B--2---:R-:W-:Y:S01]  /*1de0*/  FSEL R40, R40, -INF , P2 ;  /* 0xff80000028287808 */ /* 0x004fe20001000000 */
[----:B------:R-:W-:Y:S01]  /*1df0*/  FMUL.FTZ R53, R0, R85 ;  /* 0x0000005500357220 */ /* 0x000fe20000410000 */
[----:B------:R-:W-:Y:S01]  /*1e00*/  ISETP.GT.AND P4, PT, R10, 0x9, PT ;  /* 0x000000090a00780c */ /* 0x000fe20003f84270 */
[C---:B------:R-:W-:Y:S01]  /*1e10*/  FMUL.FTZ R73, R0.reuse, R73 ;  /* 0x0000004900497220 */ /* 0x040fe20000410000 */
[----:B---3--:R-:W-:Y:S01]  /*1e20*/  FSEL R5, R5, -INF , P1 ;  /* 0xff80000005057808 */ /* 0x008fe20000800000 */
[----:B------:R-:W-:Y:S01]  /*1e30*/  FMUL.FTZ R75, R0, R75 ;  /* 0x0000004b004b7220 */ /* 0x000fe20000410000 */
[----:B----4-:R-:W-:Y:S01]  /*1e40*/  FSEL R41, R41, -INF , P3 ;  /* 0xff80000029297808 */ /* 0x010fe20001800000 */
[----:B------:R-:W1:Y:S01]  /*1e50*/  MUFU.TANH R14, R14 ;  /* 0x0000000e000e7308 */ /* 0x000e620000002400 */
[----:B------:R-:W-:-:S02]  /*1e60*/  ISETP.GT.AND P1, PT, R10, 0x11, PT ;  /* 0x000000110a00780c */ /* 0x000fc40003f24270 */
[----:B-----5:R-:W-:Y:S02]  /*1e70*/  FSEL R6, R6, -INF , P2 ;  /* 0xff80000006067808 */ /* 0x020fe40001000000 */
[C---:B------:R-:W-:Y:S02]  /*1e80*/  ISETP.GT.AND P2, PT, R10.reuse, 0x18, PT ;  /* 0x000000180a00780c */ /* 0x040fe40003f44270 */
[----:B------:R-:W-:Y:S01]  /*1e90*/  ISETP.GT.AND P5, PT, R10, 0x10, PT ;  /* 0x000000100a00780c */ /* 0x000fe20003fa4270 */
[----:B------:R-:W2:Y:S01]  /*1ea0*/  MUFU.TANH R45, R45 ;  /* 0x0000002d002d7308 */ /* 0x000ea20000002400 */
[----:B------:R-:W-:Y:S02]  /*1eb0*/  FSEL R43, R43, -INF , P4 ;  /* 0xff8000002b2b7808 */ /* 0x000fe40002000000 */
[----:B------:R-:W-:Y:S02]  /*1ec0*/  FSEL R11, R11, -INF , P1 ;  /* 0xff8000000b0b7808 */ /* 0x000fe40000800000 */
[----:B------:R-:W-:-:S02]  /*1ed0*/  FSEL R46, R46, -INF , P1 ;  /* 0xff8000002e2e7808 */ /* 0x000fc40000800000 */
[----:B------:R-:W-:Y:S01]  /*1ee0*/  ISETP.GT.AND P1, PT, R10, 0x28, PT ;  /* 0x000000280a00780c */ /* 0x000fe20003f24270 */
[----:B------:R-:W3:Y:S01]  /*1ef0*/  MUFU.TANH R9, R9 ;  /* 0x0000000900097308 */ /* 0x000ee20000002400 */
[----:B------:R-:W-:Y:S02]  /*1f00*/  FSEL R12, R12, -INF , P2 ;  /* 0xff8000000c0c7808 */ /* 0x000fe40001000000 */
[----:B------:R-:W-:Y:S02]  /*1f10*/  FSEL R48, R48, -INF , P2 ;  /* 0xff80000030307808 */ /* 0x000fe40001000000 */
[----:B------:R-:W-:Y:S02]  /*1f20*/  ISETP.GT.AND P2, PT, R10, 0x29, PT ;  /* 0x000000290a00780c */ /* 0x000fe40003f44270 */
[----:B------:R-:W-:Y:S01]  /*1f30*/  FSEL R44, R44, -INF , P5 ;  /* 0xff8000002c2c7808 */ /* 0x000fe20002800000 */
[----:B------:R-:W4:Y:S01]  /*1f40*/  MUFU.TANH R91, R91 ;  /* 0x0000005b005b7308 */ /* 0x000f220000002400 */
[----:B------:R-:W-:-:S02]  /*1f50*/  FSEL R7, R7, -INF , P3 ;  /* 0xff80000007077808 */ /* 0x000fc40001800000 */
[----:B------:R-:W-:Y:S02]  /*1f60*/  ISETP.GT.AND P3, PT, R10, 0x19, PT ;  /* 0x000000190a00780c */ /* 0x000fe40003f64270 */
[----:B------:R-:W-:Y:S02]  /*1f70*/  FSEL R8, R8, -INF , P4 ;  /* 0xff80000008087808 */ /* 0x000fe40002000000 */
[----:B------:R-:W-:Y:S01]  /*1f80*/  ISETP.GT.AND P4, PT, R10, 0x20, PT ;  /* 0x000000200a00780c */ /* 0x000fe20003f84270 */
[----:B------:R-:W5:Y:S01]  /*1f90*/  MUFU.TANH R52, R52 ;  /* 0x0000003400347308 */ /* 0x000f620000002400 */
[----:B------:R-:W-:Y:S01]  /*1fa0*/  FSEL R13, R13, -INF , P3 ;  /* 0xff8000000d0d7808 */ /* 0x000fe20001800000 */
        /* <DEDUP_REMOVED lines=8> */
[----:B------:R2:W-:Y:S01]  /*2030*/  MUFU.TANH R70, R56 ;  /* 0x0000003800467308 */ /* 0x0005e20000002400 */
[C---:B------:R-:W-:Y:S01]  /*2040*/  FMUL.FTZ R61, R0.reuse, R61 ;  /* 0x0000003d003d7220 */ /* 0x040fe20000410000 */
[----:B------:R-:W-:Y:S01]  /*2050*/  FSEL R49, R49, -INF , P3 ;  /* 0xff80000031317808 */ /* 0x000fe20001800000 */
[----:B------:R-:W-:Y:S01]  /*2060*/  FMUL.FTZ R85, R0, R59 ;  /* 0x0000003b00557220 */ /* 0x000fe20000410000 */
[----:B------:R-:W-:Y:S01]  /*2070*/  ISETP.GT.AND P3, PT, R10, 0x30, PT ;  /* 0x000000300a00780c */ /* 0x000fe20003f64270 */
[----:B------:R-:W-:Y:S01]  /*2080*/  FMUL.FTZ R62, R0, R62 ;  /* 0x0000003e003e7220 */ /* 0x000fe20000410000 */
[----:B-1----:R-:W-:Y:S01]  /*2090*/  FSEL R14, R14, -INF , P4 ;  /* 0xff8000000e0e7808 */ /* 0x002fe20002000000 */
[C---:B------:R-:W-:Y:S01]  /*20a0*/  FMUL.FTZ R69, R0.reuse, R69 ;  /* 0x0000004500457220 */ /* 0x040fe20000410000 */
[----:B------:R1:W-:Y:S01]  /*20b0*/  MUFU.TANH R65, R61 ;  /* 0x0000003d00417308 */ /* 0x0003e20000002400 */
[----:B--2---:R-:W-:Y:S01]  /*20c0*/  FMNMX.FTZ R56, R21, R40, !PT ;  /* 0x0000002815387209 */ /* 0x004fe20007810000 */
[----:B------:R-:W-:Y:S01]  /*20d0*/  FMUL.FTZ R63, R0, R63 ;  /* 0x0000003f003f7220 */ /* 0x000fe20000410000 */
[----:B------:R-:W-:Y:S01]  /*20e0*/  FSEL R50, R50, -INF , P4 ;  /* 0xff80000032327808 */ /* 0x000fe20002000000 */
[C---:B------:R-:W-:Y:S01]  /*20f0*/  FMUL.FTZ R96, R0.reuse, R66 ;  /* 0x0000004200607220 */ /* 0x040fe20000410000 */
[----:B------:R-:W-:Y:S01]  /*2100*/  FMNMX.FTZ R58, R41, R56, !PT ;  /* 0x00000038293a7209 */ /* 0x000fe20007810000 */
[C---:B------:R-:W-:Y:S01]  /*2110*/  FMUL.FTZ R64, R0.reuse, R64 ;  /* 0x0000004000407220 */ /* 0x040fe20000410000 */
[----:B------:R-:W-:Y:S01]  /*2120*/  FSEL R56, R23, -INF , P1 ;  /* 0xff80000017387808 */ /* 0x000fe20000800000 */
[----:B------:R-:W2:Y:S01]  /*2130*/  MUFU.TANH R20, R20 ;  /* 0x0000001400147308 */ /* 0x000ea20000002400 */
[----:B-1----:R-:W-:Y:S01]  /*2140*/  FMNMX.FTZ R61, R43, R58, !PT ;  /* 0x0000003a2b3d7209 */ /* 0x002fe20007810000 */
[C---:B------:R-:W-:Y:S01]  /*2150*/  FMUL.FTZ R98, R0.reuse, R68 ;  /* 0x0000004400627220 */ /* 0x040fe20000410000 */
[----:B------:R-:W-:Y:S01]  /*2160*/  FSEL R23, R51, -INF , P2 ;  /* 0xff80000033177808 */ /* 0x000fe20001000000 */
[----:B------:R-:W-:Y:S01]  /*2170*/  FMUL.FTZ R71, R0, R71 ;  /* 0x0000004700477220 */ /* 0x000fe20000410000 */
[----:B------:R-:W-:Y:S01]  /*2180*/  FMNMX.FTZ R51, R44, R61, !PT ;  /* 0x0000003d2c337209 */ /* 0x000fe20007810000 */
[----:B------:R-:W-:Y:S01]  /*2190*/  FMUL.FTZ R97, R0, R67 ;  /* 0x0000004300617220 */ /* 0x000fe20000410000 */
[----:B------:R-:W-:Y:S01]  /*21a0*/  ISETP.GT.AND P4, PT, R10, 0x31, PT ;  /* 0x000000310a00780c */ /* 0x000fe20003f84270 */
[----:B------:R-:W1:Y:S01]  /*21b0*/  MUFU.TANH R94, R94 ;  /* 0x0000005e005e7308 */ /* 0x000e620000002400 */
[----:B------:R-:W-:Y:S01]  /*21c0*/  FMNMX.FTZ R51, R46, R51, !PT ;  /* 0x000000332e337209 */ /* 0x000fe20007810000 */
[----:B------:R-:W-:Y:S01]  /*21d0*/  FMUL.FTZ R57, R0, R57 ;  /* 0x0000003900397220 */ /* 0x000fe20000410000 */
[----:B------:R-:W-:-:S02]  /*21e0*/  FSEL R61, R45, -INF , P3 ;  /* 0xff8000002d3d7808 */ /* 0x000fc40001800000 */
[----:B------:R-:W-:Y:S02]  /*21f0*/  FMNMX.FTZ R58, R48, R51, !PT ;  /* 0x00000033303a7209 */ /* 0x000fe40007810000 */
[----:B---3--:R-:W-:Y:S01]  /*2200*/  FSEL R9, R9, -INF , P5 ;  /* 0xff80000009097808 */ /* 0x008fe20002800000 */
[----:B------:R-:W3:Y:S01]  /*2210*/  MUFU.TANH R42, R42 ;  /* 0x0000002a002a7308 */ /* 0x000ee20000002400 */
[----:B----4-:R-:W-:Y:S02]  /*2220*/  FSEL R45, R91, -INF , P4 ;  /* 0xff8000005b2d7808 */ /* 0x010fe40002000000 */
[----:B------:R-:W-:Y:S02]  /*2230*/  ISETP.GT.AND P5, PT, R10, 0x21, PT ;  /* 0x000000210a00780c */ /* 0x000fe40003fa4270 */
[----:B------:R-:W-:Y:S02]  /*2240*/  FMNMX.FTZ R91, R49, R58, !PT ;  /* 0x0000003a315b7209 */ /* 0x000fe40007810000 */
[----:B-----5:R-:W-:Y:S01]  /*2250*/  FSEL R52, R52, -INF , P5 ;  /* 0xff80000034347808 */ /* 0x020fe20002800000 */
[----:B------:R-:W4:Y:S01]  /*2260*/  MUFU.TANH R15, R15 ;  /* 0x0000000f000f7308 */ /* 0x000f220000002400 */
[----:B------:R-:W-:-:S02]  /*2270*/  FMNMX.FTZ R91, R50, R91, !PT ;  /* 0x0000005b325b7209 */ /* 0x000fc40007810000 */
[----:B--2---:R-:W-:Y:S02]  /*2280*/  FSEL R20, R20, -INF , P1 ;  /* 0xff80000014147808 */ /* 0x004fe40000800000 */
[----:B------:R-:W-:Y:S02]  /*2290*/  ISETP.GT.AND P1, PT, R10, 0x39, PT ;  /* 0x000000390a00780c */ /* 0x000fe40003f24270 */
[----:B------:R-:W-:Y:S01]  /*22a0*/  FMNMX.FTZ R91, R52, R91, !PT ;  /* 0x0000005b345b7209 */ /* 0x000fe20007810000 */
[----:B------:R-:W-:Y:S01]  /*22b0*/  MUFU.TANH R47, R47 ;  /* 0x0000002f002f7308 */ /* 0x000fe20000002400 */
[----:B-1----:R-:W-:Y:S02]  /*22c0*/  FSEL R51, R94, -INF , P1 ;  /* 0xff8000005e337808 */ /* 0x002fe40000800000 */
[----:B---3--:R-:W-:Y:S02]  /*22d0*/  FSEL R59, R42, -INF , P2 ;  /* 0xff8000002a3b7808 */ /* 0x008fe40001000000 */
[----:B------:R-:W-:-:S02]  /*22e0*/  FMNMX.FTZ R94, R56, R91, !PT ;  /* 0x0000005b385e7209 */ /* 0x000fc40007810000 */
[C---:B------:R-:W-:Y:S01]  /*22f0*/  ISETP.GT.AND P2, PT, R10.reuse, 0x40, PT ;  /* 0x000000400a00780c */ /* 0x040fe20003f44270 */
[----:B------:R-:W1:Y:S01]  /*2300*/  MUFU.TANH R90, R90 ;  /* 0x0000005a005a7308 */ /* 0x000e620000002400 */
[----:B----4-:R-:W-:Y:S02]  /*2310*/  FSEL R15, R15, -INF , P5 ;  /* 0xff8000000f0f7808 */ /* 0x010fe40002800000 */
[----:B------:R-:W-:Y:S01]  /*2320*/  FMNMX.FTZ R94, R59, R94, !PT ;  /* 0x0000005e3b5e7209 */ /* 0x000fe20007810000 */
[----:B------:R-:W-:Y:S02]  /*2330*/  WARPGROUP.DEPBAR.LE gsb0, 0x0 ;  /* 0x00008000000079c5 */ /* 0x000fe40000010000 */
[----:B------:R-:W-:Y:S01]  /*2340*/  ISETP.GT.AND P5, PT, R10, 0x38, PT ;  /* 0x000000380a00780c */ /* 0x000fe20003fa4270 */
[C---:B------:R-:W-:Y:S01]  /*2350*/  FMUL.FTZ R91, R0.reuse, R24 ;  /* 0x00000018005b7220 */ /* 0x040fe20000410000 */
[----:B------:R-:W-:Y:S01]  /*2360*/  MUFU.TANH R89, R89 ;  /* 0x0000005900597308 */ /* 0x000fe20000002400 */
[----:B------:R-:W-:-:S07]  /*2370*/  FMUL.FTZ R36, R0, R36 ;  /* 0x0000002400247220 */ /* 0x000fce0000410000 */
[----:B------:R-:W2:Y:S01]  /*2380*/  MUFU.TANH R93, R93 ;  /* 0x0000005d005d7308 */ /* 0x000ea20000002400 */
[----:B-1----:R-:W-:Y:S02]  /*2390*/  FSEL R42, R90, -INF , P3 ;  /* 0xff8000005a2a7808 */ /* 0x002fe40001800000 */
[----:B------:R-:W-:-:S05]  /*23a0*/  ISETP.GT.AND P3, PT, R10, 0x41, PT ;  /* 0x000000410a00780c */ /* 0x000fca0003f64270 */
[----:B------:R-:W-:Y:S08]  /*23b0*/  MUFU.TANH R78, R78 ;  /* 0x0000004e004e7308 */ /* 0x000ff00000002400 */
[----:B------:R-:W-:Y:S08]  /*23c0*/  MUFU.TANH R88, R88 ;  /* 0x0000005800587308 */ /* 0x000ff00000002400 */
[----:B------:R-:W-:Y:S08]  /*23d0*/  MUFU.TANH R77, R77 ;  /* 0x0000004d004d7308 */ /* 0x000ff00000002400 */
[----:B------:R-:W1:Y:S08]  /*23e0*/  MUFU.TANH R92, R92 ;  /* 0x0000005c005c7308 */ /* 0x000e700000002400 */
[----:B------:R3:W-:Y:S08]  /*23f0*/  MUFU.TANH R66, R62 ;  /* 0x0000003e00427308 */ /* 0x0007f00000002400 */
[----:B------:R-:W-:Y:S01]  /*2400*/  MUFU.TANH R54, R54 ;  /* 0x0000003600367308 */ /* 0x000fe20000002400 */
[----:B---3--:R-:W-:-:S02]  /*2410*/  FSEL R62, R47, -INF , P4 ;  /* 0xff8000002f3e7808 */ /* 0x008fc40002000000 */
[----:B------:R-:W-:Y:S02]  /*2420*/  ISETP.GT.AND P4, PT, R10, 0x48, PT ;  /* 0x000000480a00780c */ /* 0x000fe40003f84270 */
[----:B--2---:R-:W-:Y:S02]  /*2430*/  FSEL R47, R93, -INF , P5 ;  /* 0xff8000005d2f7808 */ /* 0x004fe40002800000 */
[----:B-1----:R-:W-:Y:S01]  /*2440*/  FSEL R92, R92, -INF , P2 ;  /* 0xff8000005c5c7808 */ /* 0x002fe20001000000 */
[----:B------:R-:W1:Y:S08]  /*2450*/  MUFU.TANH R73, R73 ;  /* 0x0000004900497308 */ /* 0x000e700000002400 */
[----:B------:R2:W-:Y:S08]  /*2460*/  MUFU.TANH R90, R69 ;  /* 0x00000045005a7308 */ /* 0x0005f00000002400 */
[----:B------:R3:W-:Y:S01]  /*2470*/  MUFU.TANH R68, R63 ;  /* 0x0000003f00447308 */ /* 0x0007e20000002400 */
[----:B--2---:R-:W-:-:S02]  /*2480*/  FMNMX.FTZ R69, R61, R94, !PT ;  /* 0x0000005e3d457209 */ /* 0x004fc40007810000 */
[----:B-1----:R-:W-:-:S05]  /*2490*/  FSEL R73, R73, -INF , P3 ;  /* 0xff80000049497808 */ /* 0x002fca0001800000 */
[----:B------:R-:W1:Y:S01]  /*24a0*/  MUFU.TANH R74, R74 ;  /* 0x0000004a004a7308 */ /* 0x000e620000002400 */
[----:B---3--:R-:W-:Y:S02]  /*24b0*/  FSEL R63, R89, -INF , P5 ;  /* 0xff800000593f7808 */ /* 0x008fe40002800000 */
[----:B------:R-:W-:-:S05]  /*24c0*/  ISETP.GT.AND P5, PT, R10, 0x49, PT ;  /* 0x000000490a00780c */ /* 0x000fca0003fa4270 */
[----:B------:R2:W-:Y:S08]  /*24d0*/  MUFU.TANH R89, R60 ;  /* 0x0000003c00597308 */ /* 0x0005f00000002400 */
[----:B------:R3:W-:Y:S01]  /*24e0*/  MUFU.TANH R67, R64 ;  /* 0x0000004000437308 */ /* 0x0007e20000002400 */
[----:B--2---:R-:W-:Y:S02]  /*24f0*/  FSEL R60, R78, -INF , P4 ;  /* 0xff8000004e3c7808 */ /* 0x004fe40002000000 */
[----:B------:R-:W-:-:S02]  /*2500*/  FMNMX.FTZ R78, R62, R69, !PT ;  /* 0x000000453e4e7209 */ /* 0x000fc40007810000 */
[----:B------:R-:W-:Y:S02]  /*2510*/  FSEL R69, R54, -INF , P5 ;  /* 0xff80000036457808 */ /* 0x000fe40002800000 */
[----:B-1----:R-:W-:Y:S01]  /*2520*/  FSEL R74, R74, -INF , P4 ;  /* 0xff8000004a4a7808 */ /* 0x002fe20002000000 */
[----:B------:R-:W1:Y:S01]  /*2530*/  MUFU.TANH R75, R75 ;  /* 0x0000004b004b7308 */ /* 0x000e620000002400 */
[----:B---3--:R-:W-:Y:S02]  /*2540*/  FSEL R64, R88, -INF , P1 ;  /* 0xff80000058407808 */ /* 0x008fe40000800000 */
[C---:B------:R-:W-:Y:S02]  /*2550*/  ISETP.GT.AND P1, PT, R10.reuse, 0x50, PT ;  /* 0x000000500a00780c */ /* 0x040fe40003f24270 */
[----:B------:R-:W-:-:S03]  /*2560*/  ISETP.GT.AND P4, PT, R10, 0x59, PT ;  /* 0x000000590a00780c */ /* 0x000fc60003f84270 */
[----:B------:R2:W-:Y:S08]  /*2570*/  MUFU.TANH R88, R71 ;  /* 0x0000004700587308 */ /* 0x0005f00000002400 */
[----:B------:R-:W3:Y:S01]  /*2580*/  MUFU.TANH R95, R95 ;  /* 0x0000005f005f7308 */ /* 0x000ee20000002400 */
[----:B--2---:R-:W-:Y:S01]  /*2590*/  FMUL.FTZ R71, R0, R25 ;  /* 0x0000001900477220 */ /* 0x004fe20000410000 */
[----:B------:R-:W-:-:S02]  /*25a0*/  FSEL R25, R77, -INF , P5 ;  /* 0xff8000004d197808 */ /* 0x000fc40002800000 */
[----:B------:R-:W-:Y:S02]  /*25b0*/  FMNMX.FTZ R77, R63, R78, !PT ;  /* 0x0000004e3f4d7209 */ /* 0x000fe40007810000 */
[----:B-1----:R-:W-:Y:S01]  /*25c0*/  FSEL R24, R75, -INF , P3 ;  /* 0xff8000004b187808 */ /* 0x002fe20001800000 */
[----:B------:R-:W-:Y:S01]  /*25d0*/  FMUL.FTZ R75, R0, R26 ;  /* 0x0000001a004b7220 */ /* 0x000fe20000410000 */
[----:B------:R-:W1:Y:S01]  /*25e0*/  MUFU.TANH R76, R76 ;  /* 0x0000004c004c7308 */ /* 0x000e620000002400 */
[----:B------:R-:W-:Y:S02]  /*25f0*/  FMNMX.FTZ R77, R64, R77, !PT ;  /* 0x0000004d404d7209 */ /* 0x000fe40007810000 */
[----:B------:R-:W-:Y:S02]  /*2600*/  ISETP.GT.AND P3, PT, R10, 0x58, PT ;  /* 0x000000580a00780c */ /* 0x000fe40003f64270 */
[----:B------:R-:W-:Y:S01]  /*2610*/  FMNMX.FTZ R54, R92, R77, !PT ;  /* 0x0000004d5c367209 */ /* 0x000fe20007810000 */
[----:B------:R-:W-:Y:S01]  /*2620*/  FMUL.FTZ R77, R0, R27 ;  /* 0x0000001b004d7220 */ /* 0x000fe20000410000 */
[----:B------:R-:W-:Y:S01]  /*2630*/  ISETP.GT.AND P5, PT, R10, 0x60, PT ;  /* 0x000000600a00780c */ /* 0x000fe20003fa4270 */
[----:B------:R-:W2:Y:S01]  /*2640*/  MUFU.TANH R72, R72 ;  /* 0x0000004800487308 */ /* 0x000ea20000002400 */
[----:B---3--:R-:W-:-:S02]  /*2650*/  FSEL R58, R95, -INF , P2 ;  /* 0xff8000005f3a7808 */ /* 0x008fc40001000000 */
[----:B------:R-:W-:-:S05]  /*2660*/  ISETP.GT.AND P2, PT, R10, 0x51, PT ;  /* 0x000000510a00780c */ /* 0x000fca0003f44270 */
[----:B------:R-:W3:Y:S01]  /*2670*/  MUFU.TANH R84, R84 ;  /* 0x0000005400547308 */ /* 0x000ee20000002400 */
[----:B-1----:R-:W-:-:S07]  /*2680*/  FSEL R76, R76, -INF , P1 ;  /* 0xff8000004c4c7808 */ /* 0x002fce0000800000 */
[----:B------:R-:W1:Y:S01]  /*2690*/  MUFU.TANH R79, R79 ;  /* 0x0000004f004f7308 */ /* 0x000e620000002400 */
[----:B--2---:R-:W-:-:S07]  /*26a0*/  FSEL R72, R72, -INF , P2 ;  /* 0xff80000048487808 */ /* 0x004fce0001000000 */
[----:B------:R2:W-:Y:S08]  /*26b0*/  MUFU.TANH R93, R71 ;  /* 0x00000047005d7308 */ /* 0x0005f00000002400 */
[----:B------:R-:W4:Y:S01]  /*26c0*/  MUFU.TANH R81, R81 ;  /* 0x0000005100517308 */ /* 0x000f220000002400 */
[----:B--2---:R-:W-:Y:S02]  /*26d0*/  FMNMX.FTZ R71, R73, R54, !PT ;  /* 0x0000003649477209 */ /* 0x004fe40007810000 */
[----:B---3--:R-:W-:-:S02]  /*26e0*/  FSEL R54, R84, -INF , P3 ;  /* 0xff80000054367808 */ /* 0x008fc40001800000 */
[----:B------:R-:W-:Y:S02]  /*26f0*/  FMNMX.FTZ R78, R74, R71, !PT ;  /* 0x000000474a4e7209 */ /* 0x000fe40007810000 */
[----:B-1----:R-:W-:Y:S01]  /*2700*/  FSEL R79, R79, -INF , P3 ;  /* 0xff8000004f4f7808 */ /* 0x002fe20001800000 */
[----:B------:R-:W1:Y:S01]  /*2710*/  MUFU.TANH R53, R53 ;  /* 0x0000003500357308 */ /* 0x000e620000002400 */
[----:B------:R-:W-:-:S07]  /*2720*/  ISETP.GT.AND P3, PT, R10, 0x69, PT ;  /* 0x000000690a00780c */ /* 0x000fce0003f64270 */
[----:B------:R-:W-:Y:S01]  /*2730*/  MUFU.TANH R57, R57 ;  /* 0x0000003900397308 */ /* 0x000fe20000002400 */
[----:B----4-:R-:W-:Y:S01]  /*2740*/  FSEL R26, R81, -INF , P1 ;  /* 0xff800000511a7808 */ /* 0x010fe20000800000 */
[----:B------:R-:W-:Y:S01]  /*2750*/  FMUL.FTZ R81, R0, R30 ;  /* 0x0000001e00517220 */ /* 0x000fe20000410000 */
[----:B------:R-:W-:-:S05]  /*2760*/  ISETP.GT.AND P1, PT, R10, 0x61, PT ;  /* 0x000000610a00780c */ /* 0x000fca0003f24270 */
[----:B------:R-:W2:Y:S01]  /*2770*/  MUFU.TANH R82, R82 ;  /* 0x0000005200527308 */ /* 0x000ea20000002400 */
[----:B-1----:R-:W-:-:S07]  /*2780*/  FSEL R71, R53, -INF , P4 ;  /* 0xff80000035477808 */ /* 0x002fce0002000000 */
[----:B------:R1:W-:Y:S08]  /*2790*/  MUFU.TANH R94, R75 ;  /* 0x0000004b005e7308 */ /* 0x0003f00000002400 */
[----:B------:R-:W3:Y:S01]  /*27a0*/  MUFU.TANH R80, R80 ;  /* 0x0000005000507308 */ /* 0x000ee20000002400 */
[----:B-1----:R-:W-:Y:S01]  /*27b0*/  FMNMX.FTZ R75, R69, R78, !PT ;  /* 0x0000004e454b7209 */ /* 0x002fe20007810000 */
[----:B------:R-:W-:Y:S01]  /*27c0*/  FMUL.FTZ R78, R0, R28 ;  /* 0x0000001c004e7220 */ /* 0x000fe20000410000 */
[----:B--2---:R-:W-:-:S02]  /*27d0*/  FSEL R82, R82, -INF , P5 ;  /* 0xff80000052527808 */ /* 0x004fc40002800000 */
[----:B------:R-:W-:-:S03]  /*27e0*/  FMNMX.FTZ R75, R76, R75, !PT ;  /* 0x0000004b4c4b7209 */ /* 0x000fc60007810000 */
[----:B------:R-:W1:Y:S01]  /*27f0*/  MUFU.TANH R87, R87 ;  /* 0x0000005700577308 */ /* 0x000e620000002400 */
[----:B------:R-:W-:Y:S02]  /*2800*/  FMNMX.FTZ R84, R72, R75, !PT ;  /* 0x0000004b48547209 */ /* 0x000fe40007810000 */
[----:B------:R-:W-:Y:S02]  /*2810*/  FSEL R75, R57, -INF , P1 ;  /* 0xff800000394b7808 */ /* 0x000fe40000800000 */
[----:B------:R-:W-:-:S03]  /*2820*/  FMNMX.FTZ R84, R79, R84, !PT ;  /* 0x000000544f547209 */ /* 0x000fc60007810000 */
[----:B------:R-:W2:Y:S01]  /*2830*/  MUFU.TANH R86, R86 ;  /* 0x0000005600567308 */ /* 0x000ea20000002400 */
[----:B------:R-:W-:Y:S02]  /*2840*/  FMNMX.FTZ R57, R71, R84, !PT ;  /* 0x0000005447397209 */ /* 0x000fe40007810000 */
[----:B---3--:R-:W-:Y:S01]  /*2850*/  FSEL R27, R80, -INF , P2 ;  /* 0xff800000501b7808 */ /* 0x008fe20001000000 */
[----:B------:R-:W-:Y:S01]  /*2860*/  FMUL.FTZ R80, R0, R29 ;  /* 0x0000001d00507220 */ /* 0x000fe20000410000 */
[----:B------:R-:W-:-:S03]  /*2870*/  ISETP.GT.AND P2, PT, R10, 0x68, PT ;  /* 0x000000680a00780c */ /* 0x000fc60003f44270 */
[----:B------:R-:W3:Y:S01]  /*2880*/  MUFU.TANH R83, R83 ;  /* 0x0000005300537308 */ /* 0x000ee20000002400 */
[----:B-1----:R-:W-:Y:S02]  /*2890*/  FSEL R87, R87, -INF , P2 ;  /* 0xff80000057577808 */ /* 0x002fe40001000000 */
[----:B------:R-:W-:Y:S02]  /*28a0*/  FSEL R30, R66, -INF , P2 ;  /* 0xff800000421e7808 */ /* 0x000fe40001000000 */
[----:B------:R-:W-:-:S03]  /*28b0*/  ISETP.GT.AND P2, PT, R10, 0x79, PT ;  /* 0x000000790a00780c */ /* 0x000fc60003f44270 */
[----:B------:R-:W1:Y:S01]  /*28c0*/  MUFU.TANH R85, R85 ;  /* 0x0000005500557308 */ /* 0x000e620000002400 */
[----:B--2---:R-:W-:Y:S02]  /*28d0*/  FSEL R29, R86, -INF , P5 ;  /* 0xff800000561d7808 */ /* 0x004fe40002800000 */
[----:B------:R-:W-:-:S04]  /*28e0*/  ISETP.GT.AND P5, PT, R10, 0x71, PT ;  /* 0x000000710a00780c */ /* 0x000fc80003fa4270 */
[----:B------:R-:W-:Y:S01]  /*28f0*/  FSEL R70, R70, -INF , P5 ;  /* 0xff80000046467808 */ /* 0x000fe20002800000 */
[----:B------:R2:W-:Y:S01]  /*2900*/  MUFU.TANH R99, R78 ;  /* 0x0000004e00637308 */ /* 0x0005e20000002400 */
[----:B---3--:R-:W-:Y:S02]  /*2910*/  FSEL R28, R83, -INF , P4 ;  /* 0xff800000531c7808 */ /* 0x008fe40002000000 */
[----:B------:R-:W-:-:S05]  /*2920*/  ISETP.GT.AND P4, PT, R10, 0x70, PT ;  /* 0x000000700a00780c */ /* 0x000fca0003f84270 */
[----:B------:R-:W3:Y:S01]  /*2930*/  MUFU.TANH R98, R98 ;  /* 0x0000006200627308 */ /* 0x000ee20000002400 */
[----:B--2---:R-:W-:Y:S02]  /*2940*/  FMNMX.FTZ R78, R82, R57, !PT ;  /* 0x00000039524e7209 */ /* 0x004fe40007810000 */
[----:B-1----:R-:W-:Y:S01]  /*2950*/  FSEL R53, R85, -INF , P1 ;  /* 0xff80000055357808 */ /* 0x002fe20000800000 */
[----:B------:R-:W-:Y:S01]  /*2960*/  FMUL.FTZ R85, R0, R33 ;  /* 0x0000002100557220 */ /* 0x000fe20000410000 */
[----:B------:R-:W-:Y:S02]  /*2970*/  FMNMX.FTZ R78, R75, R78, !PT ;  /* 0x0000004e4b4e7209 */ /* 0x000fe40007810000 */
[----:B------:R-:W-:Y:S01]  /*2980*/  ISETP.GT.AND P1, PT, R10, 0x78, PT ;  /* 0x000000780a00780c */ /* 0x000fe20003f24270 */
[----:B------:R1:W-:Y:S01]  /*2990*/  MUFU.TANH R95, R77 ;  /* 0x0000004d005f7308 */ /* 0x0003e20000002400 */
[----:B------:R-:W-:Y:S01]  /*29a0*/  FSEL R57, R68, -INF , P3 ;  /* 0xff80000044397808 */ /* 0x000fe20001800000 */
[----:B------:R-:W-:Y:S01]  /*29b0*/  FMUL.FTZ R68, R0, R32 ;  /* 0x0000002000447220 */ /* 0x000fe20000410000 */
[----:B------:R-:W-:-:S05]  /*29c0*/  FSEL R33, R89, -INF , P1 ;  /* 0xff80000059217808 */ /* 0x000fca0000800000 */
[----:B------:R2:W4:Y:S01]  /*29d0*/  MUFU.TANH R86, R80 ;  /* 0x0000005000567308 */ /* 0x0005220000002400 */
[----:B-1----:R-:W-:Y:S02]  /*29e0*/  FSEL R77, R65, -INF , P3 ;  /* 0xff800000414d7808 */ /* 0x002fe40001800000 */
[----:B------:R-:W-:-:S05]  /*29f0*/  ISETP.GT.AND P3, PT, R10, 0x80, PT ;  /* 0x000000800a00780c */ /* 0x000fca0003f64270 */
[----:B------:R-:W1:Y:S01]  /*2a00*/  MUFU.TANH R96, R96 ;  /* 0x0000006000607308 */ /* 0x000e620000002400 */
[----:B--2---:R-:W-:Y:S02]  /*2a10*/  FMNMX.FTZ R80, R87, R78, !PT ;  /* 0x0000004e57507209 */ /* 0x004fe40007810000 */
[----:B------:R-:W-:Y:S02]  /*2a20*/  FSEL R78, R67, -INF , P4 ;  /* 0xff800000434e7808 */ /* 0x000fe40002000000 */
[----:B------:R-:W-:Y:S02]  /*2a30*/  FMNMX.FTZ R83, R77, R80, !PT ;  /* 0x000000504d537209 */ /* 0x000fe40007810000 */
[----:B---3--:R-:W-:Y:S01]  /*2a40*/  FSEL R80, R98, -INF , P1 ;  /* 0xff80000062507808 */ /* 0x008fe20000800000 */
[----:B------:R-:W-:Y:S01]  /*2a50*/  MUFU.TANH R91, R91 ;  /* 0x0000005b005b7308 */ /* 0x000fe20000002400 */
[----:B------:R-:W-:Y:S01]  /*2a60*/  FMNMX.FTZ R83, R78, R83, !PT ;  /* 0x000000534e537209 */ /* 0x000fe20007810000 */
[----:B------:R-:W-:Y:S01]  /*2a70*/  FMUL.FTZ R98, R0, R38 ;  /* 0x0000002600627220 */ /* 0x000fe20000410000 */
[----:B------:R-:W-:-:S02]  /*2a80*/  ISETP.GT.AND P1, PT, R10, 0x89, PT ;  /* 0x000000890a00780c */ /* 0x000fc40003f24270 */
[----:B------:R-:W-:Y:S02]  /*2a90*/  FMNMX.FTZ R83, R70, R83, !PT ;  /* 0x0000005346537209 */ /* 0x000fe40007810000 */
[----:B----4-:R-:W-:Y:S01]  /*2aa0*/  FSEL R86, R86, -INF , P1 ;  /* 0xff80000056567808 */ /* 0x010fe20000800000 */
[----:B------:R-:W2:Y:S01]  /*2ab0*/  MUFU.TANH R97, R97 ;  /* 0x0000006100617308 */ /* 0x000ea20000002400 */
[----:B-1----:R-:W-:Y:S02]  /*2ac0*/  FSEL R32, R96, -INF , P4 ;  /* 0xff80000060207808 */ /* 0x002fe40002000000 */
[----:B------:R-:W-:-:S04]  /*2ad0*/  ISETP.GT.AND P4, PT, R10, 0x81, PT ;  /* 0x000000810a00780c */ /* 0x000fc80003f84270 */
[----:B------:R-:W-:Y:S01]  /*2ae0*/  FSEL R84, R93, -INF , P4 ;  /* 0xff8000005d547808 */ /* 0x000fe20002000000 */
[----:B------:R1:W-:Y:S08]  /*2af0*/  MUFU.TANH R66, R81 ;  /* 0x0000005100427308 */ /* 0x0003f00000002400 */
[----:B------:R3:W4:Y:S01]  /*2b00*/  MUFU.TANH R67, R68 ;  /* 0x0000004400437308 */ /* 0x0007220000002400 */
[----:B-1----:R-:W-:-:S02]  /*2b10*/  FSEL R81, R90, -INF , P2 ;  /* 0xff8000005a517808 */ /* 0x002fc40001000000 */
[----:B--2---:R-:W-:Y:S01]  /*2b20*/  FSEL R65, R97, -INF , P5 ;  /* 0xff80000061417808 */ /* 0x004fe20002800000 */
[----:B------:R-:W-:Y:S01]  /*2b30*/  FMUL.FTZ R97, R0, R39 ;  /* 0x0000002700617220 */ /* 0x000fe20000410000 */
[----:B------:R-:W-:-:S03]  /*2b40*/  ISETP.GT.AND P5, PT, R10, 0x88, PT ;  /* 0x000000880a00780c */ /* 0x000fc60003fa4270 */
[----:B------:R1:W2:Y:S01]  /*2b50*/  MUFU.TANH R96, R85 ;  /* 0x0000005500607308 */ /* 0x0002a20000002400 */
[----:B---3--:R-:W-:Y:S02]  /*2b60*/  FMNMX.FTZ R68, R80, R83, !PT ;  /* 0x0000005350447209 */ /* 0x008fe40007810000 */
[----:B------:R-:W-:Y:S01]  /*2b70*/  FSEL R83, R91, -INF , P3 ;  /* 0xff8000005b537808 */ /* 0x000fe20001800000 */
[----:B------:R-:W-:Y:S01]  /*2b80*/  FMUL.FTZ R91, R0, R37 ;  /* 0x00000025005b7220 */ /* 0x000fe20000410000 */
[----:B------:R-:W-:-:S03]  /*2b90*/  FMNMX.FTZ R68, R81, R68, !PT ;  /* 0x0000004451447209 */ /* 0x000fc60007810000 */
[----:B------:R3:W5:Y:S01]  /*2ba0*/  MUFU.TANH R90, R36 ;  /* 0x00000024005a7308 */ /* 0x0007620000002400 */
[----:B------:R-:W-:Y:S02]  /*2bb0*/  FMNMX.FTZ R89, R83, R68, !PT ;  /* 0x0000004453597209 */ /* 0x000fe40007810000 */
[----:B------:R-:W-:Y:S02]  /*2bc0*/  FSEL R68, R88, -INF , P2 ;  /* 0xff80000058447808 */ /* 0x000fe40001000000 */
[----:B-1----:R-:W-:Y:S02]  /*2bd0*/  FSEL R85, R99, -INF , P5 ;  /* 0xff80000063557808 */ /* 0x002fe40002800000 */
[----:B------:R-:W-:Y:S01]  /*2be0*/  FMNMX.FTZ R88, R84, R89, !PT ;  /* 0x0000005954587209 */ /* 0x000fe20007810000 */
[----:B------:R-:W1:Y:S01]  /*2bf0*/  MUFU.TANH R91, R91 ;  /* 0x0000005b005b7308 */ /* 0x000e620000002400 */
[----:B------:R-:W-:Y:S02]  /*2c00*/  ISETP.GT.AND P2, PT, R10, 0x90, PT ;  /* 0x000000900a00780c */ /* 0x000fe40003f44270 */
[----:B------:R-:W-:-:S02]  /*2c10*/  FMNMX.FTZ R37, R85, R88, !PT ;  /* 0x0000005855257209 */ /* 0x000fc40007810000 */
[----:B---3--:R-:W-:Y:S02]  /*2c20*/  FSEL R36, R94, -INF , P3 ;  /* 0xff8000005e247808 */ /* 0x008fe40001800000 */
[----:B------:R-:W-:Y:S01]  /*2c30*/  ISETP.GT.AND P3, PT, R10, 0x91, PT ;  /* 0x000000910a00780c */ /* 0x000fe20003f64270 */
[----:B------:R-:W3:Y:S01]  /*2c40*/  MUFU.TANH R98, R98 ;  /* 0x0000006200627308 */ /* 0x000ee20000002400 */
[----:B----4-:R-:W-:Y:S02]  /*2c50*/  FSEL R89, R67, -INF , P2 ;  /* 0xff80000043597808 */ /* 0x010fe40001000000 */
[----:B------:R-:W-:Y:S02]  /*2c60*/  FMNMX.FTZ R94, R86, R37, !PT ;  /* 0x00000025565e7209 */ /* 0x000fe40007810000 */
[----:B------:R-:W-:Y:S02]  /*2c70*/  FSEL R37, R95, -INF , P4 ;  /* 0xff8000005f257808 */ /* 0x000fe40002000000 */
[----:B------:R-:W-:Y:S01]  /*2c80*/  ISETP.GT.AND P4, PT, R10, 0x98, PT ;  /* 0x000000980a00780c */ /* 0x000fe20003f84270 */
[----:B------:R-:W4:Y:S01]  /*2c90*/  MUFU.TANH R97, R97 ;  /* 0x0000006100617308 */ /* 0x000f220000002400 */
[----:B--2---:R-:W-:Y:S01]  /*2ca0*/  FSEL R88, R96, -INF , P3 ;  /* 0xff80000060587808 */ /* 0x004fe20001800000 */
[----:B------:R-:W-:Y:S01]  /*2cb0*/  FMUL.FTZ R96, R0, R34 ;  /* 0x0000002200607220 */ /* 0x000fe20000410000 */
[----:B------:R-:W-:-:S02]  /*2cc0*/  FMNMX.FTZ R93, R89, R94, !PT ;  /* 0x0000005e595d7209 */ /* 0x000fc40007810000 */
[----:B------:R-:W-:Y:S02]  /*2cd0*/  FSEL R67, R66, -INF , P5 ;  /* 0xff80000042437808 */ /* 0x000fe40002800000 */
[----:B------:R-:W-:Y:S01]  /*2ce0*/  ISETP.GT.AND P5, PT, R10, 0x99, PT ;  /* 0x000000990a00780c */ /* 0x000fe20003fa4270 */
[----:B------:R-:W2:Y:S01]  /*2cf0*/  MUFU.TANH R96, R96 ;  /* 0x0000006000607308 */ /* 0x000ea20000002400 */
[----:B-----5:R-:W-:Y:S02]  /*2d00*/  FSEL R94, R90, -INF , P4 ;  /* 0xff8000005a5e7808 */ /* 0x020fe40002000000 */
[----:B------:R-:W-:Y:S02]  /*2d10*/  FMNMX.FTZ R93, R88, R93, !PT ;  /* 0x0000005d585d7209 */ /* 0x000fe40007810000 */
[----:B-1----:R-:W-:Y:S02]  /*2d20*/  FSEL R90, R91, -INF , P5 ;  /* 0xff8000005b5a7808 */ /* 0x002fe40002800000 */
[----:B------:R-:W-:-:S02]  /*2d30*/  FMNMX.FTZ R93, R94, R93, !PT ;  /* 0x0000005d5e5d7209 */ /* 0x000fc40007810000 */
[----:B---3--:R-:W-:Y:S02]  /*2d40*/  FSEL R98, R98, -INF , P4 ;  /* 0xff80000062627808 */ /* 0x008fe40002000000 */
[----:B------:R-:W-:Y:S01]  /*2d50*/  FMNMX.FTZ R10, R90, R93, !PT ;  /* 0x0000005d5a0a7209 */ /* 0x000fe20007810000 */
[----:B------:R-:W-:Y:S01]  /*2d60*/  FMUL.FTZ R93, R0, R31 ;  /* 0x0000001f005d7220 */ /* 0x000fe20000410000 */
[----:B----4-:R-:W-:-:S03]  /*2d70*/  FSEL R97, R97, -INF , P5 ;  /* 0xff80000061617808 */ /* 0x010fc60002800000 */
[----:B------:R-:W1:Y:S01]  /*2d80*/  SHFL.BFLY PT, R91, R10, 0x2, 0x1f ;  /* 0x0c401f000a5b7f89 */ /* 0x000e6200000e0000 */
[----:B--2---:R-:W-:Y:S01]  /*2d90*/  FSEL R96, R96, -INF , P2 ;  /* 0xff80000060607808 */ /* 0x004fe20001000000 */
[----:B------:R-:W2:Y:S02]  /*2da0*/  MUFU.TANH R93, R93 ;  /* 0x0000005d005d7308 */ /* 0x000ea40000002400 */
[----:B--2---:R-:W-:Y:S02]  /*2db0*/  FSEL R93, R93, -INF , P1 ;  /* 0xff8000005d5d7808 */ /* 0x004fe40000800000 */
[----:B-1----:R-:W-:Y:S01]  /*2dc0*/  FMNMX.FTZ R95, R10, R91, !PT ;  /* 0x0000005b0a5f7209 */ /* 0x002fe20007810000 */
[----:B------:R-:W-:-:S04]  /*2dd0*/  IMAD.U32 R91, RZ, RZ, UR20 ;  /* 0x00000014ff5b7e24 */ /* 0x000fc8000f8e00ff */
[----:B------:R-:W1:Y:S02]  /*2de0*/  SHFL.BFLY PT, R66, R95, 0x1, 0x1f ;  /* 0x0c201f005f427f89 */ /* 0x000e6400000e0000 */
[----:B-1----:R-:W-:Y:S01]  /*2df0*/  FMNMX.FTZ R66, R95, R66, !PT ;  /* 0x000000425f427209 */ /* 0x002fe20007810000 */
[----:B------:R-:W-:-:S03]  /*2e00*/  FMUL.FTZ R95, R0, R35 ;  /* 0x00000023005f7220 */ /* 0x000fc60000410000 */
[C---:B------:R-:W-:Y:S01]  /*2e10*/  FSETP.NEU.FTZ.AND P6, PT, R66.reuse, -INF , PT ;  /* 0xff8000004200780b */ /* 0x040fe20003fdd000 */
[----:B------:R-:W-:-:S02]  /*2e20*/  FFMA.FTZ R91, R66, R91, -8 ;  /* 0xc1000000425b7423 */ /* 0x000fc4000001005b */
[----:B------:R-:W1:Y:S03]  /*2e30*/  MUFU.TANH R95, R95 ;  /* 0x0000005f005f7308 */ /* 0x000e660000002400 */
[----:B------:R-:W-:Y:S02]  /*2e40*/  FSEL R91, R91, RZ, P6 ;  /* 0x000000ff5b5b7208 */ /* 0x000fe40003000000 */
[----:B------:R-:W-:-:S03]  /*2e50*/  LOP3.LUT P6, RZ, R2, 0x7f, RZ, 0xc0, !PT ;  /* 0x0000007f02ff7812 */ /* 0x000fc600078cc0ff */
[--C-:B------:R-:W-:Y:S01]  /*2e60*/  FFMA.FTZ R10, R21, UR20, -R91.reuse ;  /* 0x00000014150a7c23 */ /* 0x100fe2000801085b */
[----:B------:R-:W-:-:S01]  /*2e70*/  FFMA.FTZ R21, R40, UR20, -R91 ;  /* 0x0000001428157c23 */ /* 0x000fc2000801085b */
[----:B------:R-:W-:Y:S01]  /*2e80*/  FMNMX.FTZ R40, R5, R6, !PT ;  /* 0x0000000605287209 */ /* 0x000fe20007810000 */
[----:B------:R-:W-:-:S01]  /*2e90*/  FFMA.FTZ R31, R41, UR20, -R91 ;  /* 0x00000014291f7c23 */ /* 0x000fc2000801085b */
        /* <DEDUP_REMOVED lines=8> */
[----:B------:R2:W-:Y:S01]  /*2f20*/  MUFU.EX2 R40, R49 ;  /* 0x0000003100287308 */ /* 0x0005e20000000800 */
[----:B------:R-:W-:-:S01]  /*2f30*/  FFMA.FTZ R56, R56, UR20, -R91 ;  /* 0x0000001438387c23 */ /* 0x000fc2000801085b */
[----:B------:R-:W-:Y:S01]  /*2f40*/  FMNMX.FTZ R44, R9, R44, !PT ;  /* 0x0000002c092c7209 */ /* 0x000fe20007810000 */
[----:B------:R-:W-:-:S01]  /*2f50*/  FFMA.FTZ R73, R73, UR20, -R91 ;  /* 0x0000001449497c23 */ /* 0x000fc2000801085b */
[----:B-1----:R-:W-:Y:S01]  /*2f60*/  FSEL R95, R95, -INF , P3 ;  /* 0xff8000005f5f7808 */ /* 0x002fe20001800000 */
[----:B------:R-:W-:-:S01]  /*2f70*/  FFMA.FTZ R69, R69, UR20, -R91 ;  /* 0x0000001445457c23 */ /* 0x000fc2000801085b */
[----:B------:R-:W-:Y:S01]  /*2f80*/  FMNMX.FTZ R43, R11, R44, !PT ;  /* 0x0000002c0b2b7209 */ /* 0x000fe20007810000 */
[----:B------:R-:W-:-:S01]  /*2f90*/  FFMA.FTZ R44, R52, UR20, -R91 ;  /* 0x00000014342c7c23 */ /* 0x000fc2000801085b */
[----:B------:R-:W-:Y:S01]  /*2fa0*/  MUFU.EX2 R10, R10 ;  /* 0x0000000a000a7308 */ /* 0x000fe20000000800 */
[----:B------:R-:W-:-:S01]  /*2fb0*/  FFMA.FTZ R75, R75, UR20, -R91 ;  /* 0x000000144b4b7c23 */ /* 0x000fc2000801085b */
[----:B------:R-:W-:Y:S01]  /*2fc0*/  FMNMX.FTZ R46, R12, R43, !PT ;  /* 0x0000002b0c2e7209 */ /* 0x000fe20007810000 */
[----:B------:R-:W-:-:S01]  /*2fd0*/  FFMA.FTZ R77, R77, UR20, -R91 ;  /* 0x000000144d4d7c23 */ /* 0x000fc2000801085b */
[----:B------:R-:W-:-:S02]  /*2fe0*/  FFMA.FTZ R81, R81, UR20, -R91 ;  /* 0x0000001451517c23 */ /* 0x000fc4000801085b */
[----:B------:R-:W-:Y:S02]  /*2ff0*/  FMNMX.FTZ R43, R13, R46, !PT ;  /* 0x0000002e0d2b7209 */ /* 0x000fe40007810000 */
[----:B------:R-:W-:Y:S02]  /*3000*/  MUFU.EX2 R21, R21 ;  /* 0x0000001500157308 */ /* 0x000fe40000000800 */
[----:B------:R-:W-:-:S04]  /*3010*/  FMNMX.FTZ R46, R14, R43, !PT ;  /* 0x0000002b0e2e7209 */ /* 0x000fc80007810000 */
[----:B--2---:R-:W-:Y:S01]  /*3020*/  FMNMX.FTZ R49, R15, R46, !PT ;  /* 0x0000002e0f317209 */ /* 0x004fe20007810000 */
[----:B------:R-:W-:-:S01]  /*3030*/  FFMA.FTZ R46, R59, UR20, -R91 ;  /* 0x000000143b2e7c23 */ /* 0x000fc2000801085b */
[----:B------:R-:W-:Y:S02]  /*3040*/  MUFU.EX2 R43, R56 ;  /* 0x00000038002b7308 */ /* 0x000fe40000000800 */
[----:B------:R-:W-:-:S04]  /*3050*/  FMNMX.FTZ R48, R20, R49, !PT ;  /* 0x0000003114307209 */ /* 0x000fc80007810000 */
[----:B------:R-:W-:Y:S01]  /*3060*/  FMNMX.FTZ R49, R23, R48, !PT ;  /* 0x0000003017317209 */ /* 0x000fe20007810000 */
[----:B------:R-:W-:-:S01]  /*3070*/  FFMA.FTZ R48, R61, UR20, -R91 ;  /* 0x000000143d307c23 */ /* 0x000fc2000801085b */
[--C-:B------:R-:W-:Y:S01]  /*3080*/  FFMA.FTZ R61, R64, UR20, -R91.reuse ;  /* 0x00000014403d7c23 */ /* 0x100fe2000801085b */
[----:B------:R-:W-:Y:S01]  /*3090*/  MUFU.EX2 R31, R31 ;  /* 0x0000001f001f7308 */ /* 0x000fe20000000800 */
[----:B------:R-:W-:Y:S01]  /*30a0*/  FMNMX.FTZ R50, R42, R49, !PT ;  /* 0x000000312a327209 */ /* 0x000fe20007810000 */
[--C-:B------:R-:W-:Y:S01]  /*30b0*/  FFMA.FTZ R49, R62, UR20, -R91.reuse ;  /* 0x000000143e317c23 */ /* 0x100fe2000801085b */
[----:B------:R-:W-:-:S02]  /*30c0*/  FFMA.FTZ R62, R74, UR20, -R91 ;  /* 0x000000144a3e7c23 */ /* 0x000fc4000801085b */
[----:B------:R-:W-:-:S03]  /*30d0*/  FMNMX.FTZ R50, R45, R50, !PT ;  /* 0x000000322d327209 */ /* 0x000fc60007810000 */
[----:B------:R-:W1:Y:S01]  /*30e0*/  MUFU.EX2 R34, R34 ;  /* 0x0000002200227308 */ /* 0x000e620000000800 */
[----:B------:R-:W-:-:S04]  /*30f0*/  FMNMX.FTZ R50, R47, R50, !PT ;  /* 0x000000322f327209 */ /* 0x000fc80007810000 */
[----:B------:R-:W-:Y:S01]  /*3100*/  FMNMX.FTZ R59, R51, R50, !PT ;  /* 0x00000032333b7209 */ /* 0x000fe20007810000 */
[----:B------:R-:W-:-:S02]  /*3110*/  FFMA.FTZ R50, R63, UR20, -R91 ;  /* 0x000000143f327c23 */ /* 0x000fc4000801085b */
[----:B------:R-:W-:Y:S01]  /*3120*/  MUFU.EX2 R35, R35 ;  /* 0x0000002300237308 */ /* 0x000fe20000000800 */
[----:B------:R-:W-:-:S04]  /*3130*/  FMNMX.FTZ R59, R58, R59, !PT ;  /* 0x0000003b3a3b7209 */ /* 0x000fc80007810000 */
[----:B------:R-:W-:-:S03]  /*3140*/  FMNMX.FTZ R59, R24, R59, !PT ;  /* 0x0000003b183b7209 */ /* 0x000fc60007810000 */
[----:B------:R-:W-:Y:S01]  /*3150*/  MUFU.EX2 R38, R38 ;  /* 0x0000002600267308 */ /* 0x000fe20000000800 */
[----:B------:R-:W-:Y:S02]  /*3160*/  FMNMX.FTZ R52, R60, R59, !PT ;  /* 0x0000003b3c347209 */ /* 0x000fe40007810000 */
[----:B-1----:R-:W-:Y:S02]  /*3170*/  F2FP.SATFINITE.E4M3.F32.PACK_AB_MERGE_C R152, R34, R31, RZ ;  /* 0x0000001f2298723e */ /* 0x002fe400048070ff */
[----:B------:R-:W-:Y:S01]  /*3180*/  FMNMX.FTZ R59, R25, R52, !PT ;  /* 0x00000034193b7209 */ /* 0x000fe20007810000 */
[----:B------:R-:W-:Y:S01]  /*3190*/  FFMA.FTZ R52, R92, UR20, -R91 ;  /* 0x000000145c347c23 */ /* 0x000fe2000801085b */
[----:B------:R-:W-:Y:S01]  /*31a0*/  F2FP.SATFINITE.E4M3.F32.PACK_AB_MERGE_C R152, R21, R10, R152 ;  /* 0x0000000a1598723e */ /* 0x000fe20004807098 */
[----:B------:R-:W1:Y:S01]  /*31b0*/  MUFU.EX2 R39, R39 ;  /* 0x0000002700277308 */ /* 0x000e620000000800 */
[----:B------:R-:W-:-:S04]  /*31c0*/  FMNMX.FTZ R56, R26, R59, !PT ;  /* 0x0000003b1a387209 */ /* 0x000fc80007810000 */
[----:B------:R-:W-:-:S03]  /*31d0*/  FMNMX.FTZ R59, R27, R56, !PT ;  /* 0x000000381b3b7209 */ /* 0x000fc60007810000 */
[----:B------:R-:W-:Y:S01]  /*31e0*/  MUFU.EX2 R41, R41 ;  /* 0x0000002900297308 */ /* 0x000fe20000000800 */
[----:B------:R-:W-:-:S04]  /*31f0*/  FMNMX.FTZ R63, R54, R59, !PT ;  /* 0x0000003b363f7209 */ /* 0x000fc80007810000 */
[----:B------:R-:W-:-:S03]  /*3200*/  FMNMX.FTZ R56, R28, R63, !PT ;  /* 0x0000003f1c387209 */ /* 0x000fc60007810000 */
[----:B------:R2:W-:Y:S01]  /*3210*/  MUFU.EX2 R59, R73 ;  /* 0x00000049003b7308 */ /* 0x0005e20000000800 */
[----:B------:R-:W-:Y:S02]  /*3220*/  FMNMX.FTZ R56, R29, R56, !PT ;  /* 0x000000381d387209 */ /* 0x000fe40007810000 */
[----:B-1----:R-:W-:Y:S02]  /*3230*/  F2FP.SATFINITE.E4M3.F32.PACK_AB_MERGE_C R154, R40, R39, RZ ;  /* 0x00000027289a723e */ /* 0x002fe400048070ff */
[----:B------:R-:W-:Y:S02]  /*3240*/  FMNMX.FTZ R63, R53, R56, !PT ;  /* 0x00000038353f7209 */ /* 0x000fe40007810000 */
[----:B------:R-:W-:Y:S01]  /*3250*/  F2FP.SATFINITE.E4M3.F32.PACK_AB_MERGE_C R154, R38, R35, R154 ;  /* 0x00000023269a723e */ /* 0x000fe2000480709a */
[----:B------:R-:W-:Y:S01]  /*3260*/  MUFU.EX2 R44, R44 ;  /* 0x0000002c002c7308 */ /* 0x000fe20000000800 */
[----:B------:R-:W-:-:S04]  /*3270*/  FMNMX.FTZ R56, R30, R63, !PT ;  /* 0x0000003f1e387209 */ /* 0x000fc80007810000 */
        /* <DEDUP_REMOVED lines=9> */
[----:B------:R-:W1:Y:S03]  /*3310*/  MUFU.EX2 R46, R46 ;  /* 0x0000002e002e7308 */ /* 0x000e660000000800 */
[----:B--2---:R-:W-:Y:S01]  /*3320*/  FMNMX.FTZ R73, R33, R64, !PT ;  /* 0x0000004021497209 */ /* 0x004fe20007810000 */
[--C-:B------:R-:W-:Y:S01]  /*3330*/  FFMA.FTZ R64, R79, UR20, -R91.reuse ;  /* 0x000000144f407c23 */ /* 0x100fe2000801085b */
[----:B------:R-:W-:-:S01]  /*3340*/  FFMA.FTZ R79, R70, UR20, -R91 ;  /* 0x00000014464f7c23 */ /* 0x000fc2000801085b */
[--C-:B------:R-:W-:Y:S01]  /*3350*/  FFMA.FTZ R70, R80, UR20, -R91.reuse ;  /* 0x0000001450467c23 */ /* 0x100fe2000801085b */
[----:B------:R-:W-:Y:S01]  /*3360*/  FMNMX.FTZ R73, R68, R73, !PT ;  /* 0x0000004944497209 */ /* 0x000fe20007810000 */
[--C-:B------:R-:W-:Y:S01]  /*3370*/  FFMA.FTZ R80, R85, UR20, -R91.reuse ;  /* 0x0000001455507c23 */ /* 0x100fe2000801085b */
[----:B------:R-:W-:-:S01]  /*3380*/  FFMA.FTZ R85, R86, UR20, -R91 ;  /* 0x0000001456557c23 */ /* 0x000fc2000801085b */
[----:B------:R-:W-:Y:S01]  /*3390*/  IMAD.U32 R86, RZ, RZ, UR20 ;  /* 0x00000014ff567e24 */ /* 0x000fe2000f8e00ff */
[----:B------:R-:W-:Y:S01]  /*33a0*/  FMNMX.FTZ R72, R36, R73, !PT ;  /* 0x0000004924487209 */ /* 0x000fe20007810000 */
[----:B------:R-:W-:Y:S01]  /*33b0*/  FFMA.FTZ R73, R71, UR20, -R91 ;  /* 0x0000001447497c23 */ /* 0x000fe2000801085b */
[----:B------:R-:W-:Y:S02]  /*33c0*/  MUFU.EX2 R48, R48 ;  /* 0x0000003000307308 */ /* 0x000fe40000000800 */
[----:B------:R-:W-:-:S02]  /*33d0*/  FMNMX.FTZ R72, R37, R72, !PT ;  /* 0x0000004825487209 */ /* 0x000fc40007810000 */
[----:B-1----:R-:W-:Y:S02]  /*33e0*/  F2FP.SATFINITE.E4M3.F32.PACK_AB_MERGE_C R136, R46, R43, RZ ;  /* 0x0000002b2e88723e */ /* 0x002fe400048070ff */
[----:B------:R-:W-:Y:S02]  /*33f0*/  FMNMX.FTZ R72, R67, R72, !PT ;  /* 0x0000004843487209 */ /* 0x000fe40007810000 */
[----:B------:R-:W-:Y:S01]  /*3400*/  MUFU.EX2 R49, R49 ;  /* 0x0000003100317308 */ /* 0x000fe20000000800 */
[----:B------:R-:W-:Y:S02]  /*3410*/  F2FP.SATFINITE.E4M3.F32.PACK_AB_MERGE_C R136, R44, R41, R136 ;  /* 0x000000292c88723e */ /* 0x000fe40004807088 */
[----:B------:R-:W-:Y:S01]  /*3420*/  FMNMX.FTZ R71, R93, R72, !PT ;  /* 0x000000485d477209 */ /* 0x000fe20007810000 */
[----:B------:R-:W-:-:S03]  /*3430*/  FFMA.FTZ R72, R82, UR20, -R91 ;  /* 0x0000001452487c23 */ /* 0x000fc6000801085b */
[----:B------:R-:W-:Y:S01]  /*3440*/  FMNMX.FTZ R74, R96, R71, !PT ;  /* 0x00000047604a7209 */ /* 0x000fe20007810000 */
[----:B------:R-:W-:Y:S03]  /*3450*/  MUFU.EX2 R50, R50 ;  /* 0x0000003200327308 */ /* 0x000fe60000000800 */
[----:B------:R-:W-:-:S04]  /*3460*/  FMNMX.FTZ R71, R95, R74, !PT ;  /* 0x0000004a5f477209 */ /* 0x000fc80007810000 */
[----:B------:R-:W-:Y:S01]  /*3470*/  FMNMX.FTZ R74, R98, R71, !PT ;  /* 0x00000047624a7209 */ /* 0x000fe20007810000 */
[----:B------:R-:W1:Y:S03]  /*3480*/  MUFU.EX2 R61, R61 ;  /* 0x0000003d003d7308 */ /* 0x000e660000000800 */
[----:B------:R-:W-:Y:S01]  /*3490*/  FMNMX.FTZ R71, R97, R74, !PT ;  /* 0x0000004a61477209 */ /* 0x000fe20007810000 */
[----:B------:R-:W-:-:S04]  /*34a0*/  FFMA.FTZ R74, R87, UR20, -R91 ;  /* 0x00000014574a7c23 */ /* 0x000fc8000801085b */
[----:B------:R-:W2:Y:S01]  /*34b0*/  SHFL.BFLY PT, R82, R71, 0x2, 0x1f ;  /* 0x0c401f0047527f89 */ /* 0x000ea200000e0000 */
[----:B------:R-:W-:Y:S08]  /*34c0*/  MUFU.EX2 R52, R52 ;  /* 0x0000003400347308 */ /* 0x000ff00000000800 */
[----:B------:R-:W-:Y:S01]  /*34d0*/  MUFU.EX2 R62, R62 ;  /* 0x0000003e003e7308 */ /* 0x000fe20000000800 */
[----:B-1----:R-:W-:-:S04]  /*34e0*/  F2FP.SATFINITE.E4M3.F32.PACK_AB_MERGE_C R138, R61, R50, RZ ;  /* 0x000000323d8a723e */ /* 0x002fc800048070ff */
[----:B------:R-:W-:-:S03]  /*34f0*/  F2FP.SATFINITE.E4M3.F32.PACK_AB_MERGE_C R138, R49, R48, R138 ;  /* 0x00000030318a723e */ /* 0x000fc6000480708a */
[----:B------:R-:W1:Y:S01]  /*3500*/  MUFU.EX2 R69, R69 ;  /* 0x0000004500457308 */ /* 0x000e620000000800 */
[----:B--2---:R-:W-:Y:S01]  /*3510*/  FMNMX.FTZ R87, R71, R82, !PT ;  /* 0x0000005247577209 */ /* 0x004fe20007810000 */
[--C-:B------:R-:W-:Y:S01]  /*3520*/  FFMA.FTZ R82, R89, UR20, -R91.reuse ;  /* 0x0000001459527c23 */ /* 0x100fe2000801085b */
[----:B------:R-:W-:-:S05]  /*3530*/  FFMA.FTZ R89, R90, UR20, -R91 ;  /* 0x000000145a597c23 */ /* 0x000fca000801085b */
[----:B------:R-:W-:Y:S01]  /*3540*/  MUFU.EX2 R56, R56 ;  /* 0x0000003800387308 */ /* 0x000fe20000000800 */
[----:B------:R-:W2:Y:S01]  /*3550*/  SHFL.BFLY PT, R92, R87, 0x1, 0x1f ;  /* 0x0c201f00575c7f89 */ /* 0x000ea200000e0000 */
[----:B-1----:R-:W-:-:S06]  /*3560*/  F2FP.SATFINITE.E4M3.F32.PACK_AB_MERGE_C R140, R69, R62, RZ ;  /* 0x0000003e458c723e */ /* 0x002fcc00048070ff */
[----:B------:R-:W-:Y:S01]  /*3570*/  MUFU.EX2 R63, R63 ;  /* 0x0000003f003f7308 */ /* 0x000fe20000000800 */
[----:B------:R-:W-:-:S07]  /*3580*/  F2FP.SATFINITE.E4M3.F32.PACK_AB_MERGE_C R140, R59, R52, R140 ;  /* 0x000000343b8c723e */ /* 0x000fce000480708c */
[----:B------:R-:W-:Y:S08]  /*3590*/  MUFU.EX2 R64, R64 ;  /* 0x0000004000407308 */ /* 0x000ff00000000800 */
[----:B------:R-:W-:Y:S01]  /*35a0*/  MUFU.EX2 R73, R73 ;  /* 0x0000004900497308 */ /* 0x000fe20000000800 */
[----:B--2---:R-:W-:Y:S01]  /*35b0*/  FMNMX.FTZ R71, R87, R92, !PT ;  /* 0x0000005c57477209 */ /* 0x004fe20007810000 */
[----:B------:R-:W-:-:S03]  /*35c0*/  FFMA.FTZ R87, R88, UR20, -R91 ;  /* 0x0000001458577c23 */ /* 0x000fc6000801085b */
[C---:B------:R-:W-:Y:S01]  /*35d0*/  FSETP.NEU.FTZ.AND P1, PT, R71.reuse, -INF , PT ;  /* 0xff8000004700780b */ /* 0x040fe20003f3d000 */
[----:B------:R-:W-:-:S02]  /*35e0*/  FFMA.FTZ R86, R71, R86, -8 ;  /* 0xc100000047567423 */ /* 0x000fc40000010056 */
[----:B------:R-:W-:Y:S03]  /*35f0*/  MUFU.EX2 R72, R72 ;  /* 0x0000004800487308 */ /* 0x000fe60000000800 */
[----:B------:R-:W-:Y:S02]  /*3600*/  FSEL R86, R86, RZ, P1 ;  /* 0x000000ff56567208 */ /* 0x000fe40000800000 */
[----:B------:R-:W-:-:S03]  /*3610*/  PLOP3.LUT P1, PT, PT, PT, UP0, 0x80, 0x0 ;  /* 0x000000000000781c */ /* 0x000fc60003f2f008 */
[----:B------:R-:W-:Y:S01]  /*3620*/  MUFU.EX2 R75, R75 ;  /* 0x0000004b004b7308 */ /* 0x000fe20000000800 */
[----:B------:R-:W-:-:S01]  /*3630*/  FFMA.FTZ R5, R5, UR20, -R86 ;  /* 0x0000001405057c23 */ /* 0x000fc20008010856 */
[--C-:B------:R-:W-:Y:S01]  /*3640*/  FFMA.FTZ R6, R6, UR20, -R86.reuse ;  /* 0x0000001406067c23 */ /* 0x100fe20008010856 */
[----:B------:R-:W-:-:S01]  /*3650*/  FFMA.FTZ R88, R7, UR20, -R86 ;  /* 0x0000001407587c23 */ /* 0x000fc20008010856 */
[--C-:B------:R-:W-:Y:S01]  /*3660*/  FFMA.FTZ R91, R8, UR20, -R86.reuse ;  /* 0x00000014085b7c23 */ /* 0x100fe20008010856 */
[----:B------:R-:W-:-:S01]  /*3670*/  FFMA.FTZ R7, R9, UR20, -R86 ;  /* 0x0000001409077c23 */ /* 0x000fc20008010856 */
[--C-:B------:R-:W-:Y:S01]  /*3680*/  FFMA.FTZ R90, R12, UR20, -R86.reuse ;  /* 0x000000140c5a7c23 */ /* 0x100fe20008010856 */
[----:B------:R-:W-:-:S01]  /*3690*/  FFMA.FTZ R12, R15, UR20, -R86 ;  /* 0x000000140f0c7c23 */ /* 0x000fc20008010856 */
        /* <DEDUP_REMOVED lines=8> */
[----:B------:R-:W1:Y:S01]  /*3720*/  MUFU.EX2 R6, R6 ;  /* 0x0000000600067308 */ /* 0x000e620000000800 */
[----:B------:R-:W-:-:S01]  /*3730*/  FFMA.FTZ R14, R45, UR20, -R86 ;  /* 0x000000142d0e7c23 */ /* 0x000fc20008010856 */
[----:B------:R-:W-:Y:S01]  /*3740*/  FADD.FTZ R28, R10, R21 ;  /* 0x000000150a1c7221 */ /* 0x000fe20000010000 */
[----:B------:R-:W-:-:S01]  /*3750*/  FFMA.FTZ R45, R51, UR20, -R86 ;  /* 0x00000014332d7c23 */ /* 0x000fc20008010856 */
[--C-:B------:R-:W-:Y:S01]  /*3760*/  FFMA.FTZ R92, R23, UR20, -R86.reuse ;  /* 0x00000014175c7c23 */ /* 0x100fe20008010856 */
[----:B------:R-:W-:-:S01]  /*3770*/  FFMA.FTZ R13, R13, UR20, -R86 ;  /* 0x000000140d0d7c23 */ /* 0x000fc20008010856 */
[--C-:B------:R-:W-:Y:S01]  /*3780*/  FFMA.FTZ R23, R24, UR20, -R86.reuse ;  /* 0x0000001418177c23 */ /* 0x100fe20008010856 */
[----:B------:R-:W-:-:S01]  /*3790*/  FFMA.FTZ R24, R26, UR20, -R86 ;  /* 0x000000141a187c23 */ /* 0x000fc20008010856 */
[----:B------:R-:W2:Y:S01]  /*37a0*/  MUFU.EX2 R88, R88 ;  /* 0x0000005800587308 */ /* 0x000ea20000000800 */
[----:B------:R-:W-:-:S01]  /*37b0*/  FADD.FTZ R99, R31, R28 ;  /* 0x0000001c1f637221 */ /* 0x000fc20000010000 */
[--C-:B------:R-:W-:Y:S01]  /*37c0*/  FFMA.FTZ R11, R42, UR20, -R86.reuse ;  /* 0x000000142a0b7c23 */ /* 0x100fe20008010856 */
[----:B------:R-:W-:-:S01]  /*37d0*/  FFMA.FTZ R26, R54, UR20, -R86 ;  /* 0x00000014361a7c23 */ /* 0x000fc20008010856 */
[--C-:B------:R-:W-:Y:S01]  /*37e0*/  FFMA.FTZ R42, R47, UR20, -R86.reuse ;  /* 0x000000142f2a7c23 */ /* 0x100fe20008010856 */
[----:B------:R-:W-:-:S01]  /*37f0*/  FFMA.FTZ R47, R60, UR20, -R86 ;  /* 0x000000143c2f7c23 */ /* 0x000fc20008010856 */
[----:B------:R-:W-:Y:S01]  /*3800*/  FADD.FTZ R60, R34, R99 ;  /* 0x00000063223c7221 */ /* 0x000fe20000010000 */
[----:B------:R-:W-:Y:S01]  /*3810*/  @!P6 IADD3 R28, R4, 0x13240, RZ ;  /* 0x00013240041ce810 */ /* 0x000fe20007ffe0ff */
[----:B------:R-:W3:Y:S01]  /*3820*/  MUFU.EX2 R91, R91 ;  /* 0x0000005b005b7308 */ /* 0x000ee20000000800 */
[----:B-1----:R-:W-:-:S01]  /*3830*/  FADD.FTZ R51, R5, R6 ;  /* 0x0000000605337221 */ /* 0x002fc20000010000 */
[----:B------:R-:W-:Y:S01]  /*3840*/  FADD.FTZ R99, R35, R60 ;  /* 0x0000003c23637221 */ /* 0x000fe20000010000 */
[----:B------:R-:W-:Y:S01]  /*3850*/  @!P6 PRMT R28, RZ, 0x654, R28 ;  /* 0x00000654ff1ce816 */ /* 0x000fe2000000001c */
[--C-:B------:R-:W-:Y:S01]  /*3860*/  FFMA.FTZ R65, R65, UR20, -R86.reuse ;  /* 0x0000001441417c23 */ /* 0x100fe20008010856 */
[----:B------:R-:W-:-:S01]  /*3870*/  FFMA.FTZ R36, R36, UR20, -R86 ;  /* 0x0000001424247c23 */ /* 0x000fc20008010856 */
[----:B------:R-:W-:Y:S01]  /*3880*/  FFMA.FTZ R68, R68, UR20, -R86 ;  /* 0x0000001444447c23 */ /* 0x000fe20008010856 */
[----:B------:R1:W-:Y:S01]  /*3890*/  @!P6 SYNCS.ARRIVE.TRANS64.RED.A1T0 RZ, [R28+URZ], RZ ;  /* 0x000000ff1cffe9a7 */ /* 0x0003e2000810043f */
[----:B------:R-:W4:Y:S01]  /*38a0*/  MUFU.EX2 R7, R7 ;  /* 0x0000000700077308 */ /* 0x000f220000000800 */
[----:B--2---:R-:W-:-:S01]  /*38b0*/  FADD.FTZ R54, R88, R51 ;  /* 0x0000003358367221 */ /* 0x004fc20000010000 */
[--C-:B------:R-:W-:Y:S01]  /*38c0*/  FFMA.FTZ R51, R29, UR20, -R86.reuse ;  /* 0x000000141d337c23 */ /* 0x100fe20008010856 */
[----:B------:R-:W-:-:S01]  /*38d0*/  FFMA.FTZ R29, R53, UR20, -R86 ;  /* 0x00000014351d7c23 */ /* 0x000fc20008010856 */
[--C-:B------:R-:W-:Y:S01]  /*38e0*/  FFMA.FTZ R37, R37, UR20, -R86.reuse ;  /* 0x0000001425257c23 */ /* 0x100fe20008010856 */
[----:B------:R-:W-:-:S01]  /*38f0*/  FFMA.FTZ R67, R67, UR20, -R86 ;  /* 0x0000001443437c23 */ /* 0x000fc20008010856 */
[--C-:B------:R-:W-:Y:S01]  /*3900*/  FFMA.FTZ R93, R93, UR20, -R86.reuse ;  /* 0x000000145d5d7c23 */ /* 0x100fe20008010856 */
[----:B-1----:R-:W-:-:S01]  /*3910*/  FFMA.FTZ R28, R30, UR20, -R86 ;  /* 0x000000141e1c7c23 */ /* 0x002fc20008010856 */
[----:B------:R-:W1:Y:S01]  /*3920*/  MUFU.EX2 R8, R8 ;  /* 0x0000000800087308 */ /* 0x000e620000000800 */
[----:B---3--:R-:W-:-:S01]  /*3930*/  FADD.FTZ R54, R91, R54 ;  /* 0x000000365b367221 */ /* 0x008fc20000010000 */
[--C-:B------:R-:W-:Y:S01]  /*3940*/  FFMA.FTZ R30, R32, UR20, -R86.reuse ;  /* 0x00000014201e7c23 */ /* 0x100fe20008010856 */
[----:B------:R-:W-:-:S01]  /*3950*/  FFMA.FTZ R32, R33, UR20, -R86 ;  /* 0x0000001421207c23 */ /* 0x000fc20008010856 */
[--C-:B------:R-:W-:Y:S01]  /*3960*/  FFMA.FTZ R96, R96, UR20, -R86.reuse ;  /* 0x0000001460607c23 */ /* 0x100fe20008010856 */
[----:B------:R-:W-:Y:S01]  /*3970*/  F2FP.SATFINITE.E4M3.F32.PACK_AB_MERGE_C R88, R91, R88, RZ ;  /* 0x000000585b58723e */ /* 0x000fe200048070ff */
[--C-:B------:R-:W-:Y:S01]  /*3980*/  FFMA.FTZ R95, R95, UR20, -R86.reuse ;  /* 0x000000145f5f7c23 */ /* 0x100fe20008010856 */
[----:B------:R-:W-:-:S01]  /*3990*/  FFMA.FTZ R98, R98, UR20, -R86 ;  /* 0x0000001462627c23 */ /* 0x000fc20008010856 */
[----:B------:R-:W2:Y:S01]  /*39a0*/  MUFU.EX2 R90, R90 ;  /* 0x0000005a005a7308 */ /* 0x000ea20000000800 */
[----:B----4-:R-:W-:-:S01]  /*39b0*/  FADD.FTZ R101, R7, R54 ;  /* 0x0000003607657221 */ /* 0x010fc20000010000 */
[----:B------:R-:W-:Y:S01]  /*39c0*/  FADD.FTZ R54, R38, R99 ;  /* 0x0000006326367221 */ /* 0x000fe20000010000 */
[----:B------:R-:W-:Y:S01]  /*39d0*/  F2FP.SATFINITE.E4M3.F32.PACK_AB_MERGE_C R153, R6, R5, R88 ;  /* 0x000000050699723e */ /* 0x000fe20004807058 */
[----:B------:R-:W-:Y:S01]  /*39e0*/  IMAD.MOV.U32 R38, RZ, RZ, R55 ;  /* 0x000000ffff267224 */ /* 0x000fe200078e0037 */
[----:B------:R-:W-:Y:S01]  /*39f0*/  MOV R35, R55 ;  /* 0x0000003700237202 */ /* 0x000fe20000000f00 */
[----:B------:R-:W-:-:S02]  /*3a00*/  FADD.FTZ R53, R39, R54 ;  /* 0x0000003627357221 */ /* 0x000fc40000010000 */
[----:B------:R-:W3:Y:S01]  /*3a10*/  MUFU.EX2 R13, R13 ;  /* 0x0000000d000d7308 */ /* 0x000ee20000000800 */
[----:B-1----:R-:W-:-:S01]  /*3a20*/  FADD.FTZ R101, R8, R101 ;  /* 0x0000006508657221 */ /* 0x002fc20000010000 */
[----:B------:R-:W-:-:S04]  /*3a30*/  FADD.FTZ R60, R40, R53 ;  /* 0x00000035283c7221 */ /* 0x000fc80000010000 */
[----:B------:R-:W-:Y:S01]  /*3a40*/  FADD.FTZ R53, R41, R60 ;  /* 0x0000003c29357221 */ /* 0x000fe20000010000 */
[----:B------:R-:W-:Y:S01]  /*3a50*/  IMAD.MOV.U32 R41, RZ, RZ, R55 ;  /* 0x000000ffff297224 */ /* 0x000fe200078e0037 */
[----:B------:R-:W1:Y:S01]  /*3a60*/  MUFU.EX2 R9, R9 ;  /* 0x0000000900097308 */ /* 0x000e620000000800 */
[----:B--2---:R-:W-:-:S07]  /*3a70*/  FADD.FTZ R54, R90, R101 ;  /* 0x000000655a367221 */ /* 0x004fce0000010000 */
[----:B------:R-:W2:Y:S01]  /*3a80*/  MUFU.EX2 R12, R12 ;  /* 0x0000000c000c7308 */ /* 0x000ea20000000800 */
[----:B---3--:R-:W-:-:S01]  /*3a90*/  FADD.FTZ R54, R13, R54 ;  /* 0x000000360d367221 */ /* 0x008fc20000010000 */
[----:B------:R-:W-:-:S04]  /*3aa0*/  F2FP.SATFINITE.E4M3.F32.PACK_AB_MERGE_C R90, R13, R90, RZ ;  /* 0x0000005a0d5a723e */ /* 0x000fc800048070ff */
[----:B------:R-:W-:Y:S02]  /*3ab0*/  F2FP.SATFINITE.E4M3.F32.PACK_AB_MERGE_C R155, R8, R7, R90 ;  /* 0x00000007089b723e */ /* 0x000fe4000480705a */
[----:B------:R-:W3:Y:S08]  /*3ac0*/  MUFU.EX2 R15, R15 ;  /* 0x0000000f000f7308 */ /* 0x000ef00000000800 */
[----:B------:R-:W4:Y:S08]  /*3ad0*/  MUFU.EX2 R92, R92 ;  /* 0x0000005c005c7308 */ /* 0x000f300000000800 */
[----:B------:R5:W-:Y:S08]  /*3ae0*/  MUFU.EX2 R4, R51 ;  /* 0x0000003300047308 */ /* 0x000bf00000000800 */
[----:B------:R-:W4:Y:S01]  /*3af0*/  MUFU.EX2 R11, R11 ;  /* 0x0000000b000b7308 */ /* 0x000f220000000800 */
[----:B-----5:R-:W-:-:S01]  /*3b00*/  FFMA.FTZ R51, R57, UR20, -R86 ;  /* 0x0000001439337c23 */ /* 0x020fc20008010856 */
[----:B-1----:R-:W-:Y:S01]  /*3b10*/  FADD.FTZ R57, R9, R54 ;  /* 0x0000003609397221 */ /* 0x002fe20000010000 */
[----:B------:R-:W-:-:S01]  /*3b20*/  FADD.FTZ R54, R44, R53 ;  /* 0x000000352c367221 */ /* 0x000fc20000010000 */
[----:B------:R-:W-:Y:S01]  /*3b30*/  FFMA.FTZ R86, R97, UR20, -R86 ;  /* 0x0000001461567c23 */ /* 0x000fe20008010856 */
[----:B------:R-:W-:-:S02]  /*3b40*/  IMAD.MOV.U32 R44, RZ, RZ, R55 ;  /* 0x000000ffff2c7224 */ /* 0x000fc400078e0037 */
[----:B--2---:R-:W-:Y:S01]  /*3b50*/  FADD.FTZ R60, R12, R57 ;  /* 0x000000390c3c7221 */ /* 0x004fe20000010000 */
[----:B------:R-:W-:-:S01]  /*3b60*/  FADD.FTZ R33, R43, R54 ;  /* 0x000000362b217221 */ /* 0x000fc20000010000 */
[----:B------:R-:W1:Y:S01]  /*3b70*/  MUFU.EX2 R14, R14 ;  /* 0x0000000e000e7308 */ /* 0x000e620000000800 */
[----:B------:R-:W-:Y:S02]  /*3b80*/  IMAD.MOV.U32 R43, RZ, RZ, R55 ;  /* 0x000000ffff2b7224 */ /* 0x000fe400078e0037 */
[----:B---3--:R-:W-:Y:S01]  /*3b90*/  FADD.FTZ R53, R15, R60 ;  /* 0x0000003c0f357221 */ /* 0x008fe20000010000 */
[----:B------:R-:W-:-:S01]  /*3ba0*/  FADD.FTZ R33, R46, R33 ;  /* 0x000000212e217221 */ /* 0x000fc20000010000 */
[----:B------:R-:W-:Y:S02]  /*3bb0*/  IMAD.MOV.U32 R46, RZ, RZ, R55 ;  /* 0x000000ffff2e7224 */ /* 0x000fe400078e0037 */
[----:B----4-:R-:W-:-:S01]  /*3bc0*/  FADD.FTZ R54, R92, R53 ;  /* 0x000000355c367221 */ /* 0x010fc20000010000 */
[----:B------:R-:W-:Y:S01]  /*3bd0*/  FADD.FTZ R60, R48, R33 ;  /* 0x00000021303c7221 */ /* 0x000fe20000010000 */
[----:B------:R-:W2:Y:S01]  /*3be0*/  MUFU.EX2 R42, R42 ;  /* 0x0000002a002a7308 */ /* 0x000ea20000000800 */
[----:B------:R-:W-:Y:S01]  /*3bf0*/  F2FP.SATFINITE.E4M3.F32.PACK_AB_MERGE_C R92, R92, R15, RZ ;  /* 0x0000000f5c5c723e */ /* 0x000fe200048070ff */
[----:B------:R-:W-:Y:S01]  /*3c00*/  FADD.FTZ R33, R11, R54 ;  /* 0x000000360b217221 */ /* 0x000fe20000010000 */
[----:B------:R-:W-:-:S01]  /*3c10*/  FADD.FTZ R53, R49, R60 ;  /* 0x0000003c31357221 */ /* 0x000fc20000010000 */
[--C-:B------:R-:W-:Y:S01]  /*3c20*/  IMAD.MOV.U32 R49, RZ, RZ, R55.reuse ;  /* 0x000000ffff317224 */ /* 0x100fe200078e0037 */
[----:B------:R-:W-:Y:S01]  /*3c30*/  F2FP.SATFINITE.E4M3.F32.PACK_AB_MERGE_C R137, R12, R9, R92 ;  /* 0x000000090c89723e */ /* 0x000fe2000480705c */
[----:B------:R-:W-:-:S02]  /*3c40*/  IMAD.MOV.U32 R48, RZ, RZ, R55 ;  /* 0x000000ffff307224 */ /* 0x000fc400078e0037 */
[----:B------:R-:W-:-:S01]  /*3c50*/  FADD.FTZ R54, R50, R53 ;  /* 0x0000003532367221 */ /* 0x000fc20000010000 */
[----:B------:R-:W3:Y:S01]  /*3c60*/  MUFU.EX2 R45, R45 ;  /* 0x0000002d002d7308 */ /* 0x000ee20000000800 */
[----:B-1----:R-:W-:-:S01]  /*3c70*/  FADD.FTZ R57, R14, R33 ;  /* 0x000000210e397221 */ /* 0x002fc20000010000 */
[----:B------:R-:W-:Y:S01]  /*3c80*/  MOV R50, R55 ;  /* 0x0000003700327202 */ /* 0x000fe20000000f00 */
[----:B------:R-:W-:-:S01]  /*3c90*/  FADD.FTZ R53, R61, R54 ;  /* 0x000000363d357221 */ /* 0x000fc20000010000 */
[----:B------:R-:W-:-:S03]  /*3ca0*/  IMAD.MOV.U32 R54, RZ, RZ, R55 ;  /* 0x000000ffff367224 */ /* 0x000fc600078e0037 */
[----:B------:R-:W-:Y:S01]  /*3cb0*/  FADD.FTZ R34, R52, R53 ;  /* 0x0000003534227221 */ /* 0x000fe20000010000 */
[----:B------:R-:W1:Y:S01]  /*3cc0*/  MUFU.EX2 R20, R20 ;  /* 0x0000001400147308 */ /* 0x000e620000000800 */
[----:B--2---:R-:W-:-:S01]  /*3cd0*/  FADD.FTZ R60, R42, R57 ;  /* 0x000000392a3c7221 */ /* 0x004fc20000010000 */
[----:B------:R-:W-:Y:S02]  /*3ce0*/  IMAD.MOV.U32 R53, RZ, RZ, R55 ;  /* 0x000000ffff357224 */ /* 0x000fe400078e0037 */
[----:B------:R-:W-:-:S01]  /*3cf0*/  FADD.FTZ R39, R59, R34 ;  /* 0x000000223b277221 */ /* 0x000fc20000010000 */
[----:B------:R-:W-:-:S03]  /*3d00*/  IMAD.MOV.U32 R52, RZ, RZ, R55 ;  /* 0x000000ffff347224 */ /* 0x000fc600078e0037 */
[----:B------:R-:W-:Y:S01]  /*3d10*/  FADD.FTZ R34, R62, R39 ;  /* 0x000000273e227221 */ /* 0x000fe20000010000 */
[----:B------:R-:W2:Y:S01]  /*3d20*/  MUFU.EX2 R23, R23 ;  /* 0x0000001700177308 */ /* 0x000ea20000000800 */
[----:B---3--:R-:W-:-:S01]  /*3d30*/  FADD.FTZ R31, R45, R60 ;  /* 0x0000003c2d1f7221 */ /* 0x008fc20000010000 */
[----:B------:R-:W-:Y:S01]  /*3d40*/  F2FP.SATFINITE.E4M3.F32.PACK_AB_MERGE_C R42, R45, R42, RZ ;  /* 0x0000002a2d2a723e */ /* 0x000fe200048070ff */
[----:B------:R-:W-:-:S01]  /*3d50*/  FADD.FTZ R69, R69, R34 ;  /* 0x0000002245457221 */ /* 0x000fc20000010000 */
[----:B------:R-:W-:Y:S02]  /*3d60*/  MOV R45, R55 ;  /* 0x00000037002d7202 */ /* 0x000fe40000000f00 */
[----:B------:R-:W-:Y:S01]  /*3d70*/  F2FP.SATFINITE.E4M3.F32.PACK_AB_MERGE_C R139, R14, R11, R42 ;  /* 0x0000000b0e8b723e */ /* 0x000fe2000480702a */
[----:B------:R-:W-:Y:S01]  /*3d80*/  FADD.FTZ R34, R56, R69 ;  /* 0x0000004538227221 */ /* 0x000fe20000010000 */
[----:B------:R-:W3:Y:S01]  /*3d90*/  MUFU.EX2 R47, R47 ;  /* 0x0000002f002f7308 */ /* 0x000ee20000000800 */
[----:B-1----:R-:W-:-:S01]  /*3da0*/  FADD.FTZ R40, R20, R31 ;  /* 0x0000001f14287221 */ /* 0x002fc20000010000 */
[----:B------:R-:W-:-:S02]  /*3db0*/  IMAD.MOV.U32 R42, RZ, RZ, R55 ;  /* 0x000000ffff2a7224 */ /* 0x000fc400078e0037 */
[----:B------:R-:W-:-:S04]  /*3dc0*/  FADD.FTZ R15, R63, R34 ;  /* 0x000000223f0f7221 */ /* 0x000fc80000010000 */
[----:B------:R-:W1:Y:S01]  /*3dd0*/  MUFU.EX2 R58, R58 ;  /* 0x0000003a003a7308 */ /* 0x000e620000000800 */
[----:B--2---:R-:W-:-:S07]  /*3de0*/  FADD.FTZ R40, R23, R40 ;  /* 0x0000002817287221 */ /* 0x004fce0000010000 */
[----:B------:R-:W2:Y:S01]  /*3df0*/  MUFU.EX2 R24, R24 ;  /* 0x0000001800187308 */ /* 0x000ea20000000800 */
[----:B---3--:R-:W-:-:S07]  /*3e00*/  FADD.FTZ R39, R47, R40 ;  /* 0x000000282f277221 */ /* 0x008fce0000010000 */
[----:B------:R-:W3:Y:S01]  /*3e10*/  MUFU.EX2 R25, R25 ;  /* 0x0000001900197308 */ /* 0x000ee20000000800 */
[----:B-1----:R-:W-:-:S01]  /*3e20*/  FADD.FTZ R39, R58, R39 ;  /* 0x000000273a277221 */ /* 0x002fc20000010000 */
[----:B------:R-:W-:-:S04]  /*3e30*/  F2FP.SATFINITE.E4M3.F32.PACK_AB_MERGE_C R47, R58, R47, RZ ;  /* 0x0000002f3a2f723e */ /* 0x000fc800048070ff */
[----:B------:R-:W-:Y:S01]  /*3e40*/  F2FP.SATFINITE.E4M3.F32.PACK_AB_MERGE_C R141, R23, R20, R47 ;  /* 0x00000014178d723e */ /* 0x000fe2000480702f */
[----:B------:R-:W-:Y:S01]  /*3e50*/  IMAD.MOV.U32 R47, RZ, RZ, R55 ;  /* 0x000000ffff2f7224 */ /* 0x000fe200078e0037 */
[----:B------:R-:W1:Y:S01]  /*3e60*/  MUFU.EX2 R26, R26 ;  /* 0x0000001a001a7308 */ /* 0x000e620000000800 */
[----:B--2---:R-:W-:-:S07]  /*3e70*/  FADD.FTZ R40, R24, R39 ;  /* 0x0000002718287221 */ /* 0x004fce0000010000 */
[----:B------:R-:W2:Y:S01]  /*3e80*/  MUFU.EX2 R27, R27 ;  /* 0x0000001b001b7308 */ /* 0x000ea20000000800 */
[----:B---3--:R-:W-:-:S01]  /*3e90*/  FADD.FTZ R39, R25, R40 ;  /* 0x0000002819277221 */ /* 0x008fc20000010000 */
[----:B------:R-:W-:Y:S01]  /*3ea0*/  FADD.FTZ R40, R64, R15 ;  /* 0x0000000f40287221 */ /* 0x000fe20000010000 */
[----:B------:R-:W-:-:S03]  /*3eb0*/  F2FP.SATFINITE.E4M3.F32.PACK_AB_MERGE_C R64, R73, R64, RZ ;  /* 0x000000404940723e */ /* 0x000fc600048070ff */
[----:B------:R-:W-:Y:S01]  /*3ec0*/  FADD.FTZ R73, R73, R40 ;  /* 0x0000002849497221 */ /* 0x000fe20000010000 */
[----:B------:R-:W-:Y:S01]  /*3ed0*/  F2FP.SATFINITE.E4M3.F32.PACK_AB_MERGE_C R142, R63, R56, R64 ;  /* 0x000000383f8e723e */ /* 0x000fe20004807040 */
[----:B------:R-:W3:Y:S01]  /*3ee0*/  MUFU.EX2 R29, R29 ;  /* 0x0000001d001d7308 */ /* 0x000ee20000000800 */
[----:B-1----:R-:W-:-:S01]  /*3ef0*/  FADD.FTZ R10, R26, R39 ;  /* 0x000000271a0a7221 */ /* 0x002fc20000010000 */
[----:B------:R-:W-:-:S06]  /*3f00*/  MOV R40, R55 ;  /* 0x0000003700287202 */ /* 0x000fcc0000000f00 */
[----:B------:R-:W1:Y:S01]  /*3f10*/  MUFU.EX2 R74, R74 ;  /* 0x0000004a004a7308 */ /* 0x000e620000000800 */
[C---:B--2---:R-:W-:Y:S01]  /*3f20*/  F2FP.SATFINITE.E4M3.F32.PACK_AB_MERGE_C R39, R27.reuse, R26, RZ ;  /* 0x0000001a1b27723e */ /* 0x044fe200048070ff */
[----:B------:R-:W-:Y:S01]  /*3f30*/  FADD.FTZ R27, R27, R10 ;  /* 0x0000000a1b1b7221 */ /* 0x000fe20000010000 */
[----:B------:R-:W-:-:S02]  /*3f40*/  FADD.FTZ R10, R72, R73 ;  /* 0x00000049480a7221 */ /* 0x000fc40000010000 */
[----:B------:R-:W-:Y:S01]  /*3f50*/  F2FP.SATFINITE.E4M3.F32.PACK_AB_MERGE_C R143, R25, R24, R39 ;  /* 0x00000018198f723e */ /* 0x000fe20004807027 */
[----:B------:R-:W-:-:S01]  /*3f60*/  FADD.FTZ R26, R4, R27 ;  /* 0x0000001b041a7221 */ /* 0x000fc20000010000 */
[----:B------:R-:W-:Y:S01]  /*3f70*/  FADD.FTZ R15, R75, R10 ;  /* 0x0000000a4b0f7221 */ /* 0x000fe20000010000 */
[----:B------:R-:W-:Y:S01]  /*3f80*/  MUFU.EX2 R28, R28 ;  /* 0x0000001c001c7308 */ /* 0x000fe20000000800 */
[--C-:B------:R-:W-:Y:S02]  /*3f90*/  IMAD.MOV.U32 R39, RZ, RZ, R55.reuse ;  /* 0x000000ffff277224 */ /* 0x100fe400078e0037 */
[----:B---3--:R-:W-:Y:S01]  /*3fa0*/  FADD.FTZ R21, R29, R26 ;  /* 0x0000001a1d157221 */ /* 0x008fe20000010000 */
[----:B------:R-:W-:Y:S01]  /*3fb0*/  MOV R25, R55 ;  /* 0x0000003700197202 */ /* 0x000fe20000000f00 */
[----:B------:R-:W-:-:S03]  /*3fc0*/  IMAD.MOV.U32 R24, RZ, RZ, R55 ;  /* 0x000000ffff187224 */ /* 0x000fc600078e0037 */
[----:B------:R-:W2:Y:S01]  /*3fd0*/  MUFU.EX2 R77, R77 ;  /* 0x0000004d004d7308 */ /* 0x000ea20000000800 */
[----:B-1----:R-:W-:-:S07]  /*3fe0*/  FADD.FTZ R26, R74, R15 ;  /* 0x0000000f4a1a7221 */ /* 0x002fce0000010000 */
[----:B------:R-:W1:Y:S08]  /*3ff0*/  MUFU.EX2 R51, R51 ;  /* 0x0000003300337308 */ /* 0x000e700000000800 */
[----:B------:R-:W3:Y:S01]  /*4000*/  MUFU.EX2 R76, R76 ;  /* 0x0000004c004c7308 */ /* 0x000ee20000000800 */
[C---:B--2---:R-:W-:Y:S01]  /*4010*/  F2FP.SATFINITE.E4M3.F32.PACK_AB_MERGE_C R74, R77.reuse, R74, RZ ;  /* 0x0000004a4d4a723e */ /* 0x044fe200048070ff */
[----:B------:R-:W-:-:S03]  /*4020*/  FADD.FTZ R77, R77, R26 ;  /* 0x0000001a4d4d7221 */ /* 0x000fc60000010000 */
[----:B------:R-:W-:-:S03]  /*4030*/  F2FP.SATFINITE.E4M3.F32.PACK_AB_MERGE_C R144, R75, R72, R74 ;  /* 0x000000484b90723e */ /* 0x000fc6000480704a */
[----:B------:R-:W-:Y:S01]  /*4040*/  MUFU.EX2 R30, R30 ;  /* 0x0000001e001e7308 */ /* 0x000fe20000000800 */
[----:B-1----:R-:W-:-:S04]  /*4050*/  F2FP.SATFINITE.E4M3.F32.PACK_AB_MERGE_C R27, R51, R28, RZ ;  /* 0x0000001c331b723e */ /* 0x002fc800048070ff */
[----:B------:R-:W-:Y:S01]  /*4060*/  F2FP.SATFINITE.E4M3.F32.PACK_AB_MERGE_C R145, R29, R4, R27 ;  /* 0x000000041d91723e */ /* 0x000fe2000480701b */
[----:B------:R-:W-:Y:S02]  /*4070*/  IMAD.MOV.U32 R29, RZ, RZ, R55 ;  /* 0x000000ffff1d7224 */ /* 0x000fe400078e0037 */
[----:B------:R-:W1:Y:S01]  /*4080*/  MUFU.EX2 R79, R79 ;  /* 0x0000004f004f7308 */ /* 0x000e620000000800 */
[----:B---3--:R-:W-:-:S01]  /*4090*/  FADD.FTZ R26, R76, R77 ;  /* 0x0000004d4c1a7221 */ /* 0x008fc20000010000 */
[----:B------:R-:W-:-:S06]  /*40a0*/  IMAD.MOV.U32 R27, RZ, RZ, R55 ;  /* 0x000000ffff1b7224 */ /* 0x000fcc00078e0037 */
[----:B------:R-:W-:Y:S08]  /*40b0*/  MUFU.EX2 R70, R70 ;  /* 0x0000004600467308 */ /* 0x000ff00000000800 */
[----:B------:R-:W2:Y:S01]  /*40c0*/  MUFU.EX2 R81, R81 ;  /* 0x0000005100517308 */ /* 0x000ea20000000800 */
[----:B-1----:R-:W-:-:S07]  /*40d0*/  FADD.FTZ R15, R79, R26 ;  /* 0x0000001a4f0f7221 */ /* 0x002fce0000010000 */
[----:B------:R-:W1:Y:S08]  /*40e0*/  MUFU.EX2 R33, R65 ;  /* 0x0000004100217308 */ /* 0x000e700000000800 */
[----:B------:R-:W3:Y:S01]  /*40f0*/  MUFU.EX2 R32, R32 ;  /* 0x0000002000207308 */ /* 0x000ee20000000800 */
[----:B--2---:R-:W-:Y:S01]  /*4100*/  F2FP.SATFINITE.E4M3.F32.PACK_AB_MERGE_C R26, R81, R70, RZ ;  /* 0x00000046511a723e */ /* 0x004fe200048070ff */
[----:B------:R-:W-:-:S03]  /*4110*/  FADD.FTZ R70, R70, R15 ;  /* 0x0000000f46467221 */ /* 0x000fc60000010000 */
[----:B------:R-:W-:Y:S01]  /*4120*/  F2FP.SATFINITE.E4M3.F32.PACK_AB_MERGE_C R146, R79, R76, R26 ;  /* 0x0000004c4f92723e */ /* 0x000fe2000480701a */
[----:B------:R-:W-:-:S02]  /*4130*/  FADD.FTZ R81, R81, R70 ;  /* 0x0000004651517221 */ /* 0x000fc40000010000 */
[----:B------:R2:W-:Y:S08]  /*4140*/  MUFU.EX2 R13, R36 ;  /* 0x00000024000d7308 */ /* 0x0005f00000000800 */
[----:B------:R-:W4:Y:S01]  /*4150*/  MUFU.EX2 R31, R68 ;  /* 0x00000044001f7308 */ /* 0x000f220000000800 */
[----:B--2---:R-:W-:-:S04]  /*4160*/  FADD.FTZ R36, R28, R21 ;  /* 0x000000151c247221 */ /* 0x004fc80000010000 */
[----:B------:R-:W-:Y:S01]  /*4170*/  FADD.FTZ R51, R51, R36 ;  /* 0x0000002433337221 */ /* 0x000fe20000010000 */
[----:B------:R-:W-:Y:S02]  /*4180*/  IMAD.MOV.U32 R36, RZ, RZ, R55 ;  /* 0x000000ffff247224 */ /* 0x000fe400078e0037 */
[----:B------:R-:W-:Y:S01]  /*4190*/  MUFU.EX2 R80, R80 ;  /* 0x0000005000507308 */ /* 0x000fe20000000800 */
[----:B------:R-:W-:-:S01]  /*41a0*/  FADD.FTZ R28, R30, R51 ;  /* 0x000000331e1c7221 */ /* 0x000fc20000010000 */
[----:B------:R-:W-:-:S03]  /*41b0*/  IMAD.MOV.U32 R51, RZ, RZ, R55 ;  /* 0x000000ffff337224 */ /* 0x000fc600078e0037 */
[----:B-1----:R-:W-:Y:S01]  /*41c0*/  FADD.FTZ R21, R33, R28 ;  /* 0x0000001c21157221 */ /* 0x002fe20000010000 */
[----:B------:R-:W-:Y:S02]  /*41d0*/  IMAD.MOV.U32 R28, RZ, RZ, R55 ;  /* 0x000000ffff1c7224 */ /* 0x000fe400078e0037 */
[----:B------:R-:W1:Y:S01]  /*41e0*/  MUFU.EX2 R85, R85 ;  /* 0x0000005500557308 */ /* 0x000e620000000800 */
[----:B---3--:R-:W-:-:S01]  /*41f0*/  FADD.FTZ R26, R32, R21 ;  /* 0x00000015201a7221 */ /* 0x008fc20000010000 */
[----:B----4-:R-:W-:-:S03]  /*4200*/  F2FP.SATFINITE.E4M3.F32.PACK_AB_MERGE_C R32, R31, R32, RZ ;  /* 0x000000201f20723e */ /* 0x010fc600048070ff */
[----:B------:R-:W-:Y:S01]  /*4210*/  FADD.FTZ R26, R31, R26 ;  /* 0x0000001a1f1a7221 */ /* 0x000fe20000010000 */
[----:B------:R-:W-:Y:S01]  /*4220*/  F2FP.SATFINITE.E4M3.F32.PACK_AB_MERGE_C R147, R33, R30, R32 ;  /* 0x0000001e2193723e */ /* 0x000fe20004807020 */
[----:B------:R-:W-:Y:S01]  /*4230*/  IMAD.MOV.U32 R33, RZ, RZ, R55 ;  /* 0x000000ffff217224 */ /* 0x000fe200078e0037 */
[----:B------:R-:W2:Y:S01]  /*4240*/  MUFU.EX2 R78, R78 ;  /* 0x0000004e004e7308 */ /* 0x000ea20000000800 */
[----:B------:R-:W-:-:S01]  /*4250*/  FADD.FTZ R5, R13, R26 ;  /* 0x0000001a0d057221 */ /* 0x000fc20000010000 */
[--C-:B------:R-:W-:Y:S01]  /*4260*/  IMAD.MOV.U32 R32, RZ, RZ, R55.reuse ;  /* 0x000000ffff207224 */ /* 0x100fe200078e0037 */
[----:B------:R-:W-:Y:S01]  /*4270*/  MOV R30, R55 ;  /* 0x00000037001e7202 */ /* 0x000fe20000000f00 */
[--C-:B------:R-:W-:Y:S02]  /*4280*/  IMAD.MOV.U32 R31, RZ, RZ, R55.reuse ;  /* 0x000000ffff1f7224 */ /* 0x100fe400078e0037 */
[----:B------:R-:W-:Y:S02]  /*4290*/  IMAD.MOV.U32 R26, RZ, RZ, R55 ;  /* 0x000000ffff1a7224 */ /* 0x000fe400078e0037 */
[----:B------:R-:W3:Y:S01]  /*42a0*/  MUFU.EX2 R83, R83 ;  /* 0x0000005300537308 */ /* 0x000ee20000000800 */
[----:B-1----:R-:W-:-:S07]  /*42b0*/  F2FP.SATFINITE.E4M3.F32.PACK_AB_MERGE_C R15, R85, R80, RZ ;  /* 0x00000050550f723e */ /* 0x002fce00048070ff */
[----:B------:R1:W4:Y:S01]  /*42c0*/  MUFU.EX2 R34, R37 ;  /* 0x0000002500227308 */ /* 0x0003220000000800 */
[----:B--2---:R-:W-:-:S07]  /*42d0*/  FADD.FTZ R6, R78, R81 ;  /* 0x000000514e067221 */ /* 0x004fce0000010000 */
[----:B------:R-:W2:Y:S01]  /*42e0*/  MUFU.EX2 R67, R67 ;  /* 0x0000004300437308 */ /* 0x000ea20000000800 */
[C---:B---3--:R-:W-:Y:S01]  /*42f0*/  F2FP.SATFINITE.E4M3.F32.PACK_AB_MERGE_C R148, R83.reuse, R78, R15 ;  /* 0x0000004e5394723e */ /* 0x048fe2000480700f */
[----:B------:R-:W-:Y:S01]  /*4300*/  FADD.FTZ R83, R83, R6 ;  /* 0x0000000653537221 */ /* 0x000fe20000010000 */
[----:B-1----:R-:W-:-:S03]  /*4310*/  IMAD.MOV.U32 R37, RZ, RZ, R55 ;  /* 0x000000ffff257224 */ /* 0x002fc600078e0037 */
[----:B------:R-:W-:Y:S02]  /*4320*/  FADD.FTZ R80, R80, R83 ;  /* 0x0000005350507221 */ /* 0x000fe40000010000 */
[----:B------:R-:W1:Y:S01]  /*4330*/  MUFU.EX2 R10, R93 ;  /* 0x0000005d000a7308 */ /* 0x000e620000000800 */
[----:B----4-:R-:W-:-:S01]  /*4340*/  FADD.FTZ R6, R34, R5 ;  /* 0x0000000522067221 */ /* 0x010fc20000010000 */
[----:B------:R-:W-:-:S06]  /*4350*/  FADD.FTZ R85, R85, R80 ;  /* 0x0000005055557221 */ /* 0x000fcc0000010000 */
[----:B------:R-:W-:Y:S01]  /*4360*/  MUFU.EX2 R84, R84 ;  /* 0x0000005400547308 */ /* 0x000fe20000000800 */
[----:B--2---:R-:W-:-:S07]  /*4370*/  FADD.FTZ R5, R67, R6 ;  /* 0x0000000643057221 */ /* 0x004fce0000010000 */
[----:B------:R-:W2:Y:S01]  /*4380*/  MUFU.EX2 R89, R89 ;  /* 0x0000005900597308 */ /* 0x000ea20000000800 */
[----:B-1----:R-:W-:-:S01]  /*4390*/  FADD.FTZ R5, R10, R5 ;  /* 0x000000050a057221 */ /* 0x002fc20000010000 */
[----:B------:R-:W-:-:S04]  /*43a0*/  F2FP.SATFINITE.E4M3.F32.PACK_AB_MERGE_C R67, R10, R67, RZ ;  /* 0x000000430a43723e */ /* 0x000fc800048070ff */
[----:B------:R-:W-:Y:S01]  /*43b0*/  F2FP.SATFINITE.E4M3.F32.PACK_AB_MERGE_C R149, R34, R13, R67 ;  /* 0x0000000d2295723e */ /* 0x000fe20004807043 */
[----:B------:R-:W-:Y:S01]  /*43c0*/  IMAD.MOV.U32 R34, RZ, RZ, R55 ;  /* 0x000000ffff227224 */ /* 0x000fe200078e0037 */
[----:B------:R-:W1:Y:S08]  /*43d0*/  MUFU.EX2 R82, R82 ;  /* 0x0000005200527308 */ /* 0x000e700000000800 */
[----:B------:R-:W3:Y:S01]  /*43e0*/  MUFU.EX2 R96, R96 ;  /* 0x0000006000607308 */ /* 0x000ee20000000800 */
[----:B--2---:R-:W-:-:S07]  /*43f0*/  F2FP.SATFINITE.E4M3.F32.PACK_AB_MERGE_C R9, R89, R84, RZ ;  /* 0x000000545909723e */ /* 0x004fce00048070ff */
[----:B------:R-:W2:Y:S01]  /*4400*/  MUFU.EX2 R87, R87 ;  /* 0x0000005700577308 */ /* 0x000ea20000000800 */
[----:B-1----:R-:W-:-:S07]  /*4410*/  FADD.FTZ R6, R82, R85 ;  /* 0x0000005552067221 */ /* 0x002fce0000010000 */
[----:B------:R-:W1:Y:S01]  /*4420*/  MUFU.EX2 R95, R95 ;  /* 0x0000005f005f7308 */ /* 0x000e620000000800 */
[----:B---3--:R-:W-:-:S07]  /*4430*/  FADD.FTZ R8, R96, R5 ;  /* 0x0000000560087221 */ /* 0x008fce0000010000 */
[----:B------:R-:W-:Y:S01]  /*4440*/  MUFU.EX2 R98, R98 ;  /* 0x0000006200627308 */ /* 0x000fe20000000800 */
[C---:B--2---:R-:W-:Y:S01]  /*4450*/  F2FP.SATFINITE.E4M3.F32.PACK_AB_MERGE_C R150, R87.reuse, R82, R9 ;  /* 0x000000525796723e */ /* 0x044fe20004807009 */
[----:B------:R-:W-:-:S06]  /*4460*/  FADD.FTZ R87, R87, R6 ;  /* 0x0000000657577221 */ /* 0x000fcc0000010000 */
[----:B------:R-:W2:Y:S01]  /*4470*/  MUFU.EX2 R7, R86 ;  /* 0x0000005600077308 */ /* 0x000ea20000000800 */
[----:B-1----:R-:W-:-:S01]  /*4480*/  FADD.FTZ R5, R95, R8 ;  /* 0x000000085f057221 */ /* 0x002fc20000010000 */
[----:B------:R-:W-:-:S04]  /*4490*/  FADD.FTZ R8, R84, R87 ;  /* 0x0000005754087221 */ /* 0x000fc80000010000 */
[----:B------:R-:W-:Y:S01]  /*44a0*/  FADD.FTZ R8, R89, R8 ;  /* 0x0000000859087221 */ /* 0x000fe20000010000 */
[----:B--2---:R-:W-:Y:S01]  /*44b0*/  F2FP.SATFINITE.E4M3.F32.PACK_AB_MERGE_C R4, R7, R98, RZ ;  /* 0x000000620704723e */ /* 0x004fe200048070ff */
[----:B------:R-:W-:-:S03]  /*44c0*/  FADD.FTZ R98, R98, R5 ;  /* 0x0000000562627221 */ /* 0x000fc60000010000 */
[----:B------:R-:W-:Y:S01]  /*44d0*/  F2FP.SATFINITE.E4M3.F32.PACK_AB_MERGE_C R151, R95, R96, R4 ;  /* 0x000000605f97723e */ /* 0x000fe20004807004 */
[----:B------:R-:W-:-:S01]  /*44e0*/  FADD.FTZ R7, R7, R98 ;  /* 0x0000006207077221 */ /* 0x000fc20000010000 */
[----:B------:R-:W-:Y:S06]  /*44f0*/  @!P1 BRA `(.L_x_15) ;  /* 0x0000002c00689947 */ /* 0x000fec0003800000 */
[----:B------:R-:W-:Y:S01]  /*4500*/  IMAD.MOV.U32 R6, RZ, RZ, R71 ;  /* 0x000000ffff067224 */ /* 0x000fe200078e0047 */
[----:B------:R-:W-:Y:S01]  /*4510*/  CS2R R54, SRZ ;  /* 0x0000000000367805 */ /* 0x000fe2000001ff00 */
[----:B------:R-:W-:Y:S01]  /*4520*/  IMAD.MOV.U32 R5, RZ, RZ, R66 ;  /* 0x000000ffff057224 */ /* 0x000fe200078e0042 */
[----:B------:R-:W-:Y:S02]  /*4530*/  CS2R R52, SRZ ;  /* 0x0000000000347805 */ /* 0x000fe4000001ff00 */
[----:B------:R-:W-:Y:S02]  /*4540*/  CS2R R50, SRZ ;  /* 0x0000000000327805 */ /* 0x000fe4000001ff00 */
[----:B------:R-:W-:Y:S02]  /*4550*/  CS2R R48, SRZ ;  /* 0x0000000000307805 */ /* 0x000fe4000001ff00 */
[----:B------:R-:W-:Y:S02]  /*4560*/  CS2R R46, SRZ ;  /* 0x00000000002e7805 */ /* 0x000fe4000001ff00 */
[----:B------:R-:W-:-:S02]  /*4570*/  CS2R R44, SRZ ;  /* 0x00000000002c7805 */ /* 0x000fc4000001ff00 */
[----:B------:R-:W-:Y:S02]  /*4580*/  CS2R R42, SRZ ;  /* 0x00000000002a7805 */ /* 0x000fe4000001ff00 */
        /* <DEDUP_REMOVED lines=8> */
[----:B------:R-:W-:Y:S01]  /*4610*/  CS2R R24, SRZ ;  /* 0x0000000000187805 */ /* 0x000fe2000001ff00 */
[----:B------:R-:W-:Y:S01]  /*4620*/  UIADD3 UR45, UR45, -0x2, URZ ;  /* 0xfffffffe2d2d7890 */ /* 0x000fe2000fffe03f */
[----:B------:R-:W-:Y:S01]  /*4630*/  UMOV UR23, UR37 ;  /* 0x0000002500177c82 */ /* 0x000fe20008000000 */
[----:B------:R-:W-:Y:S01]  /*4640*/  UMOV UR22, UR38 ;  /* 0x0000002600167c82 */ /* 0x000fe20008000000 */
[----:B------:R-:W-:-:S09]  /*4650*/  ULDC UR20, c[0x0][0x988] ;  /* 0x0002620000147ab9 */ /* 0x000fd20000000800 */
.L_x_25:
[----:B------:R-:W-:-:S04]  /*4660*/  UISETP.NE.AND UP0, UPT, UR22, 0x1, UPT ;  /* 0x000000011600788c */ /* 0x000fc8000bf05270 */
[----:B------:R-:W-:-:S04]  /*4670*/  USEL UR37, URZ, 0x1, UP0 ;  /* 0x000000013f257887 */ /* 0x000fc80008000000 */
[----:B------:R-:W-:Y:S01]  /*4680*/  ULOP3.LUT UR37, UR23, UR37, URZ, 0x3c, !UPT ;  /* 0x0000002517257292 */ /* 0x000fe2000f8e3c3f */
[----:B------:R-:W-:Y:S11]  /*4690*/  @!P0 BRA `(.L_x_16) ;  /* 0x0000000000048947 */ /* 0x000ff60003800000 */
[----:B------:R-:W-:Y:S01]  /*46a0*/  BPT.TRAP 0x1 ;  /* 0x000000040000795c */ /* 0x000fe20000300000 */
.L_x_16:
[----:B------:R-:W-:Y:S01]  /*46b0*/  UIADD3 UR38, UR22, 0x1, URZ ;  /* 0x0000000116267890 */ /* 0x000fe2000fffe03f */
[----:B------:R-:W-:-:S03]  /*46c0*/  IMAD.U32 R4, RZ, RZ, UR37 ;  /* 0x00000025ff047e24 */ /* 0x000fc6000f8e00ff */
[----:B------:R-:W-:Y:S02]  /*46d0*/  UISETP.NE.AND UP0, UPT, UR38, 0x2, UPT ;  /* 0x000000022600788c */ /* 0x000fe4000bf05270 */
[----:B------:R-:W-:Y:S02]  /*46e0*/  SHF.L.U32 R4, R4, 0x1f, RZ ;  /* 0x0000001f04047819 */ /* 0x000fe400000006ff */
[----:B------:R-:W-:-:S04]  /*46f0*/  USEL UR38, UR38, URZ, UP0 ;  /* 0x0000003f26267287 */ /* 0x000fc80008000000 */
[----:B------:R-:W-:-:S09]  /*4700*/  ULEA UR21, UR38, UR40, 0x3 ;  /* 0x0000002826157291 */ /* 0x000fd2000f8e183f */
[----:B------:R1:W2:Y:S01]  /*4710*/  SYNCS.PHASECHK.TRANS64.TRYWAIT P1, [UR21+0x13230], R4 ;  /* 0x01323004ff0075a7 */ /* 0x0002a20008020155 */
[----:B------:R-:W-:Y:S05]  /*4720*/  @!P0 BRA `(.L_x_17) ;  /* 0x0000000000048947 */ /* 0x000fea0003800000 */
[----:B------:R-:W-:Y:S01]  /*4730*/  BPT.TRAP 0x1 ;  /* 0x000000040000795c */ /* 0x000fe20000300000 */
.L_x_17:
[----:B--2---:R-:W-:Y:S05]  /*4740*/  @P1 BRA `(.L_x_18) ;  /* 0x0000000000081947 */ /* 0x004fea0003800000 */
[----:B------:R-:W2:Y:S02]  /*4750*/  SYNCS.PHASECHK.TRANS64.TRYWAIT P1, [UR21+0x13230], R4 ;  /* 0x01323004ff0075a7 */ /* 0x000ea40008020155 */
[----:B--2---:R-:W-:Y:S05]  /*4760*/  @!P1 BRA `(.L_x_19) ;  /* 0x0000006000d09947 */ /* 0x004fea0003800000 */
.L_x_18:
[----:B------:R-:W-:Y:S01]  /*4770*/  R2UR UR24, R3 ;  /* 0x00000000031872ca */ /* 0x000fe200000e0000 */
[----:B------:R-:W-:Y:S01]  /*4780*/  WARPGROUP.ARRIVE ;  /* 0x00000000000079c5 */ /* 0x000fe20000000000 */
[----:B------:R-:W-:Y:S01]  /*4790*/  UMOV UR11, 0x80000020 ;  /* 0x80000020000b7882 */ /* 0x000fe20000000000 */
[----:B------:R-:W-:Y:S01]  /*47a0*/  UMOV UR12, UR8 ;  /* 0x00000008000c7c82 */ /* 0x000fe20008000000 */
[----:B------:R-:W-:Y:S01]  /*47b0*/  UMOV UR13, UR9 ;  /* 0x00000009000d7c82 */ /* 0x000fe20008000000 */
[----:B------:R-:W-:Y:S01]  /*47c0*/  UMOV UR15, 0x80000020 ;  /* 0x80000020000f7882 */ /* 0x000fe20000000000 */
[----:B------:R-:W-:Y:S01]  /*47d0*/  UMOV UR16, UR8 ;  /* 0x0000000800107c82 */ /* 0x000fe20008000000 */
[----:B------:R-:W-:Y:S01]  /*47e0*/  UMOV UR17, UR9 ;  /* 0x0000000900117c82 */ /* 0x000fe20008000000 */
[----:B------:R-:W-:Y:S01]  /*47f0*/  UMOV UR19, 0x80000020 ;  /* 0x8000002000137882 */ /* 0x000fe20000000000 */
[----:B------:R-:W-:-:S04]  /*4800*/  UMOV UR7, 0x80000020 ;  /* 0x8000002000077882 */ /* 0x000fc80000000000 */
        /* <DEDUP_REMOVED lines=8> */
[----:B------:R-:W-:Y:S02]  /*4890*/  WARPGROUP.DEPBAR.LE gsb0, 0x0 ;  /* 0x00008000000079c5 */ /* 0x000fe40000010000 */
[----:B------:R-:W-:-:S06]  /*48a0*/  WARPGROUP.ARRIVE ;  /* 0x00000000000079c5 */ /* 0x000fcc0000000000 */
[----:B------:R-:W-:Y:S01]  /*48b0*/  QGMMA.64x32x32.F32.E4M3.E4M3 R104, gdesc[UR12], RZ, !UPT, gsb0 ;  /* 0x006000000c6879f3 */ /* 0x000fe2000c0008ff */
[----:B------:R-:W-:Y:S01]  /*48c0*/  UIADD3 UR14, UR24, 0x82, URZ ;  /* 0x00000082180e7890 */ /* 0x000fe2000fffe03f */
[----:B------:R-:W-:Y:S01]  /*48d0*/  UMOV UR12, UR4 ;  /* 0x00000004000c7c82 */ /* 0x000fe20008000000 */
[----:B------:R-:W-:Y:S01]  /*48e0*/  UMOV UR13, UR5 ;  /* 0x00000005000d7c82 */ /* 0x000fe20008000000 */
        /* <DEDUP_REMOVED lines=11> */
[----:B------:R-:W-:Y:S01]  /*49a0*/  UMOV UR10, UR6 ;  /* 0x00000006000a7c82 */ /* 0x000fe20008000000 */
[----:B------:R-:W-:Y:S01]  /*49b0*/  UMOV UR11, 0x80000020 ;  /* 0x80000020000b7882 */ /* 0x000fe20000000000 */
[----:B------:R-:W-:Y:S01]  /*49c0*/  UIADD3 UR6, UR24, 0x2, URZ ;  /* 0x0000000218067890 */ /* 0x000fe2000fffe03f */
        /* <DEDUP_REMOVED lines=8> */
[----:B------:R-:W-:Y:S01]  /*4a50*/  UIADD3 UR24, UR24, 0x202, URZ ;  /* 0x0000020218187890 */ /* 0x000fe2000fffe03f */
[----:B------:R-:W-:Y:S02]  /*4a60*/  WARPGROUP.DEPBAR.LE gsb0, 0x0 ;  /* 0x00008000000079c5 */ /* 0x000fe40000010000 */
[----:B------:R-:W-:-:S06]  /*4a70*/  WARPGROUP.ARRIVE ;  /* 0x00000000000079c5 */ /* 0x000fcc0000000000 */
[----:B------:R-:W-:Y:S03]  /*4a80*/  QGMMA.64x32x32.F32.E4M3.E4M3 R104, gdesc[UR12], R104, gsb0 ;  /* 0x006000000c6879f3 */ /* 0x000fe60008000868 */
[----:B------:R-:W-:Y:S02]  /*4a90*/  WARPGROUP.DEPBAR.LE gsb0, 0x0 ;  /* 0x00008000000079c5 */ /* 0x000fe40000010000 */
[----:B------:R-:W-:-:S06]  /*4aa0*/  WARPGROUP.ARRIVE ;  /* 0x00000000000079c5 */ /* 0x000fcc0000000000 */
[----:B------:R-:W-:Y:S03]  /*4ab0*/  QGMMA.64x32x32.F32.E4M3.E4M3 R88, gdesc[UR16], R88, gsb0 ;  /* 0x00600000105879f3 */ /* 0x000fe60008000858 */
[----:B------:R-:W-:Y:S02]  /*4ac0*/  WARPGROUP.DEPBAR.LE gsb0, 0x0 ;  /* 0x00008000000079c5 */ /* 0x000fe40000010000 */
[----:B------:R-:W-:-:S06]  /*4ad0*/  WARPGROUP.ARRIVE ;  /* 0x00000000000079c5 */ /* 0x000fcc0000000000 */
[----:B------:R-:W-:Y:S01]  /*4ae0*/  QGMMA.64x32x32.F32.E4M3.E4M3 R72, gdesc[UR4], R72, gsb0 ;  /* 0x00600000044879f3 */ /* 0x000fe20008000848 */
[----:B------:R-:W-:Y:S01]  /*4af0*/  UMOV UR6, UR24 ;  /* 0x0000001800067c82 */ /* 0x000fe20008000000 */
[----:B------:R-:W-:Y:S01]  /*4b00*/  UMOV UR7, 0x80000020 ;  /* 0x8000002000077882 */ /* 0x000fe20000000000 */
[----:B------:R-:W-:Y:S02]  /*4b10*/  WARPGROUP.DEPBAR.LE gsb0, 0x0 ;  /* 0x00008000000079c5 */ /* 0x000fe40000010000 */
[----:B------:R-:W-:-:S06]  /*4b20*/  WARPGROUP.ARRIVE ;  /* 0x00000000000079c5 */ /* 0x000fcc0000000000 */
[----:B------:R-:W-:Y:S03]  /*4b30*/  QGMMA.64x32x32.F32.E4M3.E4M3 R56, gdesc[UR4], R56, gsb0 ;  /* 0x00600000043879f3 */ /* 0x000fe60008000838 */
[----:B------:R-:W-:Y:S02]  /*4b40*/  WARPGROUP.DEPBAR.LE gsb0, 0x0 ;  /* 0x00008000000079c5 */ /* 0x000fe40000010000 */
[----:B------:R-:W-:Y:S05]  /*4b50*/  @!P0 BRA `(.L_x_20) ;  /* 0x0000000000048947 */ /* 0x000fea0003800000 */
[----:B------:R-:W-:Y:S01]  /*4b60*/  BPT.TRAP 0x1 ;  /* 0x000000040000795c */ /* 0x000fe20000300000 */
.L_x_20:
[----:B------:R-:W-:Y:S01]  /*4b70*/  ULEA UR11, UR22, UR40, 0x3 ;  /* 0x00000028160b7291 */ /* 0x000fe2000f8e183f */
[----:B-12---:R-:W-:-:S04]  /*4b80*/  MOV R4, UR23 ;  /* 0x0000001700047c02 */ /* 0x006fc80008000f00 */
[----:B------:R-:W-:-:S04]  /*4b90*/  SHF.L.U32 R4, R4, 0x1f, RZ ;  /* 0x0000001f04047819 */ /* 0x000fc800000006ff */
[----:B------:R1:W2:Y:S01]  /*4ba0*/  SYNCS.PHASECHK.TRANS64.TRYWAIT P1, [UR11+0x13250], R4 ;  /* 0x01325004ff0075a7 */ /* 0x0002a2000802014b */
[----:B------:R-:W-:Y:S05]  /*4bb0*/  @!P0 BRA `(.L_x_21) ;  /* 0x0000000000048947 */ /* 0x000fea0003800000 */
[----:B------:R-:W-:Y:S01]  /*4bc0*/  BPT.TRAP 0x1 ;  /* 0x000000040000795c */ /* 0x000fe20000300000 */
.L_x_21:
[C---:B------:R-:W-:Y:S01]  /*4bd0*/  FMUL.FTZ R10, R0.reuse, R120 ;  /* 0x00000078000a7220 */ /* 0x040fe20000410000 */
        /* <DEDUP_REMOVED lines=60> */
[----:B------:R-:W3:Y:S01]  /*4fa0*/  MUFU.TANH R10, R10 ;  /* 0x0000000a000a7308 */ /* 0x000ee20000002400 */
[----:B------:R-:W-:-:S07]  /*4fb0*/  FMUL.FTZ R126, R0, R85 ;  /* 0x00000055007e7220 */ /* 0x000fce0000410000 */
[----:B------:R-:W4:Y:S08]  /*4fc0*/  MUFU.TANH R9, R9 ;  /* 0x0000000900097308 */ /* 0x000f300000002400 */
[----:B------:R-:W1:Y:S08]  /*4fd0*/  MUFU.TANH R11, R11 ;  /* 0x0000000b000b7308 */ /* 0x000e700000002400 */
        /* <DEDUP_REMOVED lines=57> */
[----:B------:R-:W1:Y:S01]  /*5370*/  MUFU.TANH R84, R84 ;  /* 0x0000005400547308 */ /* 0x000e620000002400 */
[----:B--234-:R-:W-:Y:S05]  /*5380*/  @P1 BRA `(.L_x_22) ;  /* 0x0000000000081947 */ /* 0x01cfea0003800000 */
[----:B------:R-:W2:Y:S02]  /*5390*/  SYNCS.PHASECHK.TRANS64.TRYWAIT P1, [UR11+0x13250], R4 ;  /* 0x01325004ff0075a7 */ /* 0x000ea4000802014b */
[----:B--2---:R-:W-:Y:S05]  /*53a0*/  @!P1 BRA `(.L_x_23) ;  /* 0x0000005400d89947 */ /* 0x004fea0003800000 */
.L_x_22:
[----:B------:R-:W-:Y:S01]  /*53b0*/  FMNMX.FTZ R128, R10, R5, !PT ;  /* 0x000000050a807209 */ /* 0x000fe20007810000 */
[C---:B--2---:R-:W-:Y:S01]  /*53c0*/  FMUL.FTZ R85, R0.reuse, R86 ;  /* 0x0000005600557220 */ /* 0x044fe20000410000 */
[----:B-1----:R-:W-:Y:S01]  /*53d0*/  FMNMX.FTZ R127, R11, R6, !PT ;  /* 0x000000060b7f7209 */ /* 0x002fe20007810000 */
[----:B------:R-:W-:Y:S01]  /*53e0*/  FMUL.FTZ R86, R0, R87 ;  /* 0x0000005700567220 */ /* 0x000fe20000410000 */
[----:B------:R-:W-:Y:S01]  /*53f0*/  FMNMX.FTZ R128, R9, R128, !PT ;  /* 0x0000008009807209 */ /* 0x000fe20007810000 */
[----:B------:R-:W-:Y:S01]  /*5400*/  UIADD3 UR6, UR40, 0x1000, URZ ;  /* 0x0000100028067890 */ /* 0x000fe2000fffe03f */
[----:B------:R-:W-:Y:S01]  /*5410*/  FMNMX.FTZ R130, R12, R127, !PT ;  /* 0x0000007f0c827209 */ /* 0x000fe20007810000 */
[----:B------:R1:W2:Y:S01]  /*5420*/  MUFU.TANH R4, R126 ;  /* 0x0000007e00047308 */ /* 0x0002a20000002400 */
[----:B------:R-:W-:Y:S01]  /*5430*/  FMNMX.FTZ R127, R13, R128, !PT ;  /* 0x000000800d7f7209 */ /* 0x000fe20007810000 */
[----:B------:R-:W-:Y:S01]  /*5440*/  USHF.R.U32.HI UR6, URZ, 0x4, UR6 ;  /* 0x000000043f067899 */ /* 0x000fe20008011606 */
[----:B------:R-:W-:Y:S01]  /*5450*/  FMNMX.FTZ R87, R15, R130, !PT ;  /* 0x000000820f577209 */ /* 0x000fe20007810000 */
[----:B------:R-:W-:Y:S01]  /*5460*/  WARPGROUP.ARRIVE ;  /* 0x00000000000079c5 */ /* 0x000fe20000000000 */
[----:B------:R-:W-:Y:S01]  /*5470*/  FMNMX.FTZ R128, R14, R127, !PT ;  /* 0x0000007f0e807209 */ /* 0x000fe20007810000 */
[----:B------:R-:W-:Y:S01]  /*5480*/  ULOP3.LUT UR6, UR6, 0x3fff, URZ, 0xc0, !UPT ;  /* 0x00003fff06067892 */ /* 0x000fe2000f8ec03f */
[----:B------:R-:W-:Y:S01]  /*5490*/  FMNMX.FTZ R87, R20, R87, !PT ;  /* 0x0000005714577209 */ /* 0x000fe20007810000 */
[----:B------:R-:W-:Y:S01]  /*54a0*/  UMOV UR7, 0xc0000010 ;  /* 0xc000001000077882 */ /* 0x000fe20000000000 */
[----:B------:R-:W-:Y:S01]  /*54b0*/  FMNMX.FTZ R128, R21, R128, !PT ;  /* 0x0000008015807209 */ /* 0x000fe20007810000 */
[----:B------:R-:W-:Y:S01]  /*54c0*/  ULOP3.LUT UR6, UR6, 0x10000, URZ, 0xfc, !UPT ;  /* 0x0001000006067892 */ /* 0x000fe2000f8efc3f */
[----:B-1----:R-:W-:Y:S01]  /*54d0*/  FMNMX.FTZ R126, R120, R87, !PT ;  /* 0x00000057787e7209 */ /* 0x002fe20007810000 */
[----:B------:R-:W-:Y:S01]  /*54e0*/  FMUL.FTZ R56, R0, R56 ;  /* 0x0000003800387220 */ /* 0x000fe20000410000 */
[----:B------:R-:W-:Y:S01]  /*54f0*/  FMNMX.FTZ R87, R23, R128, !PT ;  /* 0x0000008017577209 */ /* 0x000fe20007810000 */
[----:B------:R-:W-:Y:S01]  /*5500*/  UIMAD UR10, UR22, 0x280, UR6 ;  /* 0x00000280160a78a4 */ /* 0x000fe2000f8e0206 */
[----:B------:R-:W-:Y:S01]  /*5510*/  FMNMX.FTZ R127, R121, R126, !PT ;  /* 0x0000007e797f7209 */ /* 0x000fe20007810000 */
[----:B------:R-:W1:Y:S01]  /*5520*/  MUFU.TANH R85, R85 ;  /* 0x0000005500557308 */ /* 0x000e620000002400 */
[----:B------:R-:W-:Y:S01]  /*5530*/  FMNMX.FTZ R126, R122, R87, !PT ;  /* 0x000000577a7e7209 */ /* 0x000fe20007810000 */
[----:B------:R-:W-:Y:S01]  /*5540*/  FMUL.FTZ R57, R0, R57 ;  /* 0x0000003900397220 */ /* 0x000fe20000410000 */
[----:B------:R-:W-:Y:S01]  /*5550*/  FMNMX.FTZ R128, R124, R127, !PT ;  /* 0x0000007f7c807209 */ /* 0x000fe20007810000 */
[----:B------:R-:W-:Y:S01]  /*5560*/  FMUL.FTZ R58, R0, R58 ;  /* 0x0000003a003a7220 */ /* 0x000fe20000410000 */
[----:B------:R-:W-:Y:S01]  /*5570*/  FMNMX.FTZ R87, R123, R126, !PT ;  /* 0x0000007e7b577209 */ /* 0x000fe20007810000 */
[----:B------:R-:W-:Y:S01]  /*5580*/  UMOV UR6, UR10 ;  /* 0x0000000a00067c82 */ /* 0x000fe20008000000 */
[----:B------:R-:W-:Y:S01]  /*5590*/  FMNMX.FTZ R127, R125, R128, !PT ;  /* 0x000000807d7f7209 */ /* 0x000fe20007810000 */
[----:B------:R-:W-:Y:S01]  /*55a0*/  QGMMA.64x64x32.F32.E4M3.E4M3 R24, R152, gdesc[UR4], R24, gsb0 ;  /* 0x00e0000498187df3 */ /* 0x000fe20008000818 */
[----:B------:R-:W-:Y:S01]  /*55b0*/  FMNMX.FTZ R126, R104, R87, !PT ;  /* 0x00000057687e7209 */ /* 0x000fe20007810000 */
[----:B------:R-:W-:Y:S01]  /*55c0*/  UIADD3 UR6, UR10, 0x80, URZ ;  /* 0x000000800a067890 */ /* 0x000fe2000fffe03f */
[----:B------:R-:W-:Y:S01]  /*55d0*/  FMNMX.FTZ R128, R106, R127, !PT ;  /* 0x0000007f6a807209 */ /* 0x000fe20007810000 */
[----:B------:R-:W3:Y:S01]  /*55e0*/  MUFU.TANH R56, R56 ;  /* 0x0000003800387308 */ /* 0x000ee20000002400 */
[----:B------:R-:W-:Y:S01]  /*55f0*/  FMNMX.FTZ R87, R105, R126, !PT ;  /* 0x0000007e69577209 */ /* 0x000fe20007810000 */
[----:B------:R-:W-:Y:S01]  /*5600*/  UMOV UR7, 0xc0000010 ;  /* 0xc000001000077882 */ /* 0x000fe20000000000 */
[----:B------:R-:W-:Y:S01]  /*5610*/  FMNMX.FTZ R127, R107, R128, !PT ;  /* 0x000000806b7f7209 */ /* 0x000fe20007810000 */
[----:B------:R-:W-:Y:S01]  /*5620*/  FMUL.FTZ R60, R0, R60 ;  /* 0x0000003c003c7220 */ /* 0x000fe20000410000 */
[----:B------:R-:W-:Y:S01]  /*5630*/  FMNMX.FTZ R126, R108, R87, !PT ;  /* 0x000000576c7e7209 */ /* 0x000fe20007810000 */
[----:B------:R-:W-:Y:S01]  /*5640*/  FMUL.FTZ R59, R0, R59 ;  /* 0x0000003b003b7220 */ /* 0x000fe20000410000 */
[----:B------:R-:W-:Y:S01]  /*5650*/  FMNMX.FTZ R128, R110, R127, !PT ;  /* 0x0000007f6e807209 */ /* 0x000fe20007810000 */
[----:B------:R-:W4:Y:S01]  /*5660*/  MUFU.TANH R86, R86 ;  /* 0x0000005600567308 */ /* 0x000f220000002400 */
[----:B------:R-:W-:Y:S01]  /*5670*/  FMNMX.FTZ R87, R109, R126, !PT ;  /* 0x0000007e6d577209 */ /* 0x000fe20007810000 */
[C---:B------:R-:W-:Y:S01]  /*5680*/  FMUL.FTZ R61, R0.reuse, R61 ;  /* 0x0000003d003d7220 */ /* 0x040fe20000410000 */
[----:B------:R-:W-:Y:S01]  /*5690*/  FMNMX.FTZ R127, R111, R128, !PT ;  /* 0x000000806f7f7209 */ /* 0x000fe20007810000 */
[----:B------:R-:W-:Y:S01]  /*56a0*/  FMUL.FTZ R64, R0, R64 ;  /* 0x0000004000407220 */ /* 0x000fe20000410000 */
[----:B------:R-:W-:Y:S01]  /*56b0*/  FMNMX.FTZ R126, R112, R87, !PT ;  /* 0x00000057707e7209 */ /* 0x000fe20007810000 */
[----:B------:R-:W-:Y:S01]  /*56c0*/  FMUL.FTZ R65, R0, R65 ;  /* 0x0000004100417220 */ /* 0x000fe20000410000 */
[----:B------:R-:W-:Y:S01]  /*56d0*/  FMNMX.FTZ R128, R114, R127, !PT ;  /* 0x0000007f72807209 */ /* 0x000fe20007810000 */
[----:B------:R-:W5:Y:S01]  /*56e0*/  MUFU.TANH R57, R57 ;  /* 0x0000003900397308 */ /* 0x000f620000002400 */
        /* <DEDUP_REMOVED lines=16> */
[----:B------:R-:W-:-:S02]  /*57f0*/  FMNMX.FTZ R87, R89, R126, !PT ;  /* 0x0000007e59577209 */ /* 0x000fc40007810000 */
[----:B------:R-:W-:Y:S02]  /*5800*/  FMNMX.FTZ R127, R91, R128, !PT ;  /* 0x000000805b7f7209 */ /* 0x000fe40007810000 */
[----:B------:R-:W-:Y:S02]  /*5810*/  FMNMX.FTZ R126, R92, R87, !PT ;  /* 0x000000575c7e7209 */ /* 0x000fe40007810000 */
[----:B------:R-:W-:Y:S01]  /*5820*/  FMNMX.FTZ R128, R94, R127, !PT ;  /* 0x0000007f5e807209 */ /* 0x000fe20007810000 */
[----:B------:R-:W5:Y:S01]  /*5830*/  MUFU.TANH R59, R59 ;  /* 0x0000003b003b7308 */ /* 0x000f620000002400 */
[----:B------:R-:W-:Y:S02]  /*5840*/  FMNMX.FTZ R87, R93, R126, !PT ;  /* 0x0000007e5d577209 */ /* 0x000fe40007810000 */
[----:B------:R-:W-:Y:S02]  /*5850*/  FMNMX.FTZ R127, R95, R128, !PT ;  /* 0x000000805f7f7209 */ /* 0x000fe40007810000 */
[----:B------:R-:W-:-:S02]  /*5860*/  FMNMX.FTZ R126, R96, R87, !PT ;  /* 0x00000057607e7209 */ /* 0x000fc40007810000 */
[----:B------:R-:W-:Y:S01]  /*5870*/  FMNMX.FTZ R128, R98, R127, !PT ;  /* 0x0000007f62807209 */ /* 0x000fe20007810000 */
[----:B------:R-:W5:Y:S01]  /*5880*/  MUFU.TANH R61, R61 ;  /* 0x0000003d003d7308 */ /* 0x000f620000002400 */
[----:B------:R-:W-:Y:S02]  /*5890*/  FMNMX.FTZ R87, R97, R126, !PT ;  /* 0x0000007e61577209 */ /* 0x000fe40007810000 */
[----:B------:R-:W-:Y:S02]  /*58a0*/  FMNMX.FTZ R127, R99, R128, !PT ;  /* 0x00000080637f7209 */ /* 0x000fe40007810000 */
[----:B------:R-:W-:Y:S02]  /*58b0*/  FMNMX.FTZ R126, R100, R87, !PT ;  /* 0x00000057647e7209 */ /* 0x000fe40007810000 */
[----:B------:R-:W-:Y:S01]  /*58c0*/  FMNMX.FTZ R128, R102, R127, !PT ;  /* 0x0000007f66807209 */ /* 0x000fe20007810000 */
[----:B------:R-:W-:Y:S01]  /*58d0*/  MUFU.TANH R64, R64 ;  /* 0x0000004000407308 */ /* 0x000fe20000002400 */
[----:B------:R-:W-:-:S02]  /*58e0*/  FMNMX.FTZ R87, R101, R126, !PT ;  /* 0x0000007e65577209 */ /* 0x000fc40007810000 */
[----:B------:R-:W-:Y:S02]  /*58f0*/  FMNMX.FTZ R127, R103, R128, !PT ;  /* 0x00000080677f7209 */ /* 0x000fe40007810000 */
[----:B------:R-:W-:Y:S01]  /*5900*/  FMNMX.FTZ R126, R72, R87, !PT ;  /* 0x00000057487e7209 */ /* 0x000fe20007810000 */
[----:B------:R-:W-:Y:S01]  /*5910*/  FMUL.FTZ R87, R0, R66 ;  /* 0x0000004200577220 */ /* 0x000fe20000410000 */
[----:B------:R-:W-:Y:S01]  /*5920*/  FMNMX.FTZ R66, R74, R127, !PT ;  /* 0x0000007f4a427209 */ /* 0x000fe20007810000 */
[----:B------:R-:W-:Y:S01]  /*5930*/  MUFU.TANH R65, R65 ;  /* 0x0000004100417308 */ /* 0x000fe20000002400 */
[----:B------:R-:W-:Y:S02]  /*5940*/  FMNMX.FTZ R127, R73, R126, !PT ;  /* 0x0000007e497f7209 */ /* 0x000fe40007810000 */
[----:B------:R-:W-:Y:S02]  /*5950*/  FMNMX.FTZ R129, R75, R66, !PT ;  /* 0x000000424b817209 */ /* 0x000fe40007810000 */
[----:B------:R-:W-:-:S02]  /*5960*/  FMNMX.FTZ R66, R76, R127, !PT ;  /* 0x0000007f4c427209 */ /* 0x000fc40007810000 */
[----:B------:R-:W-:Y:S01]  /*5970*/  FMNMX.FTZ R126, R78, R129, !PT ;  /* 0x000000814e7e7209 */ /* 0x000fe20007810000 */
[----:B------:R-:W5:Y:S01]  /*5980*/  MUFU.TANH R62, R62 ;  /* 0x0000003e003e7308 */ /* 0x000f620000002400 */
[----:B------:R-:W-:Y:S01]  /*5990*/  FMNMX.FTZ R127, R77, R66, !PT ;  /* 0x000000424d7f7209 */ /* 0x000fe20007810000 */
[----:B------:R-:W-:Y:S02]  /*59a0*/  WARPGROUP.DEPBAR.LE gsb0, 0x0 ;  /* 0x00008000000079c5 */ /* 0x000fe40000010000 */
[----:B------:R-:W-:Y:S01]  /*59b0*/  WARPGROUP.ARRIVE ;  /* 0x00000000000079c5 */ /* 0x000fe20000000000 */
[----:B------:R-:W-:Y:S02]  /*59c0*/  FMNMX.FTZ R66, R80, R127, !PT ;  /* 0x0000007f50427209 */ /* 0x000fe40007810000 */
[----:B------:R-:W-:Y:S01]  /*59d0*/  FMNMX.FTZ R129, R79, R126, !PT ;  /* 0x0000007e4f817209 */ /* 0x000fe20007810000 */
[----:B------:R-:W-:Y:S01]  /*59e0*/  MUFU.TANH R68, R68 ;  /* 0x0000004400447308 */ /* 0x000fe20000002400 */
[----:B------:R-:W-:Y:S01]  /*59f0*/  FMNMX.FTZ R127, R81, R66, !PT ;  /* 0x00000042517f7209 */ /* 0x000fe20007810000 */
[----:B------:R-:W-:Y:S01]  /*5a00*/  QGMMA.64x64x32.F32.E4M3.E4M3 R24, R136, gdesc[UR4], R24, gsb0 ;  /* 0x00e0000488187df3 */ /* 0x000fe20008000818 */
[----:B------:R-:W-:Y:S01]  /*5a10*/  FMNMX.FTZ R126, R82, R129, !PT ;  /* 0x00000081527e7209 */ /* 0x000fe20007810000 */
[----:B------:R-:W-:Y:S01]  /*5a20*/  UIADD3 UR6, UR10, 0x100, URZ ;  /* 0x000001000a067890 */ /* 0x000fe2000fffe03f */
[----:B------:R-:W-:Y:S01]  /*5a30*/  FMNMX.FTZ R127, R84, R127, !PT ;  /* 0x0000007f547f7209 */ /* 0x000fe20007810000 */
[----:B------:R-:W-:Y:S01]  /*5a40*/  UMOV UR7, 0xc0000010 ;  /* 0xc000001000077882 */ /* 0x000fe20000000000 */
[----:B------:R-:W-:Y:S01]  /*5a50*/  FMNMX.FTZ R126, R83, R126, !PT ;  /* 0x0000007e537e7209 */ /* 0x000fe20007810000 */
[----:B------:R-:W5:Y:S01]  /*5a60*/  MUFU.TANH R63, R63 ;  /* 0x0000003f003f7308 */ /* 0x000f620000002400 */
[----:B--2---:R-:W-:-:S02]  /*5a70*/  FMNMX.FTZ R127, R4, R127, !PT ;  /* 0x0000007f047f7209 */ /* 0x004fc40007810000 */
[----:B-1----:R-:W-:Y:S02]  /*5a80*/  FMNMX.FTZ R129, R85, R126, !PT ;  /* 0x0000007e55817209 */ /* 0x002fe40007810000 */
[----:B---3--:R-:W-:Y:S02]  /*5a90*/  FMNMX.FTZ R66, R56, R127, !PT ;  /* 0x0000007f38427209 */ /* 0x008fe40007810000 */
[----:B----4-:R-:W-:Y:S01]  /*5aa0*/  FMNMX.FTZ R129, R86, R129, !PT ;  /* 0x0000008156817209 */ /* 0x010fe20007810000 */
[----:B------:R-:W1:Y:S01]  /*5ab0*/  MUFU.TANH R69, R69 ;  /* 0x0000004500457308 */ /* 0x000e620000002400 */
[----:B-----5:R-:W-:Y:S02]  /*5ac0*/  FMNMX.FTZ R127, R57, R66, !PT ;  /* 0x00000042397f7209 */ /* 0x020fe40007810000 */
[----:B------:R-:W-:Y:S02]  /*5ad0*/  FMNMX.FTZ R126, R58, R129, !PT ;  /* 0x000000813a7e7209 */ /* 0x000fe40007810000 */
[----:B------:R-:W-:-:S02]  /*5ae0*/  FMNMX.FTZ R66, R60, R127, !PT ;  /* 0x0000007f3c427209 */ /* 0x000fc40007810000 */
[----:B------:R-:W-:Y:S01]  /*5af0*/  FMNMX.FTZ R129, R59, R126, !PT ;  /* 0x0000007e3b817209 */ /* 0x000fe20007810000 */
[----:B------:R-:W-:Y:S01]  /*5b00*/  FMUL.FTZ R126, R0, R71 ;  /* 0x00000047007e7220 */ /* 0x000fe20000410000 */
[----:B------:R-:W-:Y:S01]  /*5b10*/  FMNMX.FTZ R71, R61, R66, !PT ;  /* 0x000000423d477209 */ /* 0x000fe20007810000 */
[----:B------:R-:W2:Y:S01]  /*5b20*/  MUFU.TANH R87, R87 ;  /* 0x0000005700577308 */ /* 0x000ea20000002400 */
[----:B------:R-:W-:Y:S02]  /*5b30*/  FMNMX.FTZ R128, R62, R129, !PT ;  /* 0x000000813e807209 */ /* 0x000fe40007810000 */
[----:B------:R-:W-:Y:S02]  /*5b40*/  FMNMX.FTZ R66, R64, R71, !PT ;  /* 0x0000004740427209 */ /* 0x000fe40007810000 */
[----:B------:R-:W-:Y:S02]  /*5b50*/  FMNMX.FTZ R128, R63, R128, !PT ;  /* 0x000000803f807209 */ /* 0x000fe40007810000 */
[----:B------:R-:W-:Y:S01]  /*5b60*/  FMNMX.FTZ R71, R65, R66, !PT ;  /* 0x0000004241477209 */ /* 0x000fe20007810000 */
[----:B------:R-:W3:Y:S01]  /*5b70*/  MUFU.TANH R67, R67 ;  /* 0x0000004300437308 */ /* 0x000ee20000002400 */
[----:B------:R-:W-:-:S02]  /*5b80*/  LOP3.LUT P1, RZ, R2, 0x7f, RZ, 0xc0, !PT ;  /* 0x0000007f02ff7812 */ /* 0x000fc4000782c0ff */
[----:B------:R-:W-:-:S04]  /*5b90*/  FMNMX.FTZ R66, R68, R71, !PT ;  /* 0x0000004744427209 */ /* 0x000fc80007810000 */
[----:B-1----:R-:W-:Y:S01]  /*5ba0*/  FMNMX.FTZ R66, R69, R66, !PT ;  /* 0x0000004245427209 */ /* 0x002fe20007810000 */
[----:B------:R-:W1:Y:S01]  /*5bb0*/  MUFU.TANH R70, R70 ;  /* 0x0000004600467308 */ /* 0x000e620000002400 */
[----:B--2---:R-:W-:-:S03]  /*5bc0*/  FMNMX.FTZ R128, R87, R128, !PT ;  /* 0x0000008057807209 */ /* 0x004fc60007810000 */
[----:B------:R-:W2:Y:S04]  /*5bd0*/  SHFL.BFLY PT, R71, R66, 0x2, 0x1f ;  /* 0x0c401f0042477f89 */ /* 0x000ea800000e0000 */
[----:B------:R-:W4:Y:S01]  /*5be0*/  MUFU.TANH R126, R126 ;  /* 0x0000007e007e7308 */ /* 0x000f220000002400 */
[----:B---3--:R-:W-:-:S04]  /*5bf0*/  FMNMX.FTZ R127, R67, R128, !PT ;  /* 0x00000080437f7209 */ /* 0x008fc80007810000 */
[----:B-1----:R-:W-:-:S04]  /*5c00*/  FMNMX.FTZ R127, R70, R127, !PT ;  /* 0x0000007f467f7209 */ /* 0x002fc80007810000 */
[----:B----4-:R-:W-:Y:S02]  /*5c10*/  FMNMX.FTZ R127, R126, R127, !PT ;  /* 0x0000007f7e7f7209 */ /* 0x010fe40007810000 */
[----:B--2---:R-:W-:-:S03]  /*5c20*/  FMNMX.FTZ R128, R66, R71, !PT ;  /* 0x0000004742807209 */ /* 0x004fc60007810000 */
[----:B------:R-:W1:Y:S04]  /*5c30*/  SHFL.BFLY PT, R130, R127, 0x2, 0x1f ;  /* 0x0c401f007f827f89 */ /* 0x000e6800000e0000 */
[----:B------:R-:W2:Y:S01]  /*5c40*/  SHFL.BFLY PT, R71, R128, 0x1, 0x1f ;  /* 0x0c201f0080477f89 */ /* 0x000ea200000e0000 */
[----:B------:R-:W-:Y:S02]  /*5c50*/  WARPGROUP.DEPBAR.LE gsb0, 0x0 ;  /* 0x00008000000079c5 */ /* 0x000fe40000010000 */
[----:B------:R-:W-:-:S06]  /*5c60*/  WARPGROUP.ARRIVE ;  /* 0x00000000000079c5 */ /* 0x000fcc0000000000 */
[----:B------:R-:W-:Y:S01]  /*5c70*/  QGMMA.64x64x32.F32.E4M3.E4M3 R24, R140, gdesc[UR4], R24, gsb0 ;  /* 0x00e000048c187df3 */ /* 0x000fe20008000818 */
[----:B------:R-:W-:Y:S01]  /*5c80*/  UIADD3 UR6, UR10, 0x180, URZ ;  /* 0x000001800a067890 */ /* 0x000fe2000fffe03f */
[----:B------:R-:W-:Y:S01]  /*5c90*/  UMOV UR7, 0xc0000010 ;  /* 0xc000001000077882 */ /* 0x000fe20000000000 */
[----:B-1----:R-:W-:Y:S01]  /*5ca0*/  FMNMX.FTZ R130, R127, R130, !PT ;  /* 0x000000827f827209 */ /* 0x002fe20007810000 */
[----:B------:R-:W-:Y:S01]  /*5cb0*/  IMAD.U32 R127, RZ, RZ, UR20 ;  /* 0x00000014ff7f7e24 */ /* 0x000fe2000f8e00ff */
[----:B--2---:R-:W-:-:S03]  /*5cc0*/  FMNMX.FTZ R66, R128, R71, !PT ;  /* 0x0000004780427209 */ /* 0x004fc60007810000 */
[----:B------:R-:W1:Y:S02]  /*5cd0*/  SHFL.BFLY PT, R129, R130, 0x1, 0x1f ;  /* 0x0c201f0082817f89 */ /* 0x000e6400000e0000 */
[----:B------:R-:W-:-:S01]  /*5ce0*/  FFMA.FTZ R127, R66, R127, -8 ;  /* 0xc1000000427f7423 */ /* 0x000fc2000001007f */
[----:B------:R-:W-:-:S03]  /*5cf0*/  FADD.FTZ R5, -R66, R5 ;  /* 0x0000000542057221 */ /* 0x000fc60000010100 */
[--C-:B------:R-:W-:Y:S01]  /*5d00*/  FFMA.FTZ R128, R23, UR20, -R127.reuse ;  /* 0x0000001417807c23 */ /* 0x100fe2000801087f */
[----:B------:R-:W-:-:S01]  /*5d10*/  FFMA.FTZ R23, R122, UR20, -R127 ;  /* 0x000000147a177c23 */ /* 0x000fc2000801087f */
[--C-:B------:R-:W-:Y:S01]  /*5d20*/  FFMA.FTZ R122, R123, UR20, -R127.reuse ;  /* 0x000000147b7a7c23 */ /* 0x100fe2000801087f */
[----:B------:R-:W-:-:S01]  /*5d30*/  FFMA.FTZ R123, R4, UR20, -R127 ;  /* 0x00000014047b7c23 */ /* 0x000fc2000801087f */
[--C-:B------:R-:W-:Y:S01]  /*5d40*/  FFMA.FTZ R4, R56, UR20, -R127.reuse ;  /* 0x0000001438047c23 */ /* 0x100fe2000801087f */
[----:B------:R-:W-:-:S01]  /*5d50*/  FFMA.FTZ R56, R60, UR20, -R127 ;  /* 0x000000143c387c23 */ /* 0x000fc2000801087f */
[--C-:B------:R-:W-:Y:S01]  /*5d60*/  FFMA.FTZ R60, R64, UR20, -R127.reuse ;  /* 0x00000014403c7c23 */ /* 0x100fe2000801087f */
[----:B------:R-:W-:-:S01]  /*5d70*/  FFMA.FTZ R64, R68, UR20, -R127 ;  /* 0x0000001444407c23 */ /* 0x000fc2000801087f */
[----:B------:R-:W-:Y:S02]  /*5d80*/  IMAD.U32 R68, RZ, RZ, UR20 ;  /* 0x00000014ff447e24 */ /* 0x000fe4000f8e00ff */
[----:B------:R-:W-:Y:S01]  /*5d90*/  FMUL.FTZ R5, R5, UR20 ;  /* 0x0000001405057c20 */ /* 0x000fe20008410000 */
[--C-:B------:R-:W-:Y:S01]  /*5da0*/  FFMA.FTZ R10, R10, UR20, -R127.reuse ;  /* 0x000000140a0a7c23 */ /* 0x100fe2000801087f */
[----:B------:R-:W-:-:S01]  /*5db0*/  FFMA.FTZ R9, R9, UR20, -R127 ;  /* 0x0000001409097c23 */ /* 0x000fc2000801087f */
[--C-:B------:R-:W-:Y:S01]  /*5dc0*/  FFMA.FTZ R13, R13, UR20, -R127.reuse ;  /* 0x000000140d0d7c23 */ /* 0x100fe2000801087f */
[----:B------:R-:W-:-:S01]  /*5dd0*/  FFMA.FTZ R14, R14, UR20, -R127 ;  /* 0x000000140e0e7c23 */ /* 0x000fc2000801087f */
[--C-:B------:R-:W-:Y:S01]  /*5de0*/  FFMA.FTZ R21, R21, UR20, -R127.reuse ;  /* 0x0000001415157c23 */ /* 0x100fe2000801087f */
[----:B------:R-:W-:Y:S01]  /*5df0*/  MUFU.EX2 R5, R5 ;  /* 0x0000000500057308 */ /* 0x000fe20000000800 */
[----:B-1----:R-:W-:Y:S01]  /*5e00*/  FMNMX.FTZ R71, R130, R129, !PT ;  /* 0x0000008182477209 */ /* 0x002fe20007810000 */
[--C-:B------:R-:W-:Y:S01]  /*5e10*/  FFMA.FTZ R104, R104, UR20, -R127.reuse ;  /* 0x0000001468687c23 */ /* 0x100fe2000801087f */
[----:B------:R-:W-:-:S01]  /*5e20*/  FFMA.FTZ R105, R105, UR20, -R127 ;  /* 0x0000001469697c23 */ /* 0x000fc2000801087f */
[--C-:B------:R-:W-:Y:S01]  /*5e30*/  FFMA.FTZ R108, R108, UR20, -R127.reuse ;  /* 0x000000146c6c7c23 */ /* 0x100fe2000801087f */
[----:B------:R-:W-:-:S01]  /*5e40*/  FFMA.FTZ R109, R109, UR20, -R127 ;  /* 0x000000146d6d7c23 */ /* 0x000fc2000801087f */
[C---:B------:R-:W-:Y:S01]  /*5e50*/  FADD.FTZ R6, -R71.reuse, R6 ;  /* 0x0000000647067221 */ /* 0x040fe20000010100 */
[----:B------:R-:W-:-:S01]  /*5e60*/  FFMA.FTZ R68, R71, R68, -8 ;  /* 0xc100000047447423 */ /* 0x000fc20000010044 */
[----:B------:R-:W1:Y:S01]  /*5e70*/  MUFU.EX2 R10, R10 ;  /* 0x0000000a000a7308 */ /* 0x000e620000000800 */
[----:B------:R-:W-:-:S01]  /*5e80*/  FFMA.FTZ R112, R112, UR20, -R127 ;  /* 0x0000001470707c23 */ /* 0x000fc2000801087f */
[----:B------:R-:W-:Y:S01]  /*5e90*/  FMUL.FTZ R6, R6, UR20 ;  /* 0x0000001406067c20 */ /* 0x000fe20008410000 */
        /* <DEDUP_REMOVED lines=13> */
[----:B------:R-:W2:Y:S01]  /*5f70*/  MUFU.EX2 R11, R11 ;  /* 0x0000000b000b7308 */ /* 0x000ea20000000800 */
[----:B-1----:R-:W-:-:S01]  /*5f80*/  FFMA.FTZ R8, R5, R8, R10 ;  /* 0x0000000805087223 */ /* 0x002fc2000001000a */
        /* <DEDUP_REMOVED lines=8> */
[--C-:B------:R-:W-:Y:S01]  /*6010*/  FFMA.FTZ R72, R72, UR20, -R127.reuse ;  /* 0x0000001448487c23 */ /* 0x100fe2000801087f */
[----:B------:R-:W-:-:S01]  /*6020*/  FFMA.FTZ R73, R73, UR20, -R127 ;  /* 0x0000001449497c23 */ /* 0x000fc2000801087f */
[--C-:B------:R-:W-:Y:S01]  /*6030*/  FFMA.FTZ R76, R76, UR20, -R127.reuse ;  /* 0x000000144c4c7c23 */ /* 0x100fe2000801087f */
[----:B------:R-:W-:-:S01]  /*6040*/  FFMA.FTZ R77, R77, UR20, -R127 ;  /* 0x000000144d4d7c23 */ /* 0x000fc2000801087f */
[--C-:B------:R-:W-:Y:S01]  /*6050*/  FFMA.FTZ R80, R80, UR20, -R127.reuse ;  /* 0x0000001450507c23 */ /* 0x100fe2000801087f */
[----:B------:R-:W-:-:S01]  /*6060*/  FFMA.FTZ R81, R81, UR20, -R127 ;  /* 0x0000001451517c23 */ /* 0x000fc2000801087f */
[----:B------:R-:W3:Y:S01]  /*6070*/  MUFU.EX2 R12, R12 ;  /* 0x0000000c000c7308 */ /* 0x000ee20000000800 */
[----:B--2---:R-:W-:-:S01]  /*6080*/  FFMA.FTZ R7, R6, R7, R11 ;  /* 0x0000000706077223 */ /* 0x004fc2000001000b */
[----:B------:R-:W-:-:S02]  /*6090*/  WARPGROUP.DEPBAR.LE gsb0, 0x0 ;  /* 0x00008000000079c5 */ /* 0x000fc40000010000 */
[----:B------:R-:W-:Y:S01]  /*60a0*/  WARPGROUP.ARRIVE ;  /* 0x00000000000079c5 */ /* 0x000fe20000000000 */
[--C-:B------:R-:W-:Y:S01]  /*60b0*/  FFMA.FTZ R84, R84, UR20, -R127.reuse ;  /* 0x0000001454547c23 */ /* 0x100fe2000801087f */
[----:B------:R-:W-:-:S01]  /*60c0*/  FFMA.FTZ R57, R57, UR20, -R127 ;  /* 0x0000001439397c23 */ /* 0x000fc2000801087f */
[----:B------:R-:W-:Y:S01]  /*60d0*/  FFMA.FTZ R61, R61, UR20, -R127 ;  /* 0x000000143d3d7c23 */ /* 0x000fe2000801087f */
[----:B------:R-:W2:Y:S01]  /*60e0*/  MUFU.EX2 R13, R13 ;  /* 0x0000000d000d7308 */ /* 0x000ea20000000800 */
[----:B-1----:R-:W-:-:S01]  /*60f0*/  FADD.FTZ R8, R9, R8 ;  /* 0x0000000809087221 */ /* 0x002fc20000010000 */
[----:B------:R-:W-:Y:S01]  /*6100*/  QGMMA.64x64x32.F32.E4M3.E4M3 R24, R144, gdesc[UR4], R24, gsb0 ;  /* 0x00e0000490187df3 */ /* 0x000fe20008000818 */
[----:B------:R-:W-:-:S01]  /*6110*/  FFMA.FTZ R65, R65, UR20, -R127 ;  /* 0x0000001441417c23 */ /* 0x000fc2000801087f */
[----:B------:R-:W-:Y:S01]  /*6120*/  FFMA.FTZ R69, R69, UR20, -R127 ;  /* 0x0000001445457c23 */ /* 0x000fe2000801087f */
[----:B------:R-:W-:-:S01]  /*6130*/  FFMA.FTZ R106, R106, UR20, -R68 ;  /* 0x000000146a6a7c23 */ /* 0x000fc20008010844 */
[--C-:B------:R-:W-:Y:S01]  /*6140*/  FFMA.FTZ R107, R107, UR20, -R68.reuse ;  /* 0x000000146b6b7c23 */ /* 0x100fe20008010844 */
[----:B------:R-:W-:-:S01]  /*6150*/  FFMA.FTZ R110, R110, UR20, -R68 ;  /* 0x000000146e6e7c23 */ /* 0x000fc20008010844 */
[----:B------:R-:W1:Y:S01]  /*6160*/  MUFU.EX2 R15, R15 ;  /* 0x0000000f000f7308 */ /* 0x000e620000000800 */
[----:B---3--:R-:W-:-:S01]  /*6170*/  FADD.FTZ R130, R12, R7 ;  /* 0x000000070c827221 */ /* 0x008fc20000010000 */
[--C-:B------:R-:W-:Y:S01]  /*6180*/  FFMA.FTZ R111, R111, UR20, -R68.reuse ;  /* 0x000000146f6f7c23 */ /* 0x100fe20008010844 */
[----:B------:R-:W-:-:S01]  /*6190*/  FFMA.FTZ R114, R114, UR20, -R68 ;  /* 0x0000001472727c23 */ /* 0x000fc20008010844 */
[--C-:B------:R-:W-:Y:S01]  /*61a0*/  FFMA.FTZ R115, R115, UR20, -R68.reuse ;  /* 0x0000001473737c23 */ /* 0x100fe20008010844 */
[----:B------:R-:W-:-:S01]  /*61b0*/  FFMA.FTZ R118, R118, UR20, -R68 ;  /* 0x0000001476767c23 */ /* 0x000fc20008010844 */
[--C-:B------:R-:W-:Y:S01]  /*61c0*/  FFMA.FTZ R119, R119, UR20, -R68.reuse ;  /* 0x0000001477777c23 */ /* 0x100fe20008010844 */
[----:B------:R-:W-:-:S01]  /*61d0*/  FFMA.FTZ R90, R90, UR20, -R68 ;  /* 0x000000145a5a7c23 */ /* 0x000fc20008010844 */
[----:B------:R-:W3:Y:S01]  /*61e0*/  MUFU.EX2 R14, R14 ;  /* 0x0000000e000e7308 */ /* 0x000ee20000000800 */
[----:B--2---:R-:W-:-:S01]  /*61f0*/  FADD.FTZ R7, R13, R8 ;  /* 0x000000080d077221 */ /* 0x004fc20000010000 */
[--C-:B------:R-:W-:Y:S01]  /*6200*/  FFMA.FTZ R91, R91, UR20, -R68.reuse ;  /* 0x000000145b5b7c23 */ /* 0x100fe20008010844 */
[----:B------:R-:W-:-:S01]  /*6210*/  FFMA.FTZ R94, R94, UR20, -R68 ;  /* 0x000000145e5e7c23 */ /* 0x000fc20008010844 */
[--C-:B------:R-:W-:Y:S01]  /*6220*/  FFMA.FTZ R95, R95, UR20, -R68.reuse ;  /* 0x000000145f5f7c23 */ /* 0x100fe20008010844 */
[----:B------:R-:W-:-:S01]  /*6230*/  FFMA.FTZ R98, R98, UR20, -R68 ;  /* 0x0000001462627c23 */ /* 0x000fc20008010844 */
[----:B------:R-:W-:Y:S01]  /*6240*/  FFMA.FTZ R99, R99, UR20, -R68 ;  /* 0x0000001463637c23 */ /* 0x000fe20008010844 */
[----:B------:R-:W-:Y:S01]  /*6250*/  UIADD3 UR6, UR10, 0x200, URZ ;  /* 0x000002000a067890 */ /* 0x000fe2000fffe03f */
[----:B------:R-:W2:Y:S01]  /*6260*/  MUFU.EX2 R20, R20 ;  /* 0x0000001400147308 */ /* 0x000ea20000000800 */
[----:B-1----:R-:W-:-:S01]  /*6270*/  FADD.FTZ R127, R15, R130 ;  /* 0x000000820f7f7221 */ /* 0x002fc20000010000 */
[--C-:B------:R-:W-:Y:S01]  /*6280*/  FFMA.FTZ R102, R102, UR20, -R68.reuse ;  /* 0x0000001466667c23 */ /* 0x100fe20008010844 */
[----:B------:R-:W-:-:S01]  /*6290*/  FFMA.FTZ R103, R103, UR20, -R68 ;  /* 0x0000001467677c23 */ /* 0x000fc20008010844 */
[----:B------:R-:W-:Y:S01]  /*62a0*/  UMOV UR7, 0xc0000010 ;  /* 0xc000001000077882 */ /* 0x000fe20000000000 */
        /* <DEDUP_REMOVED lines=17> */
[----:B------:R-:W-:-:S02]  /*63c0*/  IMAD.U32 R129, RZ, RZ, UR21 ;  /* 0x00000015ff817e24 */ /* 0x000fc4000f8e00ff */
[----:B------:R-:W2:Y:S01]  /*63d0*/  MUFU.EX2 R128, R128 ;  /* 0x0000008000807308 */ /* 0x000ea20000000800 */
[----:B-1----:R-:W-:-:S07]  /*63e0*/  FADD.FTZ R7, R21, R8 ;  /* 0x0000000815077221 */ /* 0x002fce0000010000 */
[----:B------:R-:W1:Y:S01]  /*63f0*/  MUFU.EX2 R121, R121 ;  /* 0x0000007900797308 */ /* 0x000e620000000800 */
[----:B---3--:R-:W-:-:S07]  /*6400*/  FADD.FTZ R8, R120, R127 ;  /* 0x0000007f78087221 */ /* 0x008fce0000010000 */
[----:B------:R-:W3:Y:S01]  /*6410*/  MUFU.EX2 R23, R23 ;  /* 0x0000001700177308 */ /* 0x000ee20000000800 */
[----:B--2---:R-:W-:-:S07]  /*6420*/  FADD.FTZ R130, R128, R7 ;  /* 0x0000000780827221 */ /* 0x004fce0000010000 */
[----:B------:R-:W2:Y:S01]  /*6430*/  MUFU.EX2 R124, R124 ;  /* 0x0000007c007c7308 */ /* 0x000ea20000000800 */
[----:B-1----:R-:W-:-:S07]  /*6440*/  FADD.FTZ R7, R121, R8 ;  /* 0x0000000879077221 */ /* 0x002fce0000010000 */
[----:B------:R-:W1:Y:S01]  /*6450*/  MUFU.EX2 R122, R122 ;  /* 0x0000007a007a7308 */ /* 0x000e620000000800 */
[----:B---3--:R-:W-:-:S01]  /*6460*/  FADD.FTZ R127, R23, R130 ;  /* 0x00000082177f7221 */ /* 0x008fc20000010000 */
[----:B------:R-:W-:Y:S02]  /*6470*/  WARPGROUP.DEPBAR.LE gsb0, 0x0 ;  /* 0x00008000000079c5 */ /* 0x000fe40000010000 */
[----:B------:R-:W-:-:S04]  /*6480*/  WARPGROUP.ARRIVE ;  /* 0x00000000000079c5 */ /* 0x000fc80000000000 */
[----:B------:R-:W3:Y:S01]  /*6490*/  MUFU.EX2 R125, R125 ;  /* 0x0000007d007d7308 */ /* 0x000ee20000000800 */
[----:B--2---:R-:W-:-:S01]  /*64a0*/  FADD.FTZ R8, R124, R7 ;  /* 0x000000077c087221 */ /* 0x004fc20000010000 */
[----:B------:R-:W-:Y:S06]  /*64b0*/  QGMMA.64x64x32.F32.E4M3.E4M3 R24, R148, gdesc[UR4], R24, gsb0 ;  /* 0x00e0000494187df3 */ /* 0x000fec0008000818 */
        /* <DEDUP_REMOVED lines=19> */
[----:B-1----:R-:W-:-:S01]  /*65f0*/  FADD.FTZ R127, R111, R130 ;  /* 0x000000826f7f7221 */ /* 0x002fc20000010000 */
[----:B------:R-:W-:-:S06]  /*6600*/  WARPGROUP.DEPBAR.LE gsb0, 0x0 ;  /* 0x00008000000079c5 */ /* 0x000fcc0000010000 */
        /* <DEDUP_REMOVED lines=72> */
[--C-:B------:R-:W-:Y:S01]  /*6a90*/  FFMA.FTZ R130, R67, UR20, -R68.reuse ;  /* 0x0000001443827c23 */ /* 0x100fe20008010844 */
[----:B------:R-:W-:-:S01]  /*6aa0*/  FFMA.FTZ R67, R70, UR20, -R68 ;  /* 0x0000001446437c23 */ /* 0x000fc20008010844 */
[----:B------:R-:W-:-:S04]  /*6ab0*/  FFMA.FTZ R68, R126, UR20, -R68 ;  /* 0x000000147e447c23 */ /* 0x000fc80008010844 */
        /* <DEDUP_REMOVED lines=12> */
[----:B------:R-:W-:-:S05]  /*6b80*/  @!P1 VIADD R7, R129, 0x13240 ;  /* 0x0001324081079836 */ /* 0x000fca0000000000 */
[----:B------:R-:W-:Y:S01]  /*6b90*/  @!P1 PRMT R7, RZ, 0x654, R7 ;  /* 0x00000654ff079816 */ /* 0x000fe20000000007 */
[----:B------:R-:W1:Y:S01]  /*6ba0*/  MUFU.EX2 R56, R56 ;  /* 0x0000003800387308 */ /* 0x000e620000000800 */
[----:B---3--:R-:W-:-:S02]  /*6bb0*/  FADD.FTZ R127, R57, R8 ;  /* 0x00000008397f7221 */ /* 0x008fc40000010000 */
[----:B------:R3:W-:Y:S05]  /*6bc0*/  @!P1 SYNCS.ARRIVE.TRANS64.RED.A1T0 RZ, [R7+URZ], RZ ;  /* 0x000000ff07ff99a7 */ /* 0x0007ea000810043f */
[----:B------:R-:W4:Y:S01]  /*6bd0*/  MUFU.EX2 R62, R62 ;  /* 0x0000003e003e7308 */ /* 0x000f220000000800 */
[----:B--2---:R-:W-:-:S07]  /*6be0*/  FADD.FTZ R129, R59, R70 ;  /* 0x000000463b817221 */ /* 0x004fce0000010000 */
[----:B------:R-:W3:Y:S01]  /*6bf0*/  MUFU.EX2 R61, R61 ;  /* 0x0000003d003d7308 */ /* 0x000ee20000000800 */
[----:B-1----:R-:W-:-:S07]  /*6c00*/  FADD.FTZ R8, R56, R127 ;  /* 0x0000007f38087221 */ /* 0x002fce0000010000 */
[----:B------:R-:W1:Y:S01]  /*6c10*/  MUFU.EX2 R63, R63 ;  /* 0x0000003f003f7308 */ /* 0x000e620000000800 */
[----:B----4-:R-:W-:-:S07]  /*6c20*/  FADD.FTZ R70, R62, R129 ;  /* 0x000000813e467221 */ /* 0x010fce0000010000 */
[----:B------:R-:W2:Y:S01]  /*6c30*/  MUFU.EX2 R60, R60 ;  /* 0x0000003c003c7308 */ /* 0x000ea20000000800 */
[----:B---3--:R-:W-:-:S07]  /*6c40*/  FADD.FTZ R7, R61, R8 ;  /* 0x000000083d077221 */ /* 0x008fce0000010000 */
[----:B------:R-:W3:Y:S01]  /*6c50*/  MUFU.EX2 R87, R87 ;  /* 0x0000005700577308 */ /* 0x000ee20000000800 */
[----:B-1----:R-:W-:-:S07]  /*6c60*/  FADD.FTZ R70, R63, R70 ;  /* 0x000000463f467221 */ /* 0x002fce0000010000 */
[----:B------:R-:W1:Y:S01]  /*6c70*/  MUFU.EX2 R65, R65 ;  /* 0x0000004100417308 */ /* 0x000e620000000800 */
[----:B--2---:R-:W-:-:S07]  /*6c80*/  FADD.FTZ R8, R60, R7 ;  /* 0x000000073c087221 */ /* 0x004fce0000010000 */
        /* <DEDUP_REMOVED lines=9> */
[----:B-1----:R-:W-:-:S01]  /*6d20*/  FADD.FTZ R7, R67, R8 ;  /* 0x0000000843077221 */ /* 0x002fc20000010000 */
[----:B--2---:R-:W-:-:S03]  /*6d30*/  FADD.FTZ R8, R69, R70 ;  /* 0x0000004645087221 */ /* 0x004fc60000010000 */
[----:B---3--:R-:W-:Y:S01]  /*6d40*/  FADD.FTZ R7, R68, R7 ;  /* 0x0000000744077221 */ /* 0x008fe20000010000 */
[----:B------:R-:W-:Y:S06]  /*6d50*/  @!P0 BRA `(.L_x_24) ;  /* 0x0000000000048947 */ /* 0x000fec0003800000 */
[----:B------:R-:W-:Y:S01]  /*6d60*/  BPT.TRAP 0x1 ;  /* 0x000000040000795c */ /* 0x000fe20000300000 */
.L_x_24:
[----:B------:R-:W-:Y:S01]  /*6d70*/  UIADD3 UR6, UR11, 0x13260, URZ ;  /* 0x000132600b067890 */ /* 0x000fe2000fffe03f */
[----:B------:R-:W-:Y:S01]  /*6d80*/  ISETP.LT.AND P1, PT, RZ, UR45, PT ;  /* 0x0000002dff007c0c */ /* 0x000fe2000bf21270 */
[----:B------:R-:W-:Y:S01]  /*6d90*/  UIADD3 UR7, UR45, -0x1, URZ ;  /* 0xffffffff2d077890 */ /* 0x000fe2000fffe03f */
[----:B------:R-:W-:Y:S01]  /*6da0*/  F2FP.SATFINITE.E4M3.F32.PACK_AB_MERGE_C R13, R14, R13, RZ ;  /* 0x0000000d0e0d723e */ /* 0x000fe200048070ff */
[----:B------:R-:W-:Y:S01]  /*6db0*/  UPRMT UR6, UR39, 0x654, UR6 ;  /* 0x0000065427067896 */ /* 0x000fe20008000006 */
[----:B------:R-:W-:Y:S01]  /*6dc0*/  F2FP.SATFINITE.E4M3.F32.PACK_AB_MERGE_C R15, R20, R15, RZ ;  /* 0x0000000f140f723e */ /* 0x000fe200048070ff */
[----:B------:R-:W-:Y:S01]  /*6dd0*/  UMOV UR23, UR37 ;  /* 0x0000002500177c82 */ /* 0x000fe20008000000 */
[----:B------:R-:W-:Y:S01]  /*6de0*/  F2FP.SATFINITE.E4M3.F32.PACK_AB_MERGE_C R23, R122, R23, RZ ;  /* 0x000000177a17723e */ /* 0x000fe200048070ff */
[----:B------:R-:W-:Y:S01]  /*6df0*/  UMOV UR22, UR38 ;  /* 0x0000002600167c82 */ /* 0x000fe20008000000 */
[----:B------:R-:W-:Y:S01]  /*6e00*/  F2FP.SATFINITE.E4M3.F32.PACK_AB_MERGE_C R124, R125, R124, RZ ;  /* 0x0000007c7d7c723e */ /* 0x000fe200048070ff */
[----:B------:R-:W-:Y:S01]  /*6e10*/  UMOV UR45, UR7 ;  /* 0x00000007002d7c82 */ /* 0x000fe20008000000 */
[----:B------:R-:W-:Y:S01]  /*6e20*/  F2FP.SATFINITE.E4M3.F32.PACK_AB_MERGE_C R108, R109, R108, RZ ;  /* 0x0000006c6d6c723e */ /* 0x000fe200048070ff */
[-C--:B------:R-:W-:Y:S01]  /*6e30*/  FMUL.FTZ R24, R24, R5.reuse ;  /* 0x0000000518187220 */ /* 0x080fe20000410000 */
[----:B------:R-:W-:Y:S01]  /*6e40*/  F2FP.SATFINITE.E4M3.F32.PACK_AB_MERGE_C R110, R111, R110, RZ ;  /* 0x0000006e6f6e723e */ /* 0x000fe200048070ff */
[----:B------:R-:W-:Y:S01]  /*6e50*/  SYNCS.ARRIVE.TRANS64.RED.A1T0 RZ, [UR6], RZ ;  /* 0x000000ffffff79a7 */ /* 0x000fe20008100406 */
[----:B------:R-:W-:Y:S01]  /*6e60*/  F2FP.SATFINITE.E4M3.F32.PACK_AB_MERGE_C R116, R117, R116, RZ ;  /* 0x000000747574723e */ /* 0x000fe200048070ff */
[-C--:B------:R-:W-:Y:S01]  /*6e70*/  FMUL.FTZ R25, R25, R5.reuse ;  /* 0x0000000519197220 */ /* 0x080fe20000410000 */
        /* <DEDUP_REMOVED lines=15> */
[----:B------:R-:W-:Y:S01]  /*6f70*/  FMUL.FTZ R41, R41, R5 ;  /* 0x0000000529297220 */ /* 0x000fe20000410000 */
        /* <DEDUP_REMOVED lines=10> */
[----:B------:R-:W-:Y:S01]  /*7020*/  FMUL.FTZ R53, R53, R5 ;  /* 0x0000000535357220 */ /* 0x000fe20000410000 */
[-C--:B------:R-:W-:Y:S01]  /*7030*/  FMUL.FTZ R26, R26, R6.reuse ;  /* 0x000000061a1a7220 */ /* 0x080fe20000410000 */
        /* <DEDUP_REMOVED lines=14> */
[----:B------:R-:W-:Y:S01]  /*7120*/  FMUL.FTZ R55, R55, R6 ;  /* 0x0000000637377220 */ /* 0x000fe20000410000 */
[----:B------:R-:W-:Y:S01]  /*7130*/  F2FP.SATFINITE.E4M3.F32.PACK_AB_MERGE_C R152, R9, R10, R13 ;  /* 0x0000000a0998723e */ /* 0x000fe2000480700d */
[----:B------:R-:W-:Y:S01]  /*7140*/  IMAD.MOV.U32 R5, RZ, RZ, R66 ;  /* 0x000000ffff057224 */ /* 0x000fe200078e0042 */
[----:B------:R-:W-:-:S02]  /*7150*/  F2FP.SATFINITE.E4M3.F32.PACK_AB_MERGE_C R153, R12, R11, R15 ;  /* 0x0000000b0c99723e */ /* 0x000fc4000480700f */
[----:B------:R-:W-:Y:S02]  /*7160*/  F2FP.SATFINITE.E4M3.F32.PACK_AB_MERGE_C R154, R128, R21, R23 ;  /* 0x00000015809a723e */ /* 0x000fe40004807017 */
[----:B------:R-:W-:Y:S02]  /*7170*/  F2FP.SATFINITE.E4M3.F32.PACK_AB_MERGE_C R155, R121, R120, R124 ;  /* 0x00000078799b723e */ /* 0x000fe4000480707c */
[----:B------:R-:W-:Y:S02]  /*7180*/  F2FP.SATFINITE.E4M3.F32.PACK_AB_MERGE_C R136, R105, R104, R108 ;  /* 0x000000686988723e */ /* 0x000fe4000480706c */
[----:B------:R-:W-:Y:S02]  /*7190*/  F2FP.SATFINITE.E4M3.F32.PACK_AB_MERGE_C R137, R107, R106, R110 ;  /* 0x0000006a6b89723e */ /* 0x000fe4000480706e */
[----:B------:R-:W-:Y:S02]  /*71a0*/  F2FP.SATFINITE.E4M3.F32.PACK_AB_MERGE_C R138, R113, R112, R116 ;  /* 0x00000070718a723e */ /* 0x000fe40004807074 */
        /* <DEDUP_REMOVED lines=13> */
[----:B------:R-:W-:Y:S01]  /*7280*/  MOV R6, R71 ;  /* 0x0000004700067202 */ /* 0x000fe20000000f00 */
[----:B------:R-:W-:Y:S06]  /*7290*/  @P1 BRA `(.L_x_25) ;  /* 0xffffffd000f01947 */ /* 0x000fec000383ffff */
.L_x_15:
[----:B------:R-:W-:Y:S06]  /*72a0*/  BAR.ARV 0x8, 0x1a0 ;  /* 0x0206800000007b1d */ /* 0x000fec0000002000 */
[----:B------:R-:W-:Y:S05]  /*72b0*/  @!P0 BRA `(.L_x_26) ;  /* 0x0000000000048947 */ /* 0x000fea0003800000 */
[----:B------:R-:W-:Y:S01]  /*72c0*/  BPT.TRAP 0x1 ;  /* 0x000000040000795c */ /* 0x000fe20000300000 */
.L_x_26:
[----:B------:R-:W-:Y:S01]  /*72d0*/  ULEA UR8, UR38, UR40, 0x3 ;  /* 0x0000002826087291 */ /* 0x000fe2000f8e183f */
[----:B------:R-:W-:-:S05]  /*72e0*/  IMAD.U32 R0, RZ, RZ, UR37 ;  /* 0x00000025ff007e24 */ /* 0x000fca000f8e00ff */
[----:B------:R-:W-:-:S04]  /*72f0*/  SHF.L.U32 R0, R0, 0x1f, RZ ;  /* 0x0000001f00007819 */ /* 0x000fc800000006ff */
[----:B------:R1:W2:Y:S01]  /*7300*/  SYNCS.PHASECHK.TRANS64.TRYWAIT P1, [UR8+0x13250], R0 ;  /* 0x01325000ff0075a7 */ /* 0x0002a20008020148 */
[----:B------:R-:W-:Y:S05]  /*7310*/  @!P0 BRA `(.L_x_27) ;  /* 0x0000000000048947 */ /* 0x000fea0003800000 */
[----:B------:R-:W-:Y:S01]  /*7320*/  BPT.TRAP 0x1 ;  /* 0x000000040000795c */ /* 0x000fe20000300000 */
.L_x_27:
[----:B--2---:R-:W-:Y:S05]  /*7330*/  @P1 BRA `(.L_x_28) ;  /* 0x0000000000081947 */ /* 0x004fea0003800000 */
[----:B------:R-:W2:Y:S02]  /*7340*/  SYNCS.PHASECHK.TRANS64.TRYWAIT P1, [UR8+0x13250], R0 ;  /* 0x01325000ff0075a7 */ /* 0x000ea40008020148 */
[----:B--2---:R-:W-:Y:S05]  /*7350*/  @!P1 BRA `(.L_x_29) ;  /* 0x0000003800049947 */ /* 0x004fea0003800000 */
.L_x_28:
[----:B------:R-:W-:Y:S01]  /*7360*/  ULDC.64 UR4, c[0x0][0x9a0] ;  /* 0x0002680000047ab9 */ /* 0x000fe20000000a00 */
[----:B------:R-:W-:Y:S01]  /*7370*/  UIADD3 UR6, UR40, 0x1000, URZ ;  /* 0x0000100028067890 */ /* 0x000fe2000fffe03f */
[----:B------:R-:W-:Y:S01]  /*7380*/  WARPGROUP.ARRIVE ;  /* 0x00000000000079c5 */ /* 0x000fe20000000000 */
[----:B------:R-:W-:Y:S01]  /*7390*/  UISETP.NE.U32.AND UP0, UPT, UR4, URZ, UPT ;  /* 0x0000003f0400728c */ /* 0x000fe2000bf05070 */
[----:B------:R-:W-:Y:S01]  /*73a0*/  IMAD.MOV.U32 R6, RZ, RZ, 0x3f800000 ;  /* 0x3f800000ff067424 */ /* 0x000fe200078e00ff */
[----:B------:R-:W-:Y:S02]  /*73b0*/  USHF.R.U32.HI UR6, URZ, 0x4, UR6 ;  /* 0x000000043f067899 */ /* 0x000fe40008011606 */
[----:B------:R-:W-:Y:S02]  /*73c0*/  UISETP.NE.AND.EX UP0, UPT, UR5, URZ, UPT, UP0 ;  /* 0x0000003f0500728c */ /* 0x000fe4000bf05300 */
[----:B------:R-:W-:-:S04]  /*73d0*/  ULOP3.LUT UR6, UR6, 0x3fff, URZ, 0xc0, !UPT ;  /* 0x00003fff06067892 */ /* 0x000fc8000f8ec03f */
[----:B------:R-:W-:Y:S01]  /*73e0*/  ULOP3.LUT UR9, UR6, 0x10000, URZ, 0xfc, !UPT ;  /* 0x0001000006097892 */ /* 0x000fe2000f8efc3f */
[----:B------:R-:W-:-:S03]  /*73f0*/  PLOP3.LUT P1, PT, PT, PT, UP0, 0x80, 0x0 ;  /* 0x000000000000781c */ /* 0x000fc60003f2f008 */
[----:B------:R-:W-:Y:S02]  /*7400*/  UIMAD UR9, UR38, 0x280, UR9 ;  /* 0x00000280260978a4 */ /* 0x000fe4000f8e0209 */
[----:B------:R-:W-:Y:S01]  /*7410*/  @UP0 USHF.R.S32.HI UR7, URZ, 0x1f, UR44 ;  /* 0x0000001f3f070899 */ /* 0x000fe2000801142c */
[----:B------:R-:W-:Y:S01]  /*7420*/  @UP0 ULDC.64 UR12, c[0x0][0x9c8] ;  /* 0x00027200000c0ab9 */ /* 0x000fe20000000a00 */
[----:B------:R-:W-:Y:S02]  /*7430*/  @UP0 ULDC.64 UR14, c[0x0][0x9d0] ;  /* 0x00027400000e0ab9 */ /* 0x000fe40000000a00 */
[----:B------:R-:W-:Y:S02]  /*7440*/  @UP0 UIMAD UR6, UR7, UR12, URZ ;  /* 0x0000000c070602a4 */ /* 0x000fe4000f8e023f */
[----:B------:R-:W-:Y:S02]  /*7450*/  @UP0 USHF.R.S32.HI UR7, URZ, 0x1f, UR41 ;  /* 0x0000001f3f070899 */ /* 0x000fe40008011429 */
[----:B------:R-:W-:-:S02]  /*7460*/  @UP0 UIMAD UR6, UR44, UR13, UR6 ;  /* 0x0000000d2c0602a4 */ /* 0x000fc4000f8e0206 */
[----:B------:R-:W-:Y:S02]  /*7470*/  @UP0 UIMAD UR7, UR7, UR14, URZ ;  /* 0x0000000e070702a4 */ /* 0x000fe4000f8e023f */
[----:B------:R-:W-:Y:S02]  /*7480*/  @UP0 UIMAD.WIDE.U32 UR10, UR44, UR12, URZ ;  /* 0x0000000c2c0a02a5 */ /* 0x000fe4000f8e003f */
[----:B------:R-:W-:Y:S02]  /*7490*/  @UP0 UIMAD UR12, UR41, UR15, UR7 ;  /* 0x0000000f290c02a4 */ /* 0x000fe4000f8e0207 */
[----:B------:R-:W-:Y:S01]  /*74a0*/  @UP0 UIADD3 UR11, UR11, UR6, URZ ;  /* 0x000000060b0b0290 */ /* 0x000fe2000fffe03f */
[----:B------:R-:W-:Y:S02]  /*74b0*/  UMOV UR7, 0xc0000010 ;  /* 0xc000001000077882 */ /* 0x000fe40000000000 */
[----:B------:R-:W-:Y:S02]  /*74c0*/  UMOV UR6, UR9 ;  /* 0x0000000900067c82 */ /* 0x000fe40008000000 */
[----:B------:R-:W-:Y:S01]  /*74d0*/  QGMMA.64x64x32.F32.E4M3.E4M3 R24, R152, gdesc[UR4], R24, gsb0 ;  /* 0x00e0000498187df3 */ /* 0x000fe20008000818 */
[----:B------:R-:W-:-:S04]  /*74e0*/  @UP0 UIMAD.WIDE.U32 UR6, UR41, UR14, UR10 ;  /* 0x0000000e290602a5 */ /* 0x000fc8000f8e000a */
[----:B------:R-:W-:Y:S02]  /*74f0*/  @UP0 UIADD3 UR7, UR7, UR12, URZ ;  /* 0x0000000c07070290 */ /* 0x000fe4000fffe03f */
[----:B------:R-:W-:-:S04]  /*7500*/  @UP0 ULEA UR4, UP1, UR6, UR4, 0x2 ;  /* 0x0000000406040291 */ /* 0x000fc8000f82103f */
[----:B------:R-:W-:Y:S02]  /*7510*/  @UP0 ULEA.HI.X UR5, UR6, UR5, UR7, 0x2, UP1 ;  /* 0x0000000506050291 */ /* 0x000fe400088f1407 */
[----:B------:R-:W-:-:S04]  /*7520*/  IMAD.U32 R4, RZ, RZ, UR4 ;  /* 0x00000004ff047e24 */ /* 0x000fc8000f8e00ff */
[----:B------:R-:W-:Y:S01]  /*7530*/  MOV R5, UR5 ;  /* 0x0000000500057c02 */ /* 0x000fe20008000f00 */
[----:B------:R-:W-:-:S04]  /*7540*/  UIADD3 UR6, UR9, 0x80, URZ ;  /* 0x0000008009067890 */ /* 0x000fc8000fffe03f */
[----:B------:R3:W4:Y:S01]  /*7550*/  @P1 LDG.E R6, desc[UR50][R4.64] ;  /* 0x0000003204061981 */ /* 0x000722000c1e1900 */
[----:B------:R-:W-:Y:S01]  /*7560*/  UMOV UR7, 0xc0000010 ;  /* 0xc000001000077882 */ /* 0x000fe20000000000 */
[----:B------:R-:W-:Y:S02]  /*7570*/  WARPGROUP.DEPBAR.LE gsb0, 0x0 ;  /* 0x00008000000079c5 */ /* 0x000fe40000010000 */
[----:B------:R-:W-:-:S06]  /*7580*/  WARPGROUP.ARRIVE ;  /* 0x00000000000079c5 */ /* 0x000fcc0000000000 */
[----:B------:R-:W-:Y:S01]  /*7590*/  QGMMA.64x64x32.F32.E4M3.E4M3 R24, R136, gdesc[UR4], R24, gsb0 ;  /* 0x00e0000488187df3 */ /* 0x000fe20008000818 */
[----:B------:R-:W-:Y:S01]  /*75a0*/  UIADD3 UR6, UR9, 0x100, URZ ;  /* 0x0000010009067890 */ /* 0x000fe2000fffe03f */
[----:B------:R-:W-:Y:S01]  /*75b0*/  UMOV UR7, 0xc0000010 ;  /* 0xc000001000077882 */ /* 0x000fe20000000000 */
[----:B------:R-:W-:Y:S02]  /*75c0*/  WARPGROUP.DEPBAR.LE gsb0, 0x0 ;  /* 0x00008000000079c5 */ /* 0x000fe40000010000 */
[----:B------:R-:W-:-:S06]  /*75d0*/  WARPGROUP.ARRIVE ;  /* 0x00000000000079c5 */ /* 0x000fcc0000000000 */
[----:B------:R-:W-:Y:S01]  /*75e0*/  QGMMA.64x64x32.F32.E4M3.E4M3 R24, R140, gdesc[UR4], R24, gsb0 ;  /* 0x00e000048c187df3 */ /* 0x000fe20008000818 */
[----:B------:R-:W-:Y:S01]  /*75f0*/  UIADD3 UR6, UR9, 0x180, URZ ;  /* 0x0000018009067890 */ /* 0x000fe2000fffe03f */
[----:B------:R-:W-:Y:S01]  /*7600*/  UMOV UR7, 0xc0000010 ;  /* 0xc000001000077882 */ /* 0x000fe20000000000 */
[----:B--2---:R-:W2:Y:S04]  /*7610*/  SHFL.BFLY PT, R3, R8, 0x2, 0x1f ;  /* 0x0c401f0008037f89 */ /* 0x004ea800000e0000 */
[----:B---3--:R-:W3:Y:S01]  /*7620*/  SHFL.BFLY PT, R4, R7, 0x2, 0x1f ;  /* 0x0c401f0007047f89 */ /* 0x008ee200000e0000 */
[----:B------:R-:W-:Y:S02]  /*7630*/  WARPGROUP.DEPBAR.LE gsb0, 0x0 ;  /* 0x00008000000079c5 */ /* 0x000fe40000010000 */
[----:B------:R-:W-:-:S06]  /*7640*/  WARPGROUP.ARRIVE ;  /* 0x00000000000079c5 */ /* 0x000fcc0000000000 */
[----:B------:R-:W-:Y:S01]  /*7650*/  QGMMA.64x64x32.F32.E4M3.E4M3 R24, R144, gdesc[UR4], R24, gsb0 ;  /* 0x00e0000490187df3 */ /* 0x000fe20008000818 */
[----:B--2---:R-:W-:-:S01]  /*7660*/  FADD.FTZ R3, R3, R8 ;  /* 0x0000000803037221 */ /* 0x004fc20000010000 */
[----:B------:R-:W-:Y:S01]  /*7670*/  UIADD3 UR6, UR9, 0x200, URZ ;  /* 0x0000020009067890 */ /* 0x000fe2000fffe03f */
[----:B---3--:R-:W-:-:S01]  /*7680*/  FADD.FTZ R4, R4, R7 ;  /* 0x0000000704047221 */ /* 0x008fc20000010000 */
[----:B------:R-:W-:Y:S02]  /*7690*/  UMOV UR7, 0xc0000010 ;  /* 0xc000001000077882 */ /* 0x000fe40000000000 */
[----:B-1----:R-:W1:Y:S04]  /*76a0*/  SHFL.BFLY PT, R0, R3, 0x1, 0x1f ;  /* 0x0c201f0003007f89 */ /* 0x002e6800000e0000 */
[----:B------:R-:W2:Y:S01]  /*76b0*/  SHFL.BFLY PT, R5, R4, 0x1, 0x1f ;  /* 0x0c201f0004057f89 */ /* 0x000ea200000e0000 */
[----:B-1----:R-:W-:-:S01]  /*76c0*/  FADD.FTZ R10, R3, R0 ;  /* 0x00000000030a7221 */ /* 0x002fc20000010000 */
[----:B--2---:R-:W-:-:S04]  /*76d0*/  FADD.FTZ R11, R4, R5 ;  /* 0x00000005040b7221 */ /* 0x004fc80000010000 */
[C---:B------:R-:W-:Y:S01]  /*76e0*/  FSETP.NE.FTZ.AND P1, PT, R10.reuse, RZ, PT ;  /* 0x000000ff0a00720b */ /* 0x040fe20003f35000 */
[----:B------:R-:W-:Y:S01]  /*76f0*/  FMUL.FTZ R12, R10, 0.00390625 ;  /* 0x3b8000000a0c7820 */ /* 0x000fe20000410000 */
[----:B------:R-:W-:Y:S01]  /*7700*/  FMUL.FTZ R13, R11, 0.00390625 ;  /* 0x3b8000000b0d7820 */ /* 0x000fe20000410000 */
[----:B------:R-:W-:Y:S01]  /*7710*/  IMAD.MOV.U32 R5, RZ, RZ, RZ ;  /* 0x000000ffff057224 */ /* 0x000fe200078e00ff */
[----:B------:R-:W-:Y:S02]  /*7720*/  WARPGROUP.DEPBAR.LE gsb0, 0x0 ;  /* 0x00008000000079c5 */ /* 0x000fe40000010000 */
[----:B------:R-:W-:-:S06]  /*7730*/  WARPGROUP.ARRIVE ;  /* 0x00000000000079c5 */ /* 0x000fcc0000000000 */
[----:B------:R-:W-:Y:S01]  /*7740*/  QGMMA.64x64x32.F32.E4M3.E4M3 R24, R148, gdesc[UR4], R24, gsb0 ;  /* 0x00e0000494187df3 */ /* 0x000fe20008000818 */
[----:B------:R-:W-:Y:S02]  /*7750*/  FSETP.NE.FTZ.AND P2, PT, R12, RZ, PT ;  /* 0x000000ff0c00720b */ /* 0x000fe40003f55000 */
[----:B------:R-:W-:Y:S01]  /*7760*/  FSETP.NE.FTZ.AND P3, PT, R13, RZ, PT ;  /* 0x000000ff0d00720b */ /* 0x000fe20003f75000 */
[----:B------:R-:W-:Y:S01]  /*7770*/  @P1 MUFU.RCP R5, R10 ;  /* 0x0000000a00051308 */ /* 0x000fe20000001000 */
[----:B------:R-:W-:Y:S01]  /*7780*/  FSETP.NE.FTZ.AND P1, PT, R11, RZ, PT ;  /* 0x000000ff0b00720b */ /* 0x000fe20003f35000 */
[----:B------:R-:W-:-:S08]  /*7790*/  IMAD.MOV.U32 R9, RZ, RZ, RZ ;  /* 0x000000ffff097224 */ /* 0x000fd000078e00ff */
[----:B------:R-:W1:Y:S08]  /*77a0*/  @P2 MUFU.LG2 R4, R12 ;  /* 0x0000000c00042308 */ /* 0x000e700000000c00 */
[----:B------:R-:W2:Y:S08]  /*77b0*/  @P3 MUFU.LG2 R8, R13 ;  /* 0x0000000d00083308 */ /* 0x000eb00000000c00 */
[----:B------:R-:W3:Y:S01]  /*77c0*/  @P1 MUFU.RCP R9, R11 ;  /* 0x0000000b00091308 */ /* 0x000ee20000001000 */
[----:B------:R-:W-:-:S02]  /*77d0*/  IMAD.U32 R7, RZ, RZ, UR20 ;  /* 0x00000014ff077e24 */ /* 0x000fc4000f8e00ff */
[----:B------:R-:W-:Y:S02]  /*77e0*/  IMAD.U32 R15, RZ, RZ, UR20 ;  /* 0x00000014ff0f7e24 */ /* 0x000fe4000f8e00ff */
[----:B-1----:R-:W-:Y:S01]  /*77f0*/  @P2 FMUL.FTZ R4, R4, 0.69314718246459960938 ;  /* 0x3f31721804042820 */ /* 0x002fe20000410000 */
[----:B------:R-:W-:Y:S01]  /*7800*/  @P2 FMUL.FTZ R7, R7, 0.69314718246459960938 ;  /* 0x3f31721807072820 */ /* 0x000fe20000410000 */
[----:B------:R-:W-:Y:S01]  /*7810*/  @P3 FMUL.FTZ R15, R15, 0.69314718246459960938 ;  /* 0x3f3172180f0f3820 */ /* 0x000fe20000410000 */
[----:B--2---:R-:W-:Y:S01]  /*7820*/  @P3 FMUL.FTZ R8, R8, 0.69314718246459960938 ;  /* 0x3f31721808083820 */ /* 0x004fe20000410000 */
[----:B------:R-:W-:Y:S01]  /*7830*/  MOV R3, 0xff800000 ;  /* 0xff80000000037802 */ /* 0x000fe20000000f00 */
[----:B------:R-:W-:Y:S02]  /*7840*/  IMAD.MOV.U32 R0, RZ, RZ, -0x800000 ;  /* 0xff800000ff007424 */ /* 0x000fe400078e00ff */
[----:B------:R-:W-:-:S01]  /*7850*/  @P2 FFMA.FTZ R3, R7, R66, R4 ;  /* 0x0000004207032223 */ /* 0x000fc20000010004 */
[----:B------:R-:W-:Y:S01]  /*7860*/  @P3 FFMA.FTZ R0, R15, R71, R8 ;  /* 0x000000470f003223 */ /* 0x000fe20000010008 */
[-C--:B----4-:R-:W-:Y:S01]  /*7870*/  FMUL.FTZ R10, R5, R6.reuse ;  /* 0x00000006050a7220 */ /* 0x090fe20000410000 */
[----:B---3--:R-:W-:Y:S01]  /*7880*/  FMUL.FTZ R57, R9, R6 ;  /* 0x0000000609397220 */ /* 0x008fe20000410000 */
[----:B------:R-:W-:-:S02]  /*7890*/  WARPGROUP.DEPBAR.LE gsb0, 0x0 ;  /* 0x00008000000079c5 */ /* 0x000fc40000010000 */
[----:B------:R-:W-:Y:S05]  /*78a0*/  @!P0 BRA `(.L_x_30) ;  /* 0x0000000000048947 */ /* 0x000fea0003800000 */
[----:B------:R-:W-:Y:S01]  /*78b0*/  BPT.TRAP 0x1 ;  /* 0x000000040000795c */ /* 0x000fe20000300000 */
.L_x_30:
[----:B------:R-:W-:Y:S01]  /*78c0*/  IMAD.SHL.U32 R4, R2, 0x4, RZ ;  /* 0x0000000402047824 */ /* 0x000fe200078e00ff */
[----:B------:R-:W-:Y:S01]  /*78d0*/  ULDC.64 UR4, c[0x4][0x38] ;  /* 0x01000e0000047ab9 */ /* 0x000fe20000000a00 */
[-C--:B------:R-:W-:Y:S01]  /*78e0*/  FMUL.FTZ R6, R28, R10.reuse ;  /* 0x0000000a1c067220 */ /* 0x080fe20000410000 */
[-C--:B------:R-:W-:Y:S01]  /*78f0*/  FMUL.FTZ R7, R24, R10.reuse ;  /* 0x0000000a18077220 */ /* 0x080fe20000410000 */
[-C--:B------:R-:W-:Y:S01]  /*7900*/  FMUL.FTZ R8, R29, R10.reuse ;  /* 0x0000000a1d087220 */ /* 0x080fe20000410000 */
[----:B------:R-:W-:Y:S01]  /*7910*/  LOP3.LUT R4, R4, 0xc, RZ, 0xc0, !PT ;  /* 0x0000000c04047812 */ /* 0x000fe200078ec0ff */
[-C--:B------:R-:W-:Y:S01]  /*7920*/  FMUL.FTZ R9, R25, R10.reuse ;  /* 0x0000000a19097220 */ /* 0x080fe20000410000 */
[-C--:B------:R-:W-:Y:S01]  /*7930*/  FMUL.FTZ R12, R36, R10.reuse ;  /* 0x0000000a240c7220 */ /* 0x080fe20000410000 */
[-C--:B------:R-:W-:Y:S01]  /*7940*/  FMUL.FTZ R13, R32, R10.reuse ;  /* 0x0000000a200d7220 */ /* 0x080fe20000410000 */
[----:B------:R-:W-:Y:S01]  /*7950*/  IADD3 R4, P0, R4, UR4, RZ ;  /* 0x0000000404047c10 */ /* 0x000fe2000ff1e0ff */
[-C--:B------:R-:W-:Y:S01]  /*7960*/  FMUL.FTZ R14, R38, R57.reuse ;  /* 0x00000039260e7220 */ /* 0x080fe20000410000 */
[----:B------:R-:W-:Y:S01]  /*7970*/  FMUL.FTZ R15, R34, R57 ;  /* 0x00000039220f7220 */ /* 0x000fe20000410000 */
[-C--:B------:R-:W-:Y:S01]  /*7980*/  FMUL.FTZ R20, R37, R10.reuse ;  /* 0x0000000a25147220 */ /* 0x080fe20000410000 */
[----:B------:R-:W-:Y:S01]  /*7990*/  FMUL.FTZ R21, R33, R10 ;  /* 0x0000000a21157220 */ /* 0x000fe20000410000 */
[----:B------:R-:W-:-:S02]  /*79a0*/  IMAD.X R5, RZ, RZ, UR5, P0 ;  /* 0x00000005ff057e24 */ /* 0x000fc400080e06ff */
[-C--:B------:R-:W-:Y:S01]  /*79b0*/  FMUL.FTZ R28, R40, R10.reuse ;  /* 0x0000000a281c7220 */ /* 0x080fe20000410000 */
[----:B------:R-:W-:Y:S01]  /*79c0*/  F2FP.BF16.F32.PACK_AB R6, R6, R7 ;  /* 0x000000070606723e */ /* 0x000fe200000010ff */
[-C--:B------:R-:W-:Y:S01]  /*79d0*/  FMUL.FTZ R25, R44, R10.reuse ;  /* 0x0000000a2c197220 */ /* 0x080fe20000410000 */
[----:B------:R-:W-:Y:S01]  /*79e0*/  F2FP.BF16.F32.PACK_AB R9, R8, R9 ;  /* 0x000000090809723e */ /* 0x000fe200000010ff */
[----:B------:R1:W2:Y:S01]  /*79f0*/  LDG.E.CONSTANT R56, desc[UR50][R4.64] ;  /* 0x0000003204387981 */ /* 0x0002a2000c1e9900 */
[-C--:B------:R-:W-:Y:S01]  /*7a00*/  FMUL.FTZ R29, R45, R10.reuse ;  /* 0x0000000a2d1d7220 */ /* 0x080fe20000410000 */
[-C--:B------:R-:W-:Y:S01]  /*7a10*/  FMUL.FTZ R32, R41, R10.reuse ;  /* 0x0000000a29207220 */ /* 0x080fe20000410000 */
[-C--:B------:R-:W-:Y:S01]  /*7a20*/  FMUL.FTZ R33, R52, R10.reuse ;  /* 0x0000000a34217220 */ /* 0x080fe20000410000 */
[-C--:B------:R-:W-:Y:S01]  /*7a30*/  FMUL.FTZ R36, R48, R10.reuse ;  /* 0x0000000a30247220 */ /* 0x080fe20000410000 */
[-C--:B------:R-:W-:Y:S01]  /*7a40*/  FMUL.FTZ R37, R53, R10.reuse ;  /* 0x0000000a35257220 */ /* 0x080fe20000410000 */
[----:B------:R-:W-:Y:S01]  /*7a50*/  FMUL.FTZ R40, R49, R10 ;  /* 0x0000000a31287220 */ /* 0x000fe20000410000 */
[----:B------:R-:W-:Y:S01]  /*7a60*/  IADD3 R7, P2, R156, 0x40, RZ ;  /* 0x000000409c077810 */ /* 0x000fe20007f5e0ff */
[-C--:B------:R-:W-:Y:S01]  /*7a70*/  FMUL.FTZ R10, R31, R57.reuse ;  /* 0x000000391f0a7220 */ /* 0x080fe20000410000 */
[-C--:B------:R-:W-:Y:S01]  /*7a80*/  FMUL.FTZ R11, R27, R57.reuse ;  /* 0x000000391b0b7220 */ /* 0x080fe20000410000 */
[-C--:B-1----:R-:W-:Y:S01]  /*7a90*/  FMUL.FTZ R4, R30, R57.reuse ;  /* 0x000000391e047220 */ /* 0x082fe20000410000 */
[----:B------:R-:W-:Y:S01]  /*7aa0*/  FMUL.FTZ R5, R26, R57 ;  /* 0x000000391a057220 */ /* 0x000fe20000410000 */
[----:B------:R-:W-:Y:S01]  /*7ab0*/  F2FP.BF16.F32.PACK_AB R12, R12, R13 ;  /* 0x0000000d0c0c723e */ /* 0x000fe200000010ff */
[----:B------:R-:W-:Y:S01]  /*7ac0*/  FMUL.FTZ R23, R39, R57 ;  /* 0x0000003927177220 */ /* 0x000fe20000410000 */
[----:B------:R-:W-:Y:S01]  /*7ad0*/  F2FP.BF16.F32.PACK_AB R14, R14, R15 ;  /* 0x0000000f0e0e723e */ /* 0x000fe200000010ff */
[----:B------:R-:W-:Y:S01]  /*7ae0*/  FMUL.FTZ R24, R35, R57 ;  /* 0x0000003923187220 */ /* 0x000fe20000410000 */
[----:B------:R-:W-:Y:S01]  /*7af0*/  F2FP.BF16.F32.PACK_AB R4, R4, R5 ;  /* 0x000000050404723e */ /* 0x000fe200000010ff */
[-C--:B------:R-:W-:Y:S01]  /*7b00*/  FMUL.FTZ R34, R54, R57.reuse ;  /* 0x0000003936227220 */ /* 0x080fe20000410000 */
[----:B------:R-:W-:Y:S01]  /*7b10*/  LOP3.LUT P0, R5, R2, 0x3, RZ, 0xc0, !PT ;  /* 0x0000000302057812 */ /* 0x000fe2000780c0ff */
[----:B------:R-:W-:Y:S01]  /*7b20*/  FMUL.FTZ R35, R50, R57 ;  /* 0x0000003932237220 */ /* 0x000fe20000410000 */
[----:B------:R-:W-:Y:S01]  /*7b30*/  F2FP.BF16.F32.PACK_AB R11, R10, R11 ;  /* 0x0000000b0a0b723e */ /* 0x000fe200000010ff */
[-C--:B------:R-:W-:Y:S01]  /*7b40*/  FMUL.FTZ R26, R46, R57.reuse ;  /* 0x000000392e1a7220 */ /* 0x080fe20000410000 */
[----:B------:R-:W-:Y:S01]  /*7b50*/  ISETP.EQ.OR P0, PT, R5, 0x3, !P0 ;  /* 0x000000030500780c */ /* 0x000fe20004702670 */
[-C--:B------:R-:W-:Y:S01]  /*7b60*/  FMUL.FTZ R27, R42, R57.reuse ;  /* 0x000000392a1b7220 */ /* 0x080fe20000410000 */
[----:B------:R-:W-:Y:S01]  /*7b70*/  F2FP.BF16.F32.PACK_AB R40, R37, R40 ;  /* 0x000000282528723e */ /* 0x000fe200000010ff */
[----:B------:R-:W-:Y:S01]  /*7b80*/  FMUL.FTZ R30, R47, R57 ;  /* 0x000000392f1e7220 */ /* 0x000fe20000410000 */
[----:B------:R-:W-:Y:S01]  /*7b90*/  SEL R13, R6, R9, P0 ;  /* 0x00000009060d7207 */ /* 0x000fe20000000000 */
[-C--:B------:R-:W-:Y:S01]  /*7ba0*/  FMUL.FTZ R31, R43, R57.reuse ;  /* 0x000000392b1f7220 */ /* 0x080fe20000410000 */
[----:B------:R-:W-:Y:S01]  /*7bb0*/  SEL R15, R9, R6, P0 ;  /* 0x00000006090f7207 */ /* 0x000fe20000000000 */
[-C--:B------:R-:W-:Y:S01]  /*7bc0*/  FMUL.FTZ R38, R55, R57.reuse ;  /* 0x0000003937267220 */ /* 0x080fe20000410000 */
[----:B------:R-:W-:Y:S01]  /*7bd0*/  LOP3.LUT R6, R7, 0x380, RZ, 0xc0, !PT ;  /* 0x0000038007067812 */ /* 0x000fe200078ec0ff */
[----:B------:R-:W-:Y:S01]  /*7be0*/  FMUL.FTZ R51, R51, R57 ;  /* 0x0000003933337220 */ /* 0x000fe20000410000 */
[----:B------:R-:W-:Y:S01]  /*7bf0*/  IADD3 R9, P3, R156, 0x20, RZ ;  /* 0x000000209c097810 */ /* 0x000fe20007f7e0ff */
[----:B------:R-:W1:Y:S01]  /*7c00*/  LDC.64 R46, c[0x0][0xb78] ;  /* 0x0002de00ff2e7b82 */ /* 0x000e620000000a00 */
[----:B------:R-:W-:Y:S01]  /*7c10*/  SHF.R.U64 R6, R6, 0x3, RZ ;  /* 0x0000000306067819 */ /* 0x000fe200000012ff */
[----:B------:R-:W-:Y:S01]  /*7c20*/  UIADD3 UR8, UR8, 0x13260, URZ ;  /* 0x0001326008087890 */ /* 0x000fe2000fffe03f */
[----:B------:R-:W-:Y:S01]  /*7c30*/  LOP3.LUT R8, R9, 0x380, RZ, 0xc0, !PT ;  /* 0x0000038009087812 */ /* 0x000fe200078ec0ff */
[----:B------:R-:W-:Y:S01]  /*7c40*/  USHF.R.S32.HI UR4, URZ, 0x1f, UR43 ;  /* 0x0000001f3f047899 */ /* 0x000fe2000801142b */
[----:B------:R-:W-:Y:S01]  /*7c50*/  SEL R37, R4, R11, P0 ;  /* 0x0000000b04257207 */ /* 0x000fe20000000000 */
[----:B------:R-:W-:Y:S01]  /*7c60*/  ULDC.64 UR6, c[0x0][0xb70] ;  /* 0x0002dc0000067ab9 */ /* 0x000fe20000000a00 */
[----:B------:R-:W-:Y:S01]  /*7c70*/  SEL R39, R11, R4, P0 ;  /* 0x000000040b277207 */ /* 0x000fe20000000000 */
[----:B------:R-:W-:Y:S01]  /*7c80*/  UPRMT UR8, UR39, 0x654, UR8 ;  /* 0x0000065427087896 */ /* 0x000fe20008000008 */
[----:B------:R-:W-:Y:S01]  /*7c90*/  LOP3.LUT R11, R156, 0x380, RZ, 0xc0, !PT ;  /* 0x000003809c0b7812 */ /* 0x000fe200078ec0ff */
[----:B------:R-:W-:Y:S01]  /*7ca0*/  UIADD3 UR42, -UR42, URZ, URZ ;  /* 0x0000003f2a2a7290 */ /* 0x000fe2000fffe13f */
[----:B------:R-:W-:Y:S01]  /*7cb0*/  F2FP.BF16.F32.PACK_AB R33, R33, R36 ;  /* 0x000000242121723e */ /* 0x000fe200000010ff */
[----:B------:R-:W-:Y:S01]  /*7cc0*/  UIMAD UR4, UR4, UR6, URZ ;  /* 0x00000006040472a4 */ /* 0x000fe2000f8e023f */
[----:B------:R-:W-:Y:S01]  /*7cd0*/  LOP3.LUT R6, R6, R7, RZ, 0x3c, !PT ;  /* 0x0000000706067212 */ /* 0x000fe200078e3cff */
[----:B------:R-:W-:Y:S01]  /*7ce0*/  IMAD.X R7, RZ, RZ, R157, P2 ;  /* 0x000000ffff077224 */ /* 0x000fe200010e069d */
[----:B------:R-:W-:Y:S01]  /*7cf0*/  SHF.R.U64 R8, R8, 0x3, RZ ;  /* 0x0000000308087819 */ /* 0x000fe200000012ff */
[----:B------:R-:W-:Y:S01]  /*7d00*/  ULDC UR5, c[0x0][0xda8] ;  /* 0x00036a0000057ab9 */ /* 0x000fe20000000800 */
[----:B------:R-:W-:Y:S01]  /*7d10*/  F2FP.BF16.F32.PACK_AB R21, R20, R21 ;  /* 0x000000151415723e */ /* 0x000fe200000010ff */
[----:B------:R-:W-:Y:S01]  /*7d20*/  UIMAD UR42, UR5, UR42, UR48 ;  /* 0x0000002a052a72a4 */ /* 0x000fe2000f8e0230 */
[----:B------:R-:W-:Y:S01]  /*7d30*/  F2FP.BF16.F32.PACK_AB R34, R34, R35 ;  /* 0x000000232222723e */ /* 0x000fe200000010ff */
[----:B------:R-:W-:Y:S01]  /*7d40*/  UIMAD.WIDE.U32 UR10, UR43, UR6, URZ ;  /* 0x000000062b0a72a5 */ /* 0x000fe2000f8e003f */
[----:B------:R-:W-:Y:S01]  /*7d50*/  SHF.R.U64 R11, R11, 0x3, RZ ;  /* 0x000000030b0b7819 */ /* 0x000fe200000012ff */
[----:B------:R-:W-:Y:S01]  /*7d60*/  UIMAD UR4, UR43, UR7, UR4 ;  /* 0x000000072b0472a4 */ /* 0x000fe2000f8e0204 */
[----:B------:R-:W-:Y:S01]  /*7d70*/  F2FP.BF16.F32.PACK_AB R23, R23, R24 ;  /* 0x000000181717723e */ /* 0x000fe200000010ff */
[----:B------:R-:W-:Y:S01]  /*7d80*/  UIMAD UR42, UR42, 0xc0, URZ ;  /* 0x000000c02a2a78a4 */ /* 0x000fe2000f8e023f */
[----:B------:R-:W-:Y:S01]  /*7d90*/  SEL R35, R33, R40, P0 ;  /* 0x0000002821237207 */ /* 0x000fe20000000000 */
[----:B------:R-:W-:Y:S01]  /*7da0*/  SYNCS.ARRIVE.TRANS64.RED.A1T0 RZ, [UR8], RZ ;  /* 0x000000ffffff79a7 */ /* 0x000fe20008100408 */
[----:B------:R-:W-:Y:S01]  /*7db0*/  IADD3 R5, P1, R156, 0x60, RZ ;  /* 0x000000609c057810 */ /* 0x000fe20007f3e0ff */
[----:B------:R-:W-:Y:S01]  /*7dc0*/  UIADD3 UR4, UR11, UR4, URZ ;  /* 0x000000040b047290 */ /* 0x000fe2000fffe03f */
[----:B------:R-:W-:Y:S01]  /*7dd0*/  F2FP.BF16.F32.PACK_AB R25, R25, R28 ;  /* 0x0000001c1919723e */ /* 0x000fe200000010ff */
[----:B------:R-:W-:Y:S01]  /*7de0*/  USHF.R.S32.HI UR5, URZ, 0x1f, UR44 ;  /* 0x0000001f3f057899 */ /* 0x000fe2000801142c */
[----:B------:R-:W-:Y:S01]  /*7df0*/  F2FP.BF16.F32.PACK_AB R26, R26, R27 ;  /* 0x0000001b1a1a723e */ /* 0x000fe200000010ff */
[----:B------:R-:W-:Y:S01]  /*7e00*/  VIADD R49, R16, UR42 ;  /* 0x0000002a10317c36 */ /* 0x000fe20008000000 */
[----:B------:R-:W-:-:S02]  /*7e10*/  F2FP.BF16.F32.PACK_AB R32, R29, R32 ;  /* 0x000000201d20723e */ /* 0x000fc400000010ff */
[----:B------:R-:W-:Y:S02]  /*7e20*/  F2FP.BF16.F32.PACK_AB R31, R30, R31 ;  /* 0x0000001f1e1f723e */ /* 0x000fe400000010ff */
[----:B------:R-:W-:Y:S02]  /*7e30*/  SEL R33, R40, R33, P0 ;  /* 0x0000002128217207 */ /* 0x000fe40000000000 */
[----:B------:R-:W-:Y:S01]  /*7e40*/  LOP3.LUT R8, R8, R9, RZ, 0x3c, !PT ;  /* 0x0000000908087212 */ /* 0x000fe200078e3cff */
[----:B------:R-:W-:Y:S01]  /*7e50*/  IMAD.X R9, RZ, RZ, R157, P3 ;  /* 0x000000ffff097224 */ /* 0x000fe200018e069d */
[----:B------:R-:W-:Y:S02]  /*7e60*/  F2FP.BF16.F32.PACK_AB R51, R38, R51 ;  /* 0x000000332633723e */ /* 0x000fe400000010ff */
[----:B------:R-:W-:Y:S02]  /*7e70*/  MOV R40, R6 ;  /* 0x0000000600287202 */ /* 0x000fe40000000f00 */
[----:B------:R-:W-:-:S02]  /*7e80*/  SEL R27, R12, R21, P0 ;  /* 0x000000150c1b7207 */ /* 0x000fc40000000000 */
[----:B------:R-:W-:Y:S02]  /*7e90*/  LOP3.LUT R10, R11, R156, RZ, 0x3c, !PT ;  /* 0x0000009c0b0a7212 */ /* 0x000fe400078e3cff */
[----:B------:R-:W-:Y:S01]  /*7ea0*/  SEL R21, R21, R12, P0 ;  /* 0x0000000c15157207 */ /* 0x000fe20000000000 */
[----:B-1----:R-:W-:Y:S01]  /*7eb0*/  IMAD R12, R46, UR5, RZ ;  /* 0x000000052e0c7c24 */ /* 0x002fe2000f8e02ff */
[----:B------:R-:W-:Y:S02]  /*7ec0*/  SEL R41, R14, R23, P0 ;  /* 0x000000170e297207 */ /* 0x000fe40000000000 */
[----:B------:R-:W-:Y:S02]  /*7ed0*/  LOP3.LUT R4, R5, 0x380, RZ, 0xc0, !PT ;  /* 0x0000038005047812 */ /* 0x000fe400078ec0ff */
[----:B------:R-:W-:Y:S02]  /*7ee0*/  MOV R11, R157 ;  /* 0x0000009d000b7202 */ /* 0x000fe40000000f00 */
[----:B------:R-:W-:-:S02]  /*7ef0*/  SEL R29, R25, R32, P0 ;  /* 0x00000020191d7207 */ /* 0x000fc40000000000 */
[----:B------:R-:W-:Y:S02]  /*7f00*/  SEL R23, R23, R14, P0 ;  /* 0x0000000e17177207 */ /* 0x000fe40000000000 */
[----:B------:R-:W-:Y:S02]  /*7f10*/  SEL R43, R26, R31, P0 ;  /* 0x0000001f1a2b7207 */ /* 0x000fe40000000000 */
[----:B------:R-:W-:Y:S02]  /*7f20*/  SEL R25, R32, R25, P0 ;  /* 0x0000001920197207 */ /* 0x000fe40000000000 */
[----:B------:R-:W-:Y:S02]  /*7f30*/  SEL R31, R31, R26, P0 ;  /* 0x0000001a1f1f7207 */ /* 0x000fe40000000000 */
[----:B------:R-:W-:Y:S02]  /*7f40*/  SEL R45, R34, R51, P0 ;  /* 0x00000033222d7207 */ /* 0x000fe40000000000 */
[----:B------:R-:W-:-:S02]  /*7f50*/  SEL R51, R51, R34, P0 ;  /* 0x0000002233337207 */ /* 0x000fc40000000000 */
[----:B------:R-:W-:Y:S01]  /*7f60*/  MOV R42, R8 ;  /* 0x00000008002a7202 */ /* 0x000fe20000000f00 */
[----:B------:R-:W-:Y:S01]  /*7f70*/  VIADD R9, R49, 0x8 ;  /* 0x0000000831097836 */ /* 0x000fe20000000000 */
[----:B------:R-:W-:Y:S02]  /*7f80*/  SHF.R.U64 R4, R4, 0x3, RZ ;  /* 0x0000000304047819 */ /* 0x000fe400000012ff */
[----:B------:R-:W-:Y:S01]  /*7f90*/  MOV R44, R10 ;  /* 0x0000000a002c7202 */ /* 0x000fe20000000f00 */
[----:B------:R-:W-:Y:S01]  /*7fa0*/  IMAD R11, R47, UR44, R12 ;  /* 0x0000002c2f0b7c24 */ /* 0x000fe2000f8e020c */
[----:B------:R-:W-:Y:S01]  /*7fb0*/  LOP3.LUT R4, R4, R5, RZ, 0x3c, !PT ;  /* 0x0000000504047212 */ /* 0x000fe200078e3cff */
[----:B------:R-:W-:Y:S01]  /*7fc0*/  IMAD.X R5, RZ, RZ, R157, P1 ;  /* 0x000000ffff057224 */ /* 0x000fe200008e069d */
[----:B------:R-:W-:-:S04]  /*7fd0*/  LOP3.LUT P1, RZ, R19, 0x3, RZ, 0xc0, !PT ;  /* 0x0000000313ff7812 */ /* 0x000fc8000782c0ff */
[----:B------:R-:W-:Y:S01]  /*7fe0*/  MOV R7, R4 ;  /* 0x0000000400077202 */ /* 0x000fe20000000f00 */
[----:B------:R-:W-:Y:S01]  /*7ff0*/  IMAD.U32 R4, RZ, RZ, UR10 ;  /* 0x0000000aff047e24 */ /* 0x000fe2000f8e00ff */
[----:B------:R-:W-:Y:S01]  /*8000*/  MOV R5, UR11 ;  /* 0x0000000b00057c02 */ /* 0x000fe20008000f00 */
[----:B------:R-:W-:Y:S01]  /*8010*/  IMAD.U32 R5, RZ, RZ, UR4 ;  /* 0x00000004ff057e24 */ /* 0x000fe2000f8e00ff */
[----:B------:R-:W-:Y:S02]  /*8020*/  ULDC UR4, c[0x0][0xa88] ;  /* 0x0002a20000047ab9 */ /* 0x000fe40000000800 */
[----:B------:R-:W-:Y:S01]  /*8030*/  ISETP.GE.OR P2, PT, R9, UR4, P1 ;  /* 0x0000000409007c0c */ /* 0x000fe20008f46670 */
[----:B------:R-:W-:Y:S01]  /*8040*/  IMAD.WIDE.U32 R4, R46, UR44, R4 ;  /* 0x0000002c2e047c25 */ /* 0x000fe2000f8e0004 */
[----:B------:R-:W-:Y:S02]  /*8050*/  SHF.R.S32.HI R9, RZ, 0x1f, R49 ;  /* 0x0000001fff097819 */ /* 0x000fe40000011431 */
[----:B------:R-:W-:Y:S01]  /*8060*/  ISETP.GE.OR P1, PT, R49, UR4, P1 ;  /* 0x0000000431007c0c */ /* 0x000fe20008f26670 */
[----:B------:R-:W-:Y:S01]  /*8070*/  ULDC.64 UR4, c[0x0][0xb40] ;  /* 0x0002d00000047ab9 */ /* 0x000fe20000000a00 */
[----:B--2---:R-:W-:Y:S01]  /*8080*/  LOP3.LUT R6, R56, 0x2, RZ, 0x3c, !PT ;  /* 0x0000000238067812 */ /* 0x004fe200078e3cff */
[----:B------:R-:W-:Y:S04]  /*8090*/  SHFL.IDX PT, R13, R13, R56, 0x1c1f ;  /* 0x001c1f380d0d7589 */ /* 0x000fe800000e0000 */
[----:B------:R-:W1:Y:S04]  /*80a0*/  SHFL.IDX PT, R8, R15, R6, 0x1c1f ;  /* 0x001c1f060f087589 */ /* 0x000e6800000e0000 */
[----:B------:R-:W-:Y:S04]  /*80b0*/  SHFL.IDX PT, R37, R37, R56, 0x1c1f ;  /* 0x001c1f3825257589 */ /* 0x000fe800000e0000 */
[----:B------:R-:W2:Y:S04]  /*80c0*/  SHFL.IDX PT, R24, R39, R6, 0x1c1f ;  /* 0x001c1f0627187589 */ /* 0x000ea800000e0000 */
[----:B------:R-:W-:Y:S04]  /*80d0*/  SHFL.IDX PT, R27, R27, R56, 0x1c1f ;  /* 0x001c1f381b1b7589 */ /* 0x000fe800000e0000 */
[----:B------:R3:W4:Y:S04]  /*80e0*/  SHFL.IDX PT, R10, R21, R6, 0x1c1f ;  /* 0x001c1f06150a7589 */ /* 0x00072800000e0000 */
[----:B------:R-:W-:Y:S04]  /*80f0*/  SHFL.IDX PT, R41, R41, R56, 0x1c1f ;  /* 0x001c1f3829297589 */ /* 0x000fe800000e0000 */
[----:B------:R-:W-:Y:S01]  /*8100*/  SHFL.IDX PT, R30, R23, R6, 0x1c1f ;  /* 0x001c1f06171e7589 */ /* 0x000fe200000e0000 */
[----:B-1----:R-:W-:-:S02]  /*8110*/  SEL R12, R13, R8, P0 ;  /* 0x000000080d0c7207 */ /* 0x002fc40000000000 */
[----:B---3--:R-:W-:Y:S01]  /*8120*/  IADD3 R21, P3, R49, R4, RZ ;  /* 0x0000000431157210 */ /* 0x008fe20007f7e0ff */
[----:B------:R-:W-:Y:S01]  /*8130*/  SHFL.IDX PT, R29, R29, R56, 0x1c1f ;  /* 0x001c1f381d1d7589 */ /* 0x000fe200000e0000 */
[----:B------:R-:W-:-:S03]  /*8140*/  SEL R14, R8, R13, P0 ;  /* 0x0000000d080e7207 */ /* 0x000fc60000000000 */
[----:B------:R-:W-:Y:S01]  /*8150*/  SHFL.IDX PT, R35, R35, R56, 0x1c1f ;  /* 0x001c1f3823237589 */ /* 0x000fe200000e0000 */
[----:B--2---:R-:W-:Y:S02]  /*8160*/  SEL R13, R37, R24, P0 ;  /* 0x00000018250d7207 */ /* 0x004fe40000000000 */
[----:B------:R-:W-:Y:S01]  /*8170*/  SEL R15, R24, R37, P0 ;  /* 0x00000025180f7207 */ /* 0x000fe20000000000 */
[----:B------:R-:W-:Y:S04]  /*8180*/  SHFL.IDX PT, R43, R43, R56, 0x1c1f ;  /* 0x001c1f382b2b7589 */ /* 0x000fe800000e0000 */
[----:B------:R-:W1:Y:S01]  /*8190*/  SHFL.IDX PT, R20, R25, R6, 0x1c1f ;  /* 0x001c1f0619147589 */ /* 0x000e6200000e0000 */
[----:B----4-:R-:W-:Y:S02]  /*81a0*/  SEL R8, R27, R10, P0 ;  /* 0x0000000a1b087207 */ /* 0x010fe40000000000 */
[----:B------:R-:W-:Y:S01]  /*81b0*/  SEL R10, R10, R27, P0 ;  /* 0x0000001b0a0a7207 */ /* 0x000fe20000000000 */
[----:B------:R-:W2:Y:S04]  /*81c0*/  SHFL.IDX PT, R28, R33, R6, 0x1c1f ;  /* 0x001c1f06211c7589 */ /* 0x000ea800000e0000 */
[----:B------:R-:W3:Y:S04]  /*81d0*/  SHFL.IDX PT, R36, R31, R6, 0x1c1f ;  /* 0x001c1f061f247589 */ /* 0x000ee800000e0000 */
[----:B------:R-:W-:Y:S04]  /*81e0*/  SHFL.IDX PT, R45, R45, R56, 0x1c1f ;  /* 0x001c1f382d2d7589 */ /* 0x000fe800000e0000 */
[----:B------:R4:W5:Y:S01]  /*81f0*/  SHFL.IDX PT, R38, R51, R6, 0x1c1f ;  /* 0x001c1f0633267589 */ /* 0x00096200000e0000 */
[----:B------:R-:W-:Y:S01]  /*8200*/  BAR.SYNC.DEFER_BLOCKING 0x1, 0x180 ;  /* 0x0046000000007b1d */ /* 0x000fe20000010000 */
[----:B-1----:R-:W-:-:S02]  /*8210*/  SEL R24, R29, R20, P0 ;  /* 0x000000141d187207 */ /* 0x002fc40000000000 */
[----:B----4-:R-:W-:Y:S02]  /*8220*/  IADD3.X R6, R9, R5, R11, P3, !PT ;  /* 0x0000000509067210 */ /* 0x010fe40001ffe40b */
[----:B------:R-:W-:Y:S02]  /*8230*/  SEL R9, R41, R30, P0 ;  /* 0x0000001e29097207 */ /* 0x000fe40000000000 */
[----:B------:R-:W-:Y:S02]  /*8240*/  SEL R11, R30, R41, P0 ;  /* 0x000000291e0b7207 */ /* 0x000fe40000000000 */
[----:B------:R-:W-:Y:S02]  /*8250*/  SEL R26, R20, R29, P0 ;  /* 0x0000001d141a7207 */ /* 0x000fe40000000000 */
[----:B--2---:R-:W-:Y:S02]  /*8260*/  SEL R32, R35, R28, P0 ;  /* 0x0000001c23207207 */ /* 0x004fe40000000000 */
[----:B------:R-:W-:-:S02]  /*8270*/  SEL R34, R28, R35, P0 ;  /* 0x000000231c227207 */ /* 0x000fc40000000000 */
[----:B---3--:R-:W-:Y:S02]  /*8280*/  SEL R25, R43, R36, P0 ;  /* 0x000000242b197207 */ /* 0x008fe40000000000 */
[----:B------:R-:W-:Y:S02]  /*8290*/  SEL R27, R36, R43, P0 ;  /* 0x0000002b241b7207 */ /* 0x000fe40000000000 */
[----:B-----5:R-:W-:Y:S02]  /*82a0*/  SEL R33, R45, R38, P0 ;  /* 0x000000262d217207 */ /* 0x020fe40000000000 */
[----:B------:R-:W-:Y:S01]  /*82b0*/  SEL R35, R38, R45, P0 ;  /* 0x0000002d26237207 */ /* 0x000fe20000000000 */
[----:B------:R-:W-:Y:S01]  /*82c0*/  STSM.16.M88.4 [R44], R12 ;  /* 0x0000000c2c007844 */ /* 0x000fe20000000200 */
[C---:B------:R-:W-:Y:S01]  /*82d0*/  LEA R4, P3, R21.reuse, UR4, 0x2 ;  /* 0x0000000415047c11 */ /* 0x040fe2000f8610ff */
[----:B------:R-:W-:Y:S02]  /*82e0*/  ULDC UR4, c[0x0][0xc] ;  /* 0x0000030000047ab9 */ /* 0x000fe40000000800 */
[----:B------:R-:W-:Y:S01]  /*82f0*/  STSM.16.M88.4 [R42], R8 ;  /* 0x000000082a007844 */ /* 0x000fe20000000200 */
[----:B------:R-:W-:Y:S01]  /*8300*/  LEA.HI.X R5, R21, UR5, R6, 0x2, P3 ;  /* 0x0000000515057c11 */ /* 0x000fe200098f1406 */
[----:B------:R-:W-:-:S02]  /*8310*/  UIADD3 UR48, UR4, UR48, URZ ;  /* 0x0000003004307290 */ /* 0x000fc4000fffe03f */
[----:B------:R-:W-:Y:S04]  /*8320*/  STSM.16.M88.4 [R40], R24 ;  /* 0x0000001828007844 */ /* 0x000fe80000000200 */
[----:B------:R-:W-:Y:S01]  /*8330*/  STSM.16.M88.4 [R7], R32 ;  /* 0x0000002007007844 */ /* 0x000fe20000000200 */
[----:B------:R-:W-:Y:S01]  /*8340*/  @!PT LDS RZ, [RZ] ;  /* 0x00000000fffff984 */ /* 0x000fe20000000800 */
[----:B------:R-:W-:Y:S01]  /*8350*/  @!PT LDS RZ, [RZ] ;  /* 0x00000000fffff984 */ /* 0x000fe20000000800 */
[----:B------:R-:W-:Y:S01]  /*8360*/  @!PT LDS RZ, [RZ] ;  /* 0x00000000fffff984 */ /* 0x000fe20000000800 */
[----:B------:R-:W-:Y:S01]  /*8370*/  @!PT LDS RZ, [RZ] ;  /* 0x00000000fffff984 */ /* 0x000fe20000000800 */
[----:B------:R1:W-:Y:S06]  /*8380*/  MEMBAR.ALL.CTA ;  /* 0x0000000000007992 */ /* 0x0003ec0000008000 */
[----:B-1----:R-:W1:Y:S04]  /*8390*/  FENCE.VIEW.ASYNC.S ;  /* 0x00000000000073c6 */ /* 0x002e680000000000 */
[----:B-1----:R-:W1:Y:S01]  /*83a0*/  SHFL.IDX PT, R6, R17, RZ, 0x1f ;  /* 0x00001fff11067589 */ /* 0x002e6200000e0000 */
[----:B------:R-:W-:Y:S06]  /*83b0*/  BAR.ARV 0x1, 0x1a0 ;  /* 0x0046800000007b1d */ /* 0x000fec0000002000 */
[----:B-1----:R-:W-:Y:S01]  /*83c0*/  ISETP.NE.AND P0, PT, R6, 0xb, PT ;  /* 0x0000000b0600780c */ /* 0x002fe20003f05270 */
[----:B------:R1:W-:Y:S04]  /*83d0*/  @!P1 STG.E desc[UR50][R4.64], R3 ;  /* 0x0000000304009986 */ /* 0x0003e8000c101932 */
[----:B------:R1:W-:Y:S08]  /*83e0*/  @!P2 STG.E desc[UR50][R4.64+0x20], R0 ;  /* 0x000020000400a986 */ /* 0x0003f0000c101932 */
[----:B------:R-:W-:Y:S05]  /*83f0*/  @P0 BRA `(.L_x_31) ;  /* 0x00000000003c0947 */ /* 0x000fea0003800000 */
[----:B------:R-:W-:Y:S01]  /*8400*/  BAR.SYNC.DEFER_BLOCKING 0x1, 0x1a0 ;  /* 0x0046800000007b1d */ /* 0x000fe20000010000 */
[----:B------:R-:W-:-:S05]  /*8410*/  ELECT P0, URZ, PT ;  /* 0x00000000003f782f */ /* 0x000fca0003800000 */
[----:B------:R-:W-:Y:S08]  /*8420*/  BSSY B0, `(.L_x_31) ;  /* 0x000000c000007945 */ /* 0x000ff00003800000 */
[----:B------:R-:W-:Y:S05]  /*8430*/  @!P0 BRA `(.L_x_32) ;  /* 0x0000000000288947 */ /* 0x000fea0003800000 */
[----:B------:R-:W-:Y:S01]  /*8440*/  UIADD3 UR4, UP0, UR52, 0x9f0, URZ ;  /* 0x000009f034047890 */ /* 0x000fe2000ff1e03f */
[----:B------:R-:W-:Y:S01]  /*8450*/  UMOV UR41, URZ ;  /* 0x0000003f00297c82 */ /* 0x000fe20008000000 */
[----:B------:R-:W-:Y:S02]  /*8460*/  UMOV UR45, URZ ;  /* 0x0000003f002d7c82 */ /* 0x000fe40008000000 */
[----:B------:R-:W-:Y:S02]  /*8470*/  UIADD3.X UR5, URZ, UR53, URZ, UP0, !UPT ;  /* 0x000000353f057290 */ /* 0x000fe400087fe43f */
[----:B------:R-:W-:-:S04]  /*8480*/  UIADD3 UR6, UR40, 0x13220, URZ ;  /* 0x0001322028067890 */ /* 0x000fc8000fffe03f */
[----:B------:R-:W-:-:S03]  /*8490*/  UPRMT UR6, URZ, 0x654, UR6 ;  /* 0x000006543f067896 */ /* 0x000fc60008000006 */
[----:B------:R2:W-:Y:S01]  /*84a0*/  UTMASTG.5D [UR40], [UR4] ;  /* 0x00000028040073b5 */ /* 0x0005e20008020000 */
[----:B------:R0:W-:Y:S01]  /*84b0*/  UTMACMDFLUSH ;  /* 0x00000000000079b7 */ /* 0x0001e20000000000 */
[----:B------:R-:W-:-:S04]  /*84c0*/  DEPBAR.LE SB0, 0x0 ;  /* 0x000080000000791a */ /* 0x000fc80000000000 */
[----:B--2---:R-:W-:Y:S03]  /*84d0*/  SYNCS.ARRIVE.TRANS64.RED.A1T0 RZ, [UR6], RZ ;  /* 0x000000ffffff79a7 */ /* 0x004fe60008100406 */
.L_x_32:
[----:B------:R-:W-:Y:S05]  /*84e0*/  BSYNC B0 ;  /* 0x0000000000007941 */ /* 0x000fea0003800000 */
.L_x_31:
[----:B-1----:R-:W1:Y:S01]  /*84f0*/  LDC R0, c[0x0][0xda4] ;  /* 0x00036900ff007b82 */ /* 0x002e620000000800 */
[----:B------:R-:W-:Y:S02]  /*8500*/  UIADD3 UR38, UR38, 0x1, URZ ;  /* 0x0000000126267890 */ /* 0x000fe4000fffe03f */
[----:B------:R-:W-:Y:S02]  /*8510*/  UIADD3 UR36, UR36, 0x1, URZ ;  /* 0x0000000124247890 */ /* 0x000fe4000fffe03f */
[----:B------:R-:W-:-:S04]  /*8520*/  UISETP.NE.AND UP0, UPT, UR38, 0x2, UPT ;  /* 0x000000022600788c */ /* 0x000fc8000bf05270 */
[----:B------:R-:W-:Y:S02]  /*8530*/  USEL UR4, URZ, 0x1, UP0 ;  /* 0x000000013f047887 */ /* 0x000fe40008000000 */
[----:B------:R-:W-:Y:S02]  /*8540*/  USEL UR38, UR38, URZ, UP0 ;  /* 0x0000003f26267287 */ /* 0x000fe40008000000 */
[----:B------:R-:W-:Y:S01]  /*8550*/  ULOP3.LUT UR37, UR37, UR4, URZ, 0x3c, !UPT ;  /* 0x0000000425257292 */ /* 0x000fe2000f8e3c3f */
[----:B-1----:R-:W-:-:S13]  /*8560*/  ISETP.LE.AND P0, PT, R0, UR48, PT ;  /* 0x0000003000007c0c */ /* 0x002fda000bf03270 */
[----:B------:R-:W-:Y:S05]  /*8570*/  @!P0 BRA `(.L_x_33) ;  /* 0xffffff8400f08947 */ /* 0x000fea000383ffff */
[----:B------:R-:W-:Y:S05]  /*8580*/  EXIT ;  /* 0x000000000000794d */ /* 0x000fea0003800000 */
.L_x_7:
[----:B------:R-:W-:-:S08]  /*8590*/  NOP ;  /* 0x0000000000007918 */ /* 0x000fd00000000000 */
[----:B------:R-:W1:-:S00]  /*85a0*/  USETMAXREG.DEALLOC.CTAPOOL 0x20 ;  /* 0x00000020000079c8 */ /* 0x000e4000080e0500 */
[----:B------:R-:W2:Y:S01]  /*85b0*/  S2UR UR49, SR_CTAID.X ;  /* 0x00000000003179c3 */ /* 0x000ea20000002500 */
[----:B------:R-:W-:Y:S01]  /*85c0*/  UMOV UR47, 0x1 ;  /* 0x00000001002f7882 */ /* 0x000fe20000000000 */
[----:B-1----:R-:W-:Y:S01]  /*85d0*/  LOP3.LUT R22, R22, 0x3, RZ, 0xc0, !PT ;  /* 0x0000000316167812 */ /* 0x002fe200078ec0ff */
[----:B------:R-:W-:Y:S02]  /*85e0*/  IMAD.MOV.U32 R19, RZ, RZ, RZ ;  /* 0x000000ffff137224 */ /* 0x000fe400078e00ff */
[----:B------:R-:W-:-:S03]  /*85f0*/  IMAD.MOV.U32 R16, RZ, RZ, 0x1 ;  /* 0x00000001ff107424 */ /* 0x000fc600078e00ff */
[----:B------:R-:W2:Y:S02]  /*8600*/  LDC R0, c[0x0][0xda4] ;  /* 0x00036900ff007b82 */ /* 0x000ea40000000800 */
[----:B--2---:R-:W-:-:S13]  /*8610*/  ISETP.LE.AND P0, PT, R0, UR49, PT ;  /* 0x0000003100007c0c */ /* 0x004fda000bf03270 */
[----:B------:R-:W-:Y:S05]  /*8620*/  @P0 BRA `(.L_x_34) ;  /* 0x0000002000240947 */ /* 0x000fea0003800000 */
[C---:B------:R-:W-:Y:S01]  /*8630*/  SHF.L.U32 R18, R2.reuse, 0x6, RZ ;  /* 0x0000000602127819 */ /* 0x040fe200000006ff */
[----:B------:R-:W-:Y:S01]  /*8640*/  IMAD.SHL.U32 R4, R2, 0x20, RZ ;  /* 0x0000002002047824 */ /* 0x000fe200078e00ff */
[--C-:B------:R-:W-:Y:S01]  /*8650*/  SHF.R.U32.HI R3, RZ, 0x1, R2.reuse ;  /* 0x00000001ff037819 */ /* 0x100fe20000011602 */
[----:B------:R-:W-:Y:S01]  /*8660*/  IMAD.SHL.U32 R6, R23, 0x10, RZ ;  /* 0x0000001017067824 */ /* 0x000fe200078e00ff */
[----:B------:R-:W-:Y:S01]  /*8670*/  LOP3.LUT R0, R18, 0x180, RZ, 0xc0, !PT ;  /* 0x0000018012007812 */ /* 0x000fe200078ec0ff */
[----:B------:R-:W-:Y:S01]  /*8680*/  IMAD.MOV.U32 R19, RZ, RZ, RZ ;  /* 0x000000ffff137224 */ /* 0x000fe200078e00ff */
[----:B------:R-:W-:Y:S01]  /*8690*/  LOP3.LUT R5, R4, 0x80, RZ, 0xc0, !PT ;  /* 0x0000008004057812 */ /* 0x000fe200078ec0ff */
[----:B------:R-:W-:Y:S01]  /*86a0*/  ULOP3.LUT UR43, UR46, 0x1, URZ, 0xfc, !UPT ;  /* 0x000000012e2b7892 */ /* 0x000fe2000f8efc3f */
[----:B------:R-:W-:Y:S01]  /*86b0*/  LOP3.LUT R7, R6, 0x600, RZ, 0xc0, !PT ;  /* 0x0000060006077812 */ /* 0x000fe200078ec0ff */
[----:B------:R-:W-:Y:S01]  /*86c0*/  IMAD.SHL.U32 R6, R2, 0x4, RZ ;  /* 0x0000000402067824 */ /* 0x000fe200078e00ff */
[----:B------:R-:W-:Y:S01]  /*86d0*/  LOP3.LUT R0, R0, 0x30, R3, 0xf8, !PT ;  /* 0x0000003000007812 */ /* 0x000fe200078ef803 */
[----:B------:R-:W-:Y:S01]  /*86e0*/  IMAD.SHL.U32 R3, R2, 0x8, RZ ;  /* 0x0000000802037824 */ /* 0x000fe200078e00ff */
[----:B------:R-:W-:Y:S01]  /*86f0*/  LOP3.LUT R5, R5, 0x10, R2, 0xf8, !PT ;  /* 0x0000001005057812 */ /* 0x000fe200078ef802 */
[----:B------:R-:W-:Y:S01]  /*8700*/  ULOP3.LUT UR48, UR46, 0x2, URZ, 0xfc, !UPT ;  /* 0x000000022e307892 */ /* 0x000fe2000f8efc3f */
[----:B------:R-:W-:Y:S01]  /*8710*/  LOP3.LUT R7, R7, 0x60, R4, 0xf8, !PT ;  /* 0x0000006007077812 */ /* 0x000fe200078ef804 */
[----:B------:R-:W-:Y:S01]  /*8720*/  ULDC.64 UR52, c[0x0][0x198] ;  /* 0x0000660000347ab9 */ /* 0x000fe20000000a00 */
[----:B------:R-:W-:Y:S01]  /*8730*/  LOP3.LUT R5, R5, 0x10, R6, 0x78, !PT ;  /* 0x0000001005057812 */ /* 0x000fe200078e7806 */
[----:B------:R-:W-:Y:S01]  /*8740*/  ULDC UR44, c[0x0][0xc] ;  /* 0x00000300002c7ab9 */ /* 0x000fe20000000800 */
[----:B------:R-:W-:Y:S01]  /*8750*/  LOP3.LUT R4, R7, 0x100, R4, 0xf8, !PT ;  /* 0x0000010007047812 */ /* 0x000fe200078ef804 */
[----:B------:R-:W-:Y:S01]  /*8760*/  UMOV UR47, URZ ;  /* 0x0000003f002f7c82 */ /* 0x000fe20008000000 */
[----:B------:R-:W-:-:S02]  /*8770*/  LOP3.LUT R3, R0, 0x30, R3, 0x78, !PT ;  /* 0x0000003000037812 */ /* 0x000fc400078e7803 */
[----:B------:R-:W-:Y:S02]  /*8780*/  LOP3.LUT R17, R4, R5, RZ, 0xfc, !PT ;  /* 0x0000000504117212 */ /* 0x000fe400078efcff */
[----:B------:R-:W-:Y:S02]  /*8790*/  LOP3.LUT R18, R3, 0x640, R18, 0xf8, !PT ;  /* 0x0000064003127812 */ /* 0x000fe400078ef812 */
[----:B------:R-:W-:Y:S02]  /*87a0*/  LOP3.LUT R2, R2, 0x1f, RZ, 0xc0, !PT ;  /* 0x0000001f02027812 */ /* 0x000fe400078ec0ff */
[----:B------:R-:W-:-:S07]  /*87b0*/  MOV R16, 0x1 ;  /* 0x0000000100107802 */ /* 0x000fce0000000f00 */
.L_x_76:
[----:B-1----:R-:W1:Y:S01]  /*87c0*/  S2UR UR4, SR_CgaCtaId ;  /* 0x00000000000479c3 */ /* 0x002e620000008800 */
[----:B------:R-:W-:Y:S01]  /*87d0*/  ULDC UR5, c[0x0][0xda8] ;  /* 0x00036a0000057ab9 */ /* 0x000fe20000000800 */
[----:B------:R-:W-:Y:S01]  /*87e0*/  ULDC.64 UR6, c[0x0][0x3f8] ;  /* 0x0000fe0000067ab9 */ /* 0x000fe20000000a00 */
[----:B------:R-:W-:Y:S02]  /*87f0*/  UISETP.NE.AND UP1, UPT, UR5, 0x1, UPT ;  /* 0x000000010500788c */ /* 0x000fe4000bf25270 */
[----:B------:R-:W-:Y:S01]  /*8800*/  UISETP.NE.U32.AND UP0, UPT, UR6, URZ, UPT ;  /* 0x0000003f0600728c */ /* 0x000fe2000bf05070 */
[----:B------:R-:W-:Y:S01]  /*8810*/  UMOV UR40, 0x400 ;  /* 0x0000040000287882 */ /* 0x000fe20000000000 */
[----:B------:R-:W-:Y:S02]  /*8820*/  ULDC UR8, c[0x0][0xdb4] ;  /* 0x00036d0000087ab9 */ /* 0x000fe40000000800 */
[----:B------:R-:W-:Y:S02]  /*8830*/  UISETP.NE.AND.EX UP0, UPT, UR7, URZ, UPT, UP0 ;  /* 0x0000003f0700728c */ /* 0x000fe4000bf05300 */
[----:B------:R-:W-:Y:S01]  /*8840*/  UISETP.NE.AND UP2, UPT, UR8, 0x1, UPT ;  /* 0x000000010800788c */ /* 0x000fe2000bf45270 */
[----:B------:R-:W-:Y:S01]  /*8850*/  ULDC UR6, c[0x0][0x404] ;  /* 0x0001010000067ab9 */ /* 0x000fe20000000800 */
[----:B------:R-:W-:Y:S01]  /*8860*/  ULDC UR42, c[0x0][0x2e0] ;  /* 0x0000b800002a7ab9 */ /* 0x000fe20000000800 */
[----:B------:R-:W-:Y:S01]  /*8870*/  USEL UR6, UR6, 0x1, UP0 ;  /* 0x0000000106067887 */ /* 0x000fe20008000000 */
[----:B------:R-:W-:Y:S01]  /*8880*/  @UP1 ULDC UR7, c[0x0][0xdb0] ;  /* 0x00036c0000071ab9 */ /* 0x000fe20000000800 */
[----:B------:R-:W-:-:S02]  /*8890*/  UMOV UR45, UR49 ;  /* 0x00000031002d7c82 */ /* 0x000fc40008000000 */
[----:B------:R-:W-:-:S04]  /*88a0*/  UIMAD UR42, UR6, UR42, URZ ;  /* 0x0000002a062a72a4 */ /* 0x000fc8000f8e023f */
[----:B------:R-:W-:Y:S01]  /*88b0*/  @UP2 ULDC.64 UR10, c[0x0][0xdb8] ;  /* 0x00036e00000a2ab9 */ /* 0x000fe20000000a00 */
[----:B------:R-:W-:Y:S02]  /*88c0*/  UIADD3 UR6, UR42, 0x9f, URZ ;  /* 0x0000009f2a067890 */ /* 0x000fe4000fffe03f */
[----:B-1----:R-:W-:-:S03]  /*88d0*/  ULEA UR40, UR4, UR40, 0x18 ;  /* 0x0000002804287291 */ /* 0x002fc6000f8ec03f */
[----:B------:R-:W-:Y:S01]  /*88e0*/  @UP1 ULDC UR4, c[0x0][0xdac] ;  /* 0x00036b0000041ab9 */ /* 0x000fe20000000800 */
[----:B------:R-:W-:Y:S02]  /*88f0*/  UIADD3 UR9, UR40, 0xe000, URZ ;  /* 0x0000e00028097890 */ /* 0x000fe4000fffe03f */
[----:B------:R-:W-:Y:S02]  /*8900*/  UIMAD.WIDE.U32 UR4, UR49, UR4, URZ ;  /* 0x00000004310472a5 */ /* 0x000fe4000f8e003f */
[----:B------:R-:W-:Y:S02]  /*8910*/  ULOP3.LUT UP0, URZ, UR9, 0x1bf, URZ, 0xc0, !UPT ;  /* 0x000001bf093f7892 */ /* 0x000fe4000f80c03f */
[----:B------:R-:W-:Y:S02]  /*8920*/  @UP1 USHF.R.U32.HI UR45, URZ, UR7, UR5 ;  /* 0x000000073f2d1299 */ /* 0x000fe40008011605 */
[----:B------:R-:W-:Y:S02]  /*8930*/  UIMAD.WIDE UR6, UR6, 0x66666667, URZ ;  /* 0x66666667060678a5 */ /* 0x000fe4000f8e023f */
[----:B------:R-:W-:Y:S01]  /*8940*/  UIMAD.WIDE.U32 UR4, UR45, UR10, URZ ;  /* 0x0000000a2d0472a5 */ /* 0x000fe2000f8e003f */
[----:B------:R-:W-:Y:S01]  /*8950*/  PLOP3.LUT P0, PT, PT, PT, UP0, 0x80, 0x0 ;  /* 0x000000000000781c */ /* 0x000fe20003f0f008 */
[----:B------:R-:W-:Y:S01]  /*8960*/  USHF.R.U32.HI UR41, URZ, 0x1f, UR7 ;  /* 0x0000001f3f297899 */ /* 0x000fe20008011607 */
[----:B------:R-:W-:Y:S01]  /*8970*/  UMOV UR39, UR45 ;  /* 0x0000002d00277c82 */ /* 0x000fe20008000000 */
[----:B------:R-:W-:-:S02]  /*8980*/  @UP2 USHF.R.U32.HI UR39, URZ, UR11, UR5 ;  /* 0x0000000b3f272299 */ /* 0x000fc40008011605 */
[----:B------:R-:W-:Y:S02]  /*8990*/  ULEA.HI.SX32 UR41, UR7, UR41, 0x1a ;  /* 0x0000002907297291 */ /* 0x000fe4000f8fd23f */
[----:B------:R-:W-:-:S04]  /*89a0*/  UIADD3 UR38, -UR39, URZ, URZ ;  /* 0x0000003f27267290 */ /* 0x000fc8000fffe13f */
[----:B------:R-:W-:Y:S02]  /*89b0*/  UIMAD UR38, UR8, UR38, UR45 ;  /* 0x00000026082672a4 */ /* 0x000fe4000f8e022d */
[----:B------:R-:W-:Y:S10]  /*89c0*/  @!P0 BRA `(.L_x_35) ;  /* 0x0000000000408947 */ /* 0x000ff40003800000 */
[----:B------:R-:W-:Y:S01]  /*89d0*/  MOV R14, 0x0 ;  /* 0x00000000000e7802 */ /* 0x000fe20000000f00 */
[----:B------:R-:W-:Y:S01]  /*89e0*/  ULDC.64 UR4, c[0x4][0x98] ;  /* 0x0100260000047ab9 */ /* 0x000fe20000000a00 */
[----:B------:R-:W-:Y:S01]  /*89f0*/  ULDC.64 UR6, c[0x4][0xa0] ;  /* 0x0100280000067ab9 */ /* 0x000fe20000000a00 */
[----:B------:R-:W-:Y:S01]  /*8a00*/  IMAD.U32 R4, RZ, RZ, UR4 ;  /* 0x00000004ff047e24 */ /* 0x000fe2000f8e00ff */
[----:B------:R-:W-:Y:S01]  /*8a10*/  MOV R7, UR7 ;  /* 0x0000000700077c02 */ /* 0x000fe20008000f00 */
[----:B------:R-:W-:Y:S01]  /*8a20*/  IMAD.U32 R5, RZ, RZ, UR5 ;  /* 0x00000005ff057e24 */ /* 0x000fe2000f8e00ff */
[----:B------:R-:W1:Y:S01]  /*8a30*/  LDC.64 R14, c[0x4][R14] ;  /* 0x010000000e0e7b82 */ /* 0x000e620000000a00 */
[----:B------:R-:W-:Y:S01]  /*8a40*/  ULDC.64 UR4, c[0x4][0x8] ;  /* 0x0100020000047ab9 */ /* 0x000fe20000000a00 */
[----:B------:R-:W-:Y:S01]  /*8a50*/  IMAD.U32 R6, RZ, RZ, UR6 ;  /* 0x00000006ff067e24 */ /* 0x000fe2000f8e00ff */
[----:B------:R-:W-:Y:S01]  /*8a60*/  MOV R13, RZ ;  /* 0x000000ff000d7202 */ /* 0x000fe20000000f00 */
[----:B------:R-:W-:-:S02]  /*8a70*/  IMAD.U32 R10, RZ, RZ, UR4 ;  /* 0x00000004ff0a7e24 */ /* 0x000fc4000f8e00ff */
[----:B------:R-:W-:Y:S02]  /*8a80*/  IMAD.U32 R11, RZ, RZ, UR5 ;  /* 0x00000005ff0b7e24 */ /* 0x000fe4000f8e00ff */
[----:B------:R-:W-:Y:S02]  /*8a90*/  IMAD.MOV.U32 R8, RZ, RZ, 0x70 ;  /* 0x00000070ff087424 */ /* 0x000fe400078e00ff */
[----:B------:R-:W-:-:S07]  /*8aa0*/  IMAD.MOV.U32 R12, RZ, RZ, 0x1 ;  /* 0x00000001ff0c7424 */ /* 0x000fce00078e00ff */
[----:B------:R-:W-:-:S07]  /*8ab0*/  LEPC R20, `(.L_x_35) ;  /* 0x000000001014794e */ /* 0x000fce0000000000 */
[----:B-1----:R-:W-:Y:S05]  /*8ac0*/  CALL.ABS.NOINC R14 ;  /* 0x000000000e007343 */ /* 0x002fea0003c00000 */
.L_x_35:
[----:B------:R-:W-:-:S06]  /*8ad0*/  UIADD3 UR4, UR40, 0x6000, URZ ;  /* 0x0000600028047890 */ /* 0x000fcc000fffe03f */
[----:B------:R-:W-:-:S05]  /*8ae0*/  IMAD.U32 R24, RZ, RZ, UR4 ;  /* 0x00000004ff187e24 */ /* 0x000fca000f8e00ff */
[----:B------:R-:W-:-:S04]  /*8af0*/  LOP3.LUT P0, RZ, R24, 0x1bf, RZ, 0xc0, !PT ;  /* 0x000001bf18ff7812 */ /* 0x000fc8000780c0ff */
[----:B------:R-:W-:-:S09]  /*8b00*/  P2R R0, PR, RZ, 0x1 ;  /* 0x00000001ff007803 */ /* 0x000fd20000000000 */
[----:B------:R-:W-:Y:S05]  /*8b10*/  @!P0 BRA `(.L_x_36) ;  /* 0x0000000000408947 */ /* 0x000fea0003800000 */
        /* <DEDUP_REMOVED lines=9> */
[----:B------:R-:W-:Y:S01]  /*8bb0*/  MOV R12, 0x1 ;  /* 0x00000001000c7802 */ /* 0x000fe20000000f00 */
[----:B------:R-:W-:-:S02]  /*8bc0*/  IMAD.U32 R10, RZ, RZ, UR4 ;  /* 0x00000004ff0a7e24 */ /* 0x000fc4000f8e00ff */
[----:B------:R-:W-:Y:S02]  /*8bd0*/  IMAD.U32 R11, RZ, RZ, UR5 ;  /* 0x00000005ff0b7e24 */ /* 0x000fe4000f8e00ff */
[----:B------:R-:W-:Y:S02]  /*8be0*/  IMAD.MOV.U32 R8, RZ, RZ, 0x70 ;  /* 0x00000070ff087424 */ /* 0x000fe400078e00ff */
[----:B------:R-:W-:-:S07]  /*8bf0*/  IMAD.MOV.U32 R13, RZ, RZ, RZ ;  /* 0x000000ffff0d7224 */ /* 0x000fce00078e00ff */
[----:B------:R-:W-:-:S07]  /*8c00*/  LEPC R20, `(.L_x_36) ;  /* 0x000000001014794e */ /* 0x000fce0000000000 */
[----:B-1----:R-:W-:Y:S05]  /*8c10*/  CALL.ABS.NOINC R14 ;  /* 0x000000000e007343 */ /* 0x002fea0003c00000 */
.L_x_36:
[----:B------:R-:W-:-:S04]  /*8c20*/  UIADD3 UR4, UR40, 0x1000, URZ ;  /* 0x0000100028047890 */ /* 0x000fc8000fffe03f */
[----:B------:R-:W-:-:S06]  /*8c30*/  ULOP3.LUT UP0, URZ, UR4, 0x9f, URZ, 0xc0, !UPT ;  /* 0x0000009f043f7892 */ /* 0x000fcc000f80c03f */
[----:B------:R-:W-:-:S13]  /*8c40*/  PLOP3.LUT P0, PT, PT, PT, UP0, 0x80, 0x0 ;  /* 0x000000000000781c */ /* 0x000fda0003f0f008 */
        /* <DEDUP_REMOVED lines=17> */
.L_x_37:
[----:B------:R-:W-:-:S13]  /*8d60*/  LOP3.LUT P6, RZ, R24, 0x1bf, RZ, 0xc0, !PT ;  /* 0x000001bf18ff7812 */ /* 0x000fda00078cc0ff */
[----:B------:R-:W-:Y:S05]  /*8d70*/  @!P6 BRA `(.L_x_38) ;  /* 0x000000000040e947 */ /* 0x000fea0003800000 */
[----:B------:R-:W-:Y:S01]  /*8d80*/  MOV R14, 0x0 ;  /* 0x00000000000e7802 */ /* 0x000fe20000000f00 */
[----:B------:R-:W-:Y:S01]  /*8d90*/  ULDC.64 UR4, c[0x4][0x98] ;  /* 0x0100260000047ab9 */ /* 0x000fe20000000a00 */
[----:B------:R-:W-:Y:S01]  /*8da0*/  ULDC.64 UR6, c[0x4][0xa0] ;  /* 0x0100280000067ab9 */ /* 0x000fe20000000a00 */
[----:B------:R-:W-:Y:S01]  /*8db0*/  IMAD.U32 R4, RZ, RZ, UR4 ;  /* 0x00000004ff047e24 */ /* 0x000fe2000f8e00ff */
[----:B------:R-:W-:Y:S01]  /*8dc0*/  MOV R5, UR5 ;  /* 0x0000000500057c02 */ /* 0x000fe20008000f00 */
[----:B------:R-:W-:Y:S01]  /*8dd0*/  ULDC.64 UR4, c[0x4][0x20] ;  /* 0x0100080000047ab9 */ /* 0x000fe20000000a00 */
[----:B------:R-:W1:Y:S01]  /*8de0*/  LDC.64 R14, c[0x4][R14] ;  /* 0x010000000e0e7b82 */ /* 0x000e620000000a00 */
[----:B------:R-:W-:Y:S01]  /*8df0*/  IMAD.U32 R6, RZ, RZ, UR6 ;  /* 0x00000006ff067e24 */ /* 0x000fe2000f8e00ff */
[----:B------:R-:W-:Y:S01]  /*8e00*/  MOV R11, UR5 ;  /* 0x00000005000b7c02 */ /* 0x000fe20008000f00 */
[----:B------:R-:W-:Y:S02]  /*8e10*/  IMAD.U32 R7, RZ, RZ, UR7 ;  /* 0x00000007ff077e24 */ /* 0x000fe4000f8e00ff */
[----:B------:R-:W-:-:S02]  /*8e20*/  IMAD.U32 R10, RZ, RZ, UR4 ;  /* 0x00000004ff0a7e24 */ /* 0x000fc4000f8e00ff */
[----:B------:R-:W-:Y:S02]  /*8e30*/  IMAD.MOV.U32 R8, RZ, RZ, 0x70 ;  /* 0x00000070ff087424 */ /* 0x000fe400078e00ff */
[----:B------:R-:W-:Y:S02]  /*8e40*/  IMAD.MOV.U32 R12, RZ, RZ, 0x1 ;  /* 0x00000001ff0c7424 */ /* 0x000fe400078e00ff */
[----:B------:R-:W-:-:S07]  /*8e50*/  IMAD.MOV.U32 R13, RZ, RZ, RZ ;  /* 0x000000ffff0d7224 */ /* 0x000fce00078e00ff */
[----:B------:R-:W-:-:S07]  /*8e60*/  LEPC R20, `(.L_x_38) ;  /* 0x000000001014794e */ /* 0x000fce0000000000 */
[----:B-1----:R-:W-:Y:S05]  /*8e70*/  CALL.ABS.NOINC R14 ;  /* 0x000000000e007343 */ /* 0x002fea0003c00000 */
.L_x_38:
[----:B------:R-:W-:Y:S01]  /*8e80*/  ULDC.64 UR4, c[0x0][0x9f8] ;  /* 0x00027e0000047ab9 */ /* 0x000fe20000000a00 */
[----:B------:R-:W-:Y:S01]  /*8e90*/  MOV R7, UR39 ;  /* 0x0000002700077c02 */ /* 0x000fe20008000f00 */
[----:B------:R-:W-:Y:S01]  /*8ea0*/  IMAD.U32 R3, RZ, RZ, UR39 ;  /* 0x00000027ff037e24 */ /* 0x000fe2000f8e00ff */
[----:B------:R-:W-:Y:S01]  /*8eb0*/  ISETP.NE.U32.AND P0, PT, RZ, UR4, PT ;  /* 0x00000004ff007c0c */ /* 0x000fe2000bf05070 */
[----:B------:R-:W1:Y:S03]  /*8ec0*/  LDC R0, c[0x0][0x428] ;  /* 0x00010a00ff007b82 */ /* 0x000e660000000800 */
[----:B------:R-:W-:-:S13]  /*8ed0*/  ISETP.NE.AND.EX P0, PT, RZ, UR5, PT, P0 ;  /* 0x00000005ff007c0c */ /* 0x000fda000bf05300 */
[----:B------:R-:W2:Y:S02]  /*8ee0*/  @P0 LDC.64 R4, c[0x0][0x9f8] ;  /* 0x00027e00ff040b82 */ /* 0x000ea40000000a00 */
[----:B--2---:R-:W-:-:S06]  /*8ef0*/  @P0 IMAD.WIDE R4, R7, 0x4, R4 ;  /* 0x0000000407040825 */ /* 0x004fcc00078e0204 */
[----:B------:R-:W2:Y:S01]  /*8f00*/  LDC R7, c[0x0][0xda8] ;  /* 0x00036a00ff077b82 */ /* 0x000ea20000000800 */
[----:B------:R3:W4:Y:S01]  /*8f10*/  @P0 LDG.E R3, desc[UR50][R4.64] ;  /* 0x0000003204030981 */ /* 0x000722000c1e1900 */
[----:B-1----:R-:W-:Y:S01]  /*8f20*/  ISETP.NE.AND P0, PT, R0, 0x1, PT ;  /* 0x000000010000780c */ /* 0x002fe20003f05270 */
[----:B------:R-:W-:Y:S01]  /*8f30*/  IMAD R8, RZ, RZ, -UR45 ;  /* 0x8000002dff087e24 */ /* 0x000fe2000f8e02ff */
[----:B------:R-:W-:Y:S01]  /*8f40*/  ISETP.NE.AND P2, PT, R23, RZ, PT ;  /* 0x000000ff1700720c */ /* 0x000fe20003f45270 */
[----:B------:R-:W-:Y:S01]  /*8f50*/  UMOV UR36, URZ ;  /* 0x0000003f00247c82 */ /* 0x000fe20008000000 */
[----:B------:R-:W-:Y:S01]  /*8f60*/  UMOV UR6, 0xffffffff ;  /* 0xffffffff00067882 */ /* 0x000fe20000000000 */
[----:B------:R-:W-:Y:S01]  /*8f70*/  IMAD.U32 R20, RZ, RZ, UR38 ;  /* 0x00000026ff147e24 */ /* 0x000fe2000f8e00ff */
[----:B---3--:R-:W1:Y:S09]  /*8f80*/  LDC.64 R4, c[0x0][0x3f8] ;  /* 0x0000fe00ff047b82 */ /* 0x008e720000000a00 */
[----:B------:R-:W-:Y:S01]  /*8f90*/  VOTEU.ALL UP1, P2 ;  /* 0x00000000003f7886 */ /* 0x000fe20001020000 */
[----:B------:R-:W3:Y:S01]  /*8fa0*/  @P0 LDC R0, c[0x0][0x42c] ;  /* 0x00010b00ff000b82 */ /* 0x000ee20000000800 */
[----:B--2---:R-:W-:-:S03]  /*8fb0*/  IMAD R8, R7, R8, UR49 ;  /* 0x0000003107087e24 */ /* 0x004fc6000f8e0208 */
[----:B------:R-:W-:Y:S01]  /*8fc0*/  @!UP1 UIADD3 UR4, UP0, UR52, 0x270, URZ ;  /* 0x0000027034049890 */ /* 0x000fe2000ff1e03f */
[----:B------:R-:W-:-:S03]  /*8fd0*/  IMAD R8, R8, 0xc0, RZ ;  /* 0x000000c008087824 */ /* 0x000fc600078e02ff */
[----:B------:R-:W2:Y:S01]  /*8fe0*/  @P0 LDC R7, c[0x0][0x430] ;  /* 0x00010c00ff070b82 */ /* 0x000ea20000000800 */
[----:B------:R-:W-:Y:S01]  /*8ff0*/  @!UP1 UIADD3.X UR5, URZ, UR53, URZ, UP0, !UPT ;  /* 0x000000353f059290 */ /* 0x000fe200087fe43f */
[----:B------:R-:W-:Y:S02]  /*9000*/  R2UR UR37, R8 ;  /* 0x00000000082572ca */ /* 0x000fe400000e0000 */
[----:B-1----:R-:W-:-:S04]  /*9010*/  ISETP.NE.U32.AND P1, PT, R4, RZ, PT ;  /* 0x000000ff0400720c */ /* 0x002fc80003f25070 */
[----:B------:R-:W-:Y:S01]  /*9020*/  ISETP.NE.AND.EX P1, PT, R5, RZ, PT, P1 ;  /* 0x000000ff0500720c */ /* 0x000fe20003f25310 */
[----:B---3--:R-:W-:-:S06]  /*9030*/  @P0 IMAD.HI.U32 R0, R0, UR38, RZ ;  /* 0x0000002600000c27 */ /* 0x008fcc000f8e00ff */
[----:B------:R1:W-:Y:S01]  /*9040*/  @!UP1 UTMAPF.L2.4D [UR36], [UR4] ;  /* 0x00000024040095b8 */ /* 0x0003e20008018000 */
[----:B--2---:R-:W-:Y:S02]  /*9050*/  @P0 SHF.R.U32.HI R20, RZ, R7, R0 ;  /* 0x00000007ff140219 */ /* 0x004fe40000011600 */
[----:B----4-:R-:W-:Y:S02]  /*9060*/  SHF.R.S32.HI R0, RZ, 0x1f, R3 ;  /* 0x0000001fff007819 */ /* 0x010fe40000011403 */
[----:B------:R-:W-:Y:S01]  /*9070*/  SEL R6, R3, RZ, !P1 ;  /* 0x000000ff03067207 */ /* 0x000fe20004800000 */
[----:B-1----:R-:W-:Y:S06]  /*9080*/  BRA.DIV UR6, `(.L_x_39) ;  /* 0x0000001a06d07947 */ /* 0x002fec000b800000 */
[----:B------:R1:W2:Y:S02]  /*9090*/  SHFL.IDX PT, R14, R22, RZ, 0x1f ;  /* 0x00001fff160e7589 */ /* 0x0002a400000e0000 */
.L_x_92:
[----:B--2---:R-:W-:Y:S02]  /*90a0*/  ISETP.NE.AND P0, PT, R14, RZ, PT ;  /* 0x000000ff0e00720c */ /* 0x004fe40003f05270 */
[----:B------:R-:W-:Y:S02]  /*90b0*/  PLOP3.LUT P6, PT, PT, PT, PT, 0x8, 0x0 ;  /* 0x000000000000781c */ /* 0x000fe40003fce170 */
[----:B------:R-:W-:-:S09]  /*90c0*/  MOV R12, R6 ;  /* 0x00000006000c7202 */ /* 0x000fd20000000f00 */
[----:B------:R-:W-:Y:S05]  /*90d0*/  @P0 BRA `(.L_x_40) ;  /* 0x0000000400700947 */ /* 0x000fea0003800000 */
[----:B------:R-:W-:-:S06]  /*90e0*/  UIADD3 UR4, UR41, -0x1, URZ ;  /* 0xffffffff29047890 */ /* 0x000fcc000fffe03f */
[----:B------:R-:W-:Y:S01]  /*90f0*/  IMAD.U32 R9, RZ, RZ, UR4 ;  /* 0x00000004ff097e24 */ /* 0x000fe2000f8e00ff */
[----:B------:R-:W-:-:S03]  /*9100*/  UMOV UR4, 0xffffffff ;  /* 0xffffffff00047882 */ /* 0x000fc60000000000 */
[----:B------:R-:W-:Y:S05]  /*9110*/  BRA.DIV UR4, `(.L_x_41) ;  /* 0x0000001a04cc7947 */ /* 0x000fea000b800000 */
[----:B------:R-:W-:-:S13]  /*9120*/  ELECT P6, URZ, PT ;  /* 0x00000000003f782f */ /* 0x000fda00038c0000 */
.L_x_95:
[----:B------:R-:W-:Y:S05]  /*9130*/  @!P6 BRA `(.L_x_42) ;  /* 0x000000040014e947 */ /* 0x000fea0003800000 */
[----:B------:R-:W-:Y:S01]  /*9140*/  LEA R11, R19, UR40, 0x3 ;  /* 0x00000028130b7c11 */ /* 0x000fe2000f8e18ff */
[----:B------:R-:W-:Y:S01]  /*9150*/  IMAD.MOV.U32 R12, RZ, RZ, R3 ;  /* 0x000000ffff0c7224 */ /* 0x000fe200078e0003 */
[----:B------:R-:W-:Y:S01]  /*9160*/  SHF.L.U32 R10, R16, 0x1f, RZ ;  /* 0x0000001f100a7819 */ /* 0x000fe200000006ff */
[----:B------:R-:W-:Y:S06]  /*9170*/  @!P1 BRA `(.L_x_43) ;  /* 0x0000000000489947 */ /* 0x000fec0003800000 */
[----:B------:R-:W2:Y:S01]  /*9180*/  LDC R14, c[0x0][0x41c] ;  /* 0x00010700ff0e7b82 */ /* 0x000ea20000000800 */
[----:B------:R-:W-:Y:S01]  /*9190*/  IMAD.MOV.U32 R13, RZ, RZ, R9 ;  /* 0x000000ffff0d7224 */ /* 0x000fe200078e0009 */
[----:B------:R-:W-:Y:S02]  /*91a0*/  ULDC.64 UR4, c[0x0][0x408] ;  /* 0x0001020000047ab9 */ /* 0x000fe40000000a00 */
[----:B------:R-:W-:-:S04]  /*91b0*/  IMAD R12, R0, UR4, RZ ;  /* 0x00000004000c7c24 */ /* 0x000fc8000f8e02ff */
[----:B------:R-:W-:Y:S01]  /*91c0*/  IMAD R15, R3, UR5, R12 ;  /* 0x00000005030f7c24 */ /* 0x000fe2000f8e020c */
[----:B--2---:R-:W-:-:S13]  /*91d0*/  ISETP.NE.AND P0, PT, R14, 0x1, PT ;  /* 0x000000010e00780c */ /* 0x004fda0003f05270 */
[----:B------:R-:W2:Y:S02]  /*91e0*/  @P0 LDC.64 R6, c[0x0][0x420] ;  /* 0x00010800ff060b82 */ /* 0x000ea40000000a00 */
[----:B--2---:R-:W-:-:S05]  /*91f0*/  @P0 IMAD.HI.U32 R6, R9, R6, RZ ;  /* 0x0000000609060227 */ /* 0x004fca00078e00ff */
[----:B------:R-:W-:-:S04]  /*9200*/  @P0 SHF.R.U32.HI R13, RZ, R7, R6 ;  /* 0x00000007ff0d0219 */ /* 0x000fc80000011606 */
[----:B------:R-:W-:Y:S02]  /*9210*/  SHF.R.S32.HI R7, RZ, 0x1f, R13 ;  /* 0x0000001fff077819 */ /* 0x000fe4000001140d */
[----:B------:R-:W-:-:S05]  /*9220*/  MOV R6, R13 ;  /* 0x0000000d00067202 */ /* 0x000fca0000000f00 */
[----:B------:R-:W-:-:S04]  /*9230*/  IMAD.WIDE.U32 R6, R3, UR4, R6 ;  /* 0x0000000403067c25 */ /* 0x000fc8000f8e0006 */
[----:B------:R-:W-:Y:S01]  /*9240*/  IMAD.IADD R7, R7, 0x1, R15 ;  /* 0x0000000107077824 */ /* 0x000fe200078e020f */
[----:B------:R-:W-:-:S04]  /*9250*/  LEA R4, P0, R6, R4, 0x2 ;  /* 0x0000000406047211 */ /* 0x000fc800078010ff */
[----:B------:R-:W-:-:S05]  /*9260*/  LEA.HI.X R5, R6, R5, R7, 0x2, P0 ;  /* 0x0000000506057211 */ /* 0x000fca00000f1407 */
[----:B------:R2:W5:Y:S01]  /*9270*/  LDG.E R12, desc[UR50][R4.64] ;  /* 0x00000032040c7981 */ /* 0x000562000c1e1900 */
[----:B------:R-:W-:-:S04]  /*9280*/  IMAD.MOV R6, RZ, RZ, -R13 ;  /* 0x000000ffff067224 */ /* 0x000fc800078e0a0d */
[----:B------:R-:W-:-:S07]  /*9290*/  IMAD R9, R14, R6, R9 ;  /* 0x000000060e097224 */ /* 0x000fce00078e0209 */
.L_x_43:
[----:B------:R-:W3:Y:S01]  /*92a0*/  SYNCS.PHASECHK.TRANS64.TRYWAIT P3, [R11+URZ+0x13280], R10 ;  /* 0x0132800a0b0075a7 */ /* 0x000ee2000806017f */
[----:B------:R-:W-:Y:S01]  /*92b0*/  ISETP.NE.AND P0, PT, R23, RZ, PT ;  /* 0x000000ff1700720c */ /* 0x000fe20003f05270 */
[----:B---3--:R-:W-:-:S12]  /*92c0*/  @!P3 BRA `(.L_x_44) ;  /* 0x000000180080b947 */ /* 0x008fd80003800000 */
.L_x_96:
[----:B------:R-:W-:Y:S05]  /*92d0*/  @P0 BRA `(.L_x_45) ;  /* 0x0000000000140947 */ /* 0x000fea0003800000 */
[----:B------:R-:W-:Y:S01]  /*92e0*/  ISETP.NE.AND P3, PT, R2, RZ, PT ;  /* 0x000000ff0200720c */ /* 0x000fe20003f65270 */
[----:B--2---:R-:W-:-:S04]  /*92f0*/  IMAD.MOV.U32 R4, RZ, RZ, 0x2800 ;  /* 0x00002800ff047424 */ /* 0x004fc800078e00ff */
[----:B------:R4:W-:Y:S08]  /*9300*/  SYNCS.ARRIVE.TRANS64 RZ, [R11+URZ+0x13270], R4 ;  /* 0x013270040bff79a7 */ /* 0x0009f0000800003f */
[----:B------:R-:W-:Y:S05]  /*9310*/  @!P3 BRA `(.L_x_45) ;  /* 0x000000000004b947 */ /* 0x000fea0003800000 */
[----:B------:R-:W-:Y:S01]  /*9320*/  BPT.TRAP 0x1 ;  /* 0x000000040000795c */ /* 0x000fe20000300000 */
.L_x_45:
[----:B--2-4-:R-:W-:Y:S01]  /*9330*/  MOV R4, UR40 ;  /* 0x0000002800047c02 */ /* 0x014fe20008000f00 */
[----:B------:R-:W-:Y:S01]  /*9340*/  IMAD R9, R9, 0xa0, RZ ;  /* 0x000000a009097824 */ /* 0x000fe200078e02ff */
[----:B------:R-:W-:Y:S01]  /*9350*/  R2UR UR9, R11 ;  /* 0x000000000b0972ca */ /* 0x000fe200000e0000 */
[----:B------:R-:W-:Y:S01]  /*9360*/  UIADD3 UR4, UP0, UR52, 0x470, URZ ;  /* 0x0000047034047890 */ /* 0x000fe2000ff1e03f */
[----:B------:R-:W-:Y:S01]  /*9370*/  R2UR UR12, R20 ;  /* 0x00000000140c72ca */ /* 0x000fe200000e0000 */
[----:B------:R-:W-:Y:S01]  /*9380*/  IMAD R4, R19, 0x2800, R4 ;  /* 0x0000280013047824 */ /* 0x000fe200078e0204 */
[----:B-----5:R-:W-:Y:S01]  /*9390*/  R2UR UR13, R12 ;  /* 0x000000000c0d72ca */ /* 0x020fe200000e0000 */
[----:B------:R-:W-:Y:S01]  /*93a0*/  UIADD3.X UR5, URZ, UR53, URZ, UP0, !UPT ;  /* 0x000000353f057290 */ /* 0x000fe200087fe43f */
[----:B------:R-:W-:Y:S01]  /*93b0*/  R2UR UR11, R9 ;  /* 0x00000000090b72ca */ /* 0x000fe200000e0000 */
[----:B------:R-:W-:Y:S01]  /*93c0*/  UMOV UR6, 0x0 ;  /* 0x0000000000067882 */ /* 0x000fe20000000000 */
[----:B------:R-:W-:Y:S01]  /*93d0*/  R2UR UR8, R4 ;  /* 0x00000000040872ca */ /* 0x000fe200000e0000 */
[----:B------:R-:W-:Y:S01]  /*93e0*/  UMOV UR7, 0x14f00000 ;  /* 0x14f0000000077882 */ /* 0x000fe20000000000 */
[----:B------:R-:W-:-:S03]  /*93f0*/  UMOV UR10, URZ ;  /* 0x0000003f000a7c82 */ /* 0x000fc60008000000 */
[----:B------:R-:W-:-:S08]  /*9400*/  UIADD3 UR9, UR9, 0x13270, URZ ;  /* 0x0001327009097890 */ /* 0x000fd0000fffe03f */
[----:B------:R-:W-:-:S09]  /*9410*/  UIADD3 UR8, UR8, 0x6000, URZ ;  /* 0x0000600008087890 */ /* 0x000fd2000fffe03f */
[----:B------:R2:W-:Y:S01]  /*9420*/  UTMALDG.4D [UR8], [UR4], desc[UR6] ;  /* 0x00000608040075b4 */ /* 0x0005e20008019000 */
[----:B------:R-:W4:Y:S02]  /*9430*/  SYNCS.PHASECHK.TRANS64.TRYWAIT P3, [R11+URZ+0x13240], R10 ;  /* 0x0132400a0b0075a7 */ /* 0x000f24000806017f */
[----:B--2-4-:R-:W-:Y:S05]  /*9440*/  @!P3 BRA `(.L_x_46) ;  /* 0x000000180034b947 */ /* 0x014fea0003800000 */
.L_x_97:
[----:B------:R-:W-:Y:S05]  /*9450*/  @P0 BRA `(.L_x_47) ;  /* 0x0000000000140947 */ /* 0x000fea0003800000 */
[----:B------:R-:W-:Y:S01]  /*9460*/  ISETP.NE.AND P0, PT, R2, RZ, PT ;  /* 0x000000ff0200720c */ /* 0x000fe20003f05270 */
[----:B------:R-:W-:-:S04]  /*9470*/  IMAD.MOV.U32 R6, RZ, RZ, 0x2800 ;  /* 0x00002800ff067424 */ /* 0x000fc800078e00ff */
[----:B------:R4:W-:Y:S08]  /*9480*/  SYNCS.ARRIVE.TRANS64 RZ, [R11+URZ+0x13230], R6 ;  /* 0x013230060bff79a7 */ /* 0x0009f0000800003f */
[----:B------:R-:W-:Y:S05]  /*9490*/  @!P0 BRA `(.L_x_47) ;  /* 0x0000000000048947 */ /* 0x000fea0003800000 */
[----:B------:R-:W-:Y:S01]  /*94a0*/  BPT.TRAP 0x1 ;  /* 0x000000040000795c */ /* 0x000fe20000300000 */
.L_x_47:
[----:B------:R-:W-:Y:S01]  /*94b0*/  R2UR UR8, R4 ;  /* 0x00000000040872ca */ /* 0x000fe200000e0000 */
[----:B------:R-:W-:Y:S01]  /*94c0*/  UIADD3 UR4, UP0, UR52, 0x370, URZ ;  /* 0x0000037034047890 */ /* 0x000fe2000ff1e03f */
[----:B------:R-:W-:Y:S01]  /*94d0*/  R2UR UR9, R11 ;  /* 0x000000000b0972ca */ /* 0x000fe200000e0000 */
[----:B------:R-:W-:Y:S01]  /*94e0*/  UMOV UR6, 0x0 ;  /* 0x0000000000067882 */ /* 0x000fe20000000000 */
[----:B------:R-:W-:Y:S01]  /*94f0*/  R2UR UR11, R9 ;  /* 0x00000000090b72ca */ /* 0x000fe200000e0000 */
[----:B------:R-:W-:Y:S01]  /*9500*/  UIADD3.X UR5, URZ, UR53, URZ, UP0, !UPT ;  /* 0x000000353f057290 */ /* 0x000fe200087fe43f */
[----:B------:R-:W-:Y:S01]  /*9510*/  R2UR UR12, R20 ;  /* 0x00000000140c72ca */ /* 0x000fe200000e0000 */
[----:B------:R-:W-:Y:S01]  /*9520*/  UMOV UR7, 0x14f00000 ;  /* 0x14f0000000077882 */ /* 0x000fe20000000000 */
[----:B------:R-:W-:Y:S01]  /*9530*/  R2UR UR13, R12 ;  /* 0x000000000c0d72ca */ /* 0x000fe200000e0000 */
[----:B------:R-:W-:-:S04]  /*9540*/  UMOV UR10, URZ ;  /* 0x0000003f000a7c82 */ /* 0x000fc80008000000 */
[----:B------:R-:W-:Y:S02]  /*9550*/  UIADD3 UR8, UR8, 0xe000, URZ ;  /* 0x0000e00008087890 */ /* 0x000fe4000fffe03f */
[----:B------:R-:W-:-:S09]  /*9560*/  UIADD3 UR9, UR9, 0x13230, URZ ;  /* 0x0001323009097890 */ /* 0x000fd2000fffe03f */
[----:B------:R1:W-:Y:S02]  /*9570*/  UTMALDG.4D [UR8], [UR4], desc[UR6] ;  /* 0x00000608040075b4 */ /* 0x0003e40008019000 */
[----:B-1----:R-:W-:Y:S01]  /*9580*/  NOP ;  /* 0x0000000000007918 */ /* 0x002fe20000000000 */
.L_x_42:
[----:B------:R-:W-:Y:S05]  /*9590*/  WARPSYNC.ALL ;  /* 0x0000000000007948 */ /* 0x000fea0003800000 */
[----:B------:R-:W-:Y:S01]  /*95a0*/  ELECT P0, URZ, PT ;  /* 0x00000000003f782f */ /* 0x000fe20003800000 */
[----:B------:R-:W-:Y:S01]  /*95b0*/  BAR.SYNC.DEFER_BLOCKING 0x8, 0x1a0 ;  /* 0x0206800000007b1d */ /* 0x000fe20000010000 */
[----:B------:R-:W-:Y:S02]  /*95c0*/  UIADD3 UR4, UP0, UR52, 0x270, URZ ;  /* 0x0000027034047890 */ /* 0x000fe4000ff1e03f */
[----:B------:R-:W-:Y:S02]  /*95d0*/  UIADD3 UR8, UR40, 0xb000, URZ ;  /* 0x0000b00028087890 */ /* 0x000fe4000fffe03f */
[----:B------:R-:W-:-:S02]  /*95e0*/  UIADD3 UR9, UR40, 0x13200, URZ ;  /* 0x0001320028097890 */ /* 0x000fc4000fffe03f */
[----:B------:R-:W-:Y:S01]  /*95f0*/  UIADD3.X UR5, URZ, UR53, URZ, UP0, !UPT ;  /* 0x000000353f057290 */ /* 0x000fe200087fe43f */
[----:B------:R-:W-:Y:S01]  /*9600*/  UMOV UR6, 0x0 ;  /* 0x0000000000067882 */ /* 0x000fe20000000000 */
[----:B------:R-:W-:Y:S01]  /*9610*/  UMOV UR7, 0x12f00000 ;  /* 0x12f0000000077882 */ /* 0x000fe20000000000 */
[----:B------:R-:W-:Y:S02]  /*9620*/  UMOV UR10, URZ ;  /* 0x0000003f000a7c82 */ /* 0x000fe40008000000 */
[----:B------:R-:W-:Y:S01]  /*9630*/  @P0 R2UR UR11, R8 ;  /* 0x00000000080b02ca */ /* 0x000fe200000e0000 */
[----:B------:R-:W-:Y:S01]  /*9640*/  @P0 IMAD.MOV.U32 R4, RZ, RZ, 0x3000 ;  /* 0x00003000ff040424 */ /* 0x000fe200078e00ff */
[----:B------:R-:W-:Y:S01]  /*9650*/  UMOV UR12, UR38 ;  /* 0x00000026000c7c82 */ /* 0x000fe20008000000 */
[----:B------:R-:W-:Y:S02]  /*9660*/  UMOV UR13, UR39 ;  /* 0x00000027000d7c82 */ /* 0x000fe40008000000 */
[----:B------:R1:W-:Y:S08]  /*9670*/  @P0 SYNCS.ARRIVE.TRANS64 RZ, [UR40+0x13200], R4 ;  /* 0x01320004ffff09a7 */ /* 0x0003f00008000028 */
[----:B------:R1:W-:Y:S02]  /*9680*/  UTMALDG.4D [UR8], [UR4], desc[UR6] ;  /* 0x00000608040075b4 */ /* 0x0003e40008019000 */
[----:B-1----:R-:W-:Y:S01]  /*9690*/  NOP ;  /* 0x0000000000007918 */ /* 0x002fe20000000000 */
.L_x_40:
[----:B------:R-:W-:-:S06]  /*96a0*/  ULOP3.LUT UR4, UR47, 0x1, URZ, 0xc, !UPT ;  /* 0x000000012f047892 */ /* 0x000fcc000f8e0c3f */
[----:B------:R-:W-:-:S05]  /*96b0*/  IMAD.U32 R4, RZ, RZ, UR4 ;  /* 0x00000004ff047e24 */ /* 0x000fca000f8e00ff */
[----:B------:R-:W-:-:S04]  /*96c0*/  SHF.L.U32 R4, R4, 0x1f, RZ ;  /* 0x0000001f04047819 */ /* 0x000fc800000006ff */
[----:B------:R-:W5:Y:S02]  /*96d0*/  SYNCS.PHASECHK.TRANS64.TRYWAIT P0, [UR40+0x13220], R4 ;  /* 0x01322004ff0075a7 */ /* 0x000f640008000168 */
[----:B-----5:R-:W-:Y:S05]  /*96e0*/  @!P0 BRA `(.L_x_48) ;  /* 0x0000001400a08947 */ /* 0x020fea0003800000 */
.L_x_98:
[----:B------:R-:W-:-:S06]  /*96f0*/  UISETP.GE.AND UP0, UPT, UR42, 0xa1, UPT ;  /* 0x000000a12a00788c */ /* 0x000fcc000bf06270 */
[----:B------:R-:W-:-:S13]  /*9700*/  PLOP3.LUT P0, PT, PT, PT, UP0, 0x80, 0x0 ;  /* 0x000000000000781c */ /* 0x000fda0003f0f008 */
[----:B------:R-:W-:Y:S05]  /*9710*/  @!P0 BRA `(.L_x_49) ;  /* 0x0000000800b48947 */ /* 0x000fea0003800000 */
[----:B------:R-:W-:Y:S01]  /*9720*/  UIADD3 UR4, UR41, -0x2, URZ ;  /* 0xfffffffe29047890 */ /* 0x000fe2000fffe03f */
[----:B----4-:R-:W-:Y:S01]  /*9730*/  MOV R6, R16 ;  /* 0x0000001000067202 */ /* 0x010fe20000000f00 */
[----:B------:R-:W-:-:S04]  /*9740*/  IMAD.MOV.U32 R7, RZ, RZ, R19 ;  /* 0x000000ffff077224 */ /* 0x000fc800078e0013 */
[----:B------:R-:W-:-:S07]  /*9750*/  IMAD.U32 R14, RZ, RZ, UR4 ;  /* 0x00000004ff0e7e24 */ /* 0x000fce000f8e00ff */
.L_x_69:
[----:B------:R-:W-:Y:S01]  /*9760*/  VIADD R19, R7, 0x1 ;  /* 0x0000000107137836 */ /* 0x000fe20000000000 */
[----:B------:R-:W-:Y:S04]  /*9770*/  BSSY B0, `(.L_x_50) ;  /* 0x0000060000007945 */ /* 0x000fe80003800000 */
[----:B------:R-:W-:-:S04]  /*9780*/  ISETP.NE.AND P0, PT, R19, 0x2, PT ;  /* 0x000000021300780c */ /* 0x000fc80003f05270 */
[----:B------:R-:W-:Y:S02]  /*9790*/  SEL R5, RZ, 0x1, P0 ;  /* 0x00000001ff057807 */ /* 0x000fe40000000000 */
[----:B------:R-:W-:Y:S02]  /*97a0*/  SEL R19, R19, RZ, P0 ;  /* 0x000000ff13137207 */ /* 0x000fe40000000000 */
[----:B------:R-:W-:Y:S01]  /*97b0*/  LOP3.LUT R16, R6, R5, RZ, 0x3c, !PT ;  /* 0x0000000506107212 */ /* 0x000fe200078e3cff */
[----:B--23--:R-:W-:Y:S06]  /*97c0*/  @!P6 BRA `(.L_x_51) ;  /* 0x000000040068e947 */ /* 0x00cfec0003800000 */
[----:B------:R-:W-:Y:S02]  /*97d0*/  LEA R8, R19, UR40, 0x3 ;  /* 0x0000002813087c11 */ /* 0x000fe4000f8e18ff */
[----:B------:R-:W-:Y:S02]  /*97e0*/  SHF.L.U32 R9, R16, 0x1f, RZ ;  /* 0x0000001f10097819 */ /* 0x000fe400000006ff */
[----:B--23--:R-:W-:Y:S01]  /*97f0*/  MOV R11, R14 ;  /* 0x0000000e000b7202 */ /* 0x00cfe20000000f00 */
[----:B------:R-:W-:Y:S06]  /*9800*/  @!P1 BRA `(.L_x_52) ;  /* 0x00000000004c9947 */ /* 0x000fec0003800000 */
[----:B------:R-:W2:Y:S01]  /*9810*/  LDC R11, c[0x0][0x41c] ;  /* 0x00010700ff0b7b82 */ /* 0x000ea20000000800 */
[----:B------:R-:W-:Y:S01]  /*9820*/  IMAD.MOV.U32 R15, RZ, RZ, R14 ;  /* 0x000000ffff0f7224 */ /* 0x000fe200078e000e */
[----:B------:R-:W-:Y:S01]  /*9830*/  ULDC.64 UR4, c[0x0][0x408] ;  /* 0x0001020000047ab9 */ /* 0x000fe20000000a00 */
[----:B--2---:R-:W-:-:S13]  /*9840*/  ISETP.NE.AND P0, PT, R11, 0x1, PT ;  /* 0x000000010b00780c */ /* 0x004fda0003f05270 */
[----:B------:R-:W2:Y:S02]  /*9850*/  @P0 LDC.64 R4, c[0x0][0x420] ;  /* 0x00010800ff040b82 */ /* 0x000ea40000000a00 */
[----:B--2---:R-:W-:-:S05]  /*9860*/  @P0 IMAD.HI.U32 R4, R14, R4, RZ ;  /* 0x000000040e040227 */ /* 0x004fca00078e00ff */
[----:B------:R-:W-:Y:S01]  /*9870*/  @P0 SHF.R.U32.HI R15, RZ, R5, R4 ;  /* 0x00000005ff0f0219 */ /* 0x000fe20000011604 */
[----:B------:R-:W-:-:S03]  /*9880*/  IMAD R4, R0, UR4, RZ ;  /* 0x0000000400047c24 */ /* 0x000fc6000f8e02ff */
[--C-:B------:R-:W-:Y:S01]  /*9890*/  SHF.R.S32.HI R5, RZ, 0x1f, R15.reuse ;  /* 0x0000001fff057819 */ /* 0x100fe2000001140f */
[----:B------:R-:W-:Y:S02]  /*98a0*/  IMAD R13, R3, UR5, R4 ;  /* 0x00000005030d7c24 */ /* 0x000fe4000f8e0204 */
[----:B------:R-:W-:-:S04]  /*98b0*/  IMAD.MOV.U32 R4, RZ, RZ, R15 ;  /* 0x000000ffff047224 */ /* 0x000fc800078e000f */
[----:B------:R-:W-:Y:S01]  /*98c0*/  IMAD.WIDE.U32 R4, R3, UR4, R4 ;  /* 0x0000000403047c25 */ /* 0x000fe2000f8e0004 */
[----:B------:R-:W-:-:S03]  /*98d0*/  ULDC.64 UR4, c[0x0][0x3f8] ;  /* 0x0000fe0000047ab9 */ /* 0x000fc60000000a00 */
[----:B------:R-:W-:Y:S01]  /*98e0*/  IMAD.IADD R5, R13, 0x1, R5 ;  /* 0x000000010d057824 */ /* 0x000fe200078e0205 */
[----:B------:R-:W-:-:S04]  /*98f0*/  LEA R12, P0, R4, UR4, 0x2 ;  /* 0x00000004040c7c11 */ /* 0x000fc8000f8010ff */
[----:B------:R-:W-:-:S05]  /*9900*/  LEA.HI.X R13, R4, UR5, R5, 0x2, P0 ;  /* 0x00000005040d7c11 */ /* 0x000fca00080f1405 */
[----:B------:R2:W5:Y:S01]  /*9910*/  LDG.E R12, desc[UR50][R12.64] ;  /* 0x000000320c0c7981 */ /* 0x000562000c1e1900 */
[----:B------:R-:W-:-:S05]  /*9920*/  IADD3 R4, -R15, RZ, RZ ;  /* 0x000000ff0f047210 */ /* 0x000fca0007ffe1ff */
[----:B------:R-:W-:-:S07]  /*9930*/  IMAD R11, R11, R4, R14 ;  /* 0x000000040b0b7224 */ /* 0x000fce00078e020e */
.L_x_52:
[----:B------:R-:W3:Y:S01]  /*9940*/  SYNCS.PHASECHK.TRANS64.TRYWAIT P0, [R8+URZ+0x13280], R9 ;  /* 0x01328009080075a7 */ /* 0x000ee2000800017f */
[----:B------:R-:W-:Y:S01]  /*9950*/  BSSY B1, `(.L_x_53) ;  /* 0x0000003000017945 */ /* 0x000fe20003800000 */
[----:B------:R-:W-:-:S03]  /*9960*/  ISETP.NE.AND P3, PT, R23, RZ, PT ;  /* 0x000000ff1700720c */ /* 0x000fc60003f65270 */
[----:B---3--:R-:W-:Y:S10]  /*9970*/  @!P0 BRA `(.L_x_54) ;  /* 0x0000001400148947 */ /* 0x008ff40003800000 */
.L_x_99:
[----:B------:R-:W-:Y:S05]  /*9980*/  BSYNC B1 ;  /* 0x0000000000017941 */ /* 0x000fea0003800000 */
.L_x_53:
[----:B------:R-:W-:Y:S04]  /*9990*/  BSSY B1, `(.L_x_55) ;  /* 0x0000007000017945 */ /* 0x000fe80003800000 */
[----:B------:R-:W-:Y:S05]  /*99a0*/  @P3 BRA `(.L_x_56) ;  /* 0x0000000000143947 */ /* 0x000fea0003800000 */
[----:B------:R-:W-:Y:S01]  /*99b0*/  ISETP.NE.AND P0, PT, R2, RZ, PT ;  /* 0x000000ff0200720c */ /* 0x000fe20003f05270 */
[----:B------:R-:W-:-:S04]  /*99c0*/  IMAD.MOV.U32 R5, RZ, RZ, 0x2800 ;  /* 0x00002800ff057424 */ /* 0x000fc800078e00ff */
[----:B------:R4:W-:Y:S08]  /*99d0*/  SYNCS.ARRIVE.TRANS64 RZ, [R8+URZ+0x13270], R5 ;  /* 0x0132700508ff79a7 */ /* 0x0009f0000800003f */
[----:B------:R-:W-:Y:S05]  /*99e0*/  @!P0 BRA `(.L_x_56) ;  /* 0x0000000000048947 */ /* 0x000fea0003800000 */
[----:B------:R-:W-:Y:S01]  /*99f0*/  BPT.TRAP 0x1 ;  /* 0x000000040000795c */ /* 0x000fe20000300000 */
.L_x_56:
[----:B------:R-:W-:Y:S05]  /*9a00*/  BSYNC B1 ;  /* 0x0000000000017941 */ /* 0x000fea0003800000 */
.L_x_55:
[----:B--2---:R-:W-:Y:S01]  /*9a10*/  IMAD.MOV.U32 R13, RZ, RZ, RZ ;  /* 0x000000ffff0d7224 */ /* 0x004fe200078e00ff */
[----:B------:R-:W-:Y:S01]  /*9a20*/  R2UR UR12, R20 ;  /* 0x00000000140c72ca */ /* 0x000fe200000e0000 */
[----:B------:R-:W-:Y:S01]  /*9a30*/  IMAD.U32 R10, RZ, RZ, UR40 ;  /* 0x00000028ff0a7e24 */ /* 0x000fe2000f8e00ff */
[----:B------:R-:W-:Y:S01]  /*9a40*/  UIADD3 UR4, UP0, UR52, 0x470, URZ ;  /* 0x0000047034047890 */ /* 0x000fe2000ff1e03f */
[----:B------:R-:W-:Y:S01]  /*9a50*/  PLOP3.LUT P0, PT, PT, PT, PT, 0x80, 0x0 ;  /* 0x000000000000781c */ /* 0x000fe20003f0f070 */
[----:B------:R-:W-:Y:S01]  /*9a60*/  IMAD R11, R11, 0xa0, RZ ;  /* 0x000000a00b0b7824 */ /* 0x000fe200078e02ff */
[----:B------:R-:W-:Y:S01]  /*9a70*/  R2UR UR10, R13 ;  /* 0x000000000d0a72ca */ /* 0x000fe200000e0000 */
[----:B------:R-:W-:Y:S01]  /*9a80*/  IMAD R10, R19, 0x2800, R10 ;  /* 0x00002800130a7824 */ /* 0x000fe200078e020a */
[----:B----4-:R-:W-:Y:S01]  /*9a90*/  IADD3 R5, R8, 0x13270, RZ ;  /* 0x0001327008057810 */ /* 0x010fe20007ffe0ff */
[----:B------:R-:W-:Y:S02]  /*9aa0*/  UIADD3.X UR5, URZ, UR53, URZ, UP0, !UPT ;  /* 0x000000353f057290 */ /* 0x000fe400087fe43f */
[----:B------:R-:W-:Y:S01]  /*9ab0*/  VIADD R4, R10, 0x6000 ;  /* 0x000060000a047836 */ /* 0x000fe20000000000 */
[----:B------:R-:W-:Y:S01]  /*9ac0*/  UMOV UR6, 0x0 ;  /* 0x0000000000067882 */ /* 0x000fe20000000000 */
[----:B------:R-:W-:-:S08]  /*9ad0*/  UMOV UR7, 0x14f00000 ;  /* 0x14f0000000077882 */ /* 0x000fd00000000000 */
.L_x_57:
[----:B------:R-:W-:-:S13]  /*9ae0*/  @P0 ELECT P4, URZ, PT ;  /* 0x00000000003f082f */ /* 0x000fda0003880000 */
[----:B-----5:R-:W-:Y:S02]  /*9af0*/  @P4 R2UR UR13, R12 ;  /* 0x000000000c0d42ca */ /* 0x020fe400000e0000 */
[----:B------:R-:W-:Y:S02]  /*9b00*/  @P4 R2UR UR11, R11 ;  /* 0x000000000b0b42ca */ /* 0x000fe400000e0000 */
[----:B------:R-:W-:Y:S02]  /*9b10*/  @P4 R2UR UR9, R5 ;  /* 0x00000000050942ca */ /* 0x000fe400000e0000 */
[----:B------:R-:W-:Y:S02]  /*9b20*/  @P4 R2UR UR8, R4 ;  /* 0x00000000040842ca */ /* 0x000fe400000e0000 */
[----:B------:R-:W-:Y:S02]  /*9b30*/  @P4 PLOP3.LUT P0, PT, P4, PT, PT, 0x8, 0x0 ;  /* 0x000000000000481c */ /* 0x000fe4000270e170 */
[----:B------:R-:W-:-:S09]  /*9b40*/  PLOP3.LUT P4, PT, PT, PT, PT, 0x8, 0x0 ;  /* 0x000000000000781c */ /* 0x000fd20003f8e170 */
[----:B------:R2:W-:Y:S02]  /*9b50*/  UTMALDG.4D [UR8], [UR4], desc[UR6] ;  /* 0x00000608040075b4 */ /* 0x0005e40008019000 */
[----:B--2---:R-:W-:Y:S05]  /*9b60*/  @P0 BRA.U.ANY `(.L_x_57) ;  /* 0xfffffffd00dc0947 */ /* 0x004fea000393ffff */
[----:B------:R-:W2:Y:S01]  /*9b70*/  SYNCS.PHASECHK.TRANS64.TRYWAIT P0, [R8+URZ+0x13240], R9 ;  /* 0x01324009080075a7 */ /* 0x000ea2000800017f */
[----:B------:R-:W-:Y:S04]  /*9b80*/  BSSY B1, `(.L_x_58) ;  /* 0x0000002000017945 */ /* 0x000fe80003800000 */
[----:B--2---:R-:W-:Y:S05]  /*9b90*/  @!P0 BRA `(.L_x_59) ;  /* 0x0000001000a08947 */ /* 0x004fea0003800000 */
.L_x_100:
[----:B------:R-:W-:Y:S05]  /*9ba0*/  BSYNC B1 ;  /* 0x0000000000017941 */ /* 0x000fea0003800000 */
.L_x_58:
[----:B------:R-:W-:Y:S01]  /*9bb0*/  BSSY B1, `(.L_x_60) ;  /* 0x0000009000017945 */ /* 0x000fe20003800000 */
[----:B------:R-:W-:Y:S02]  /*9bc0*/  IMAD.MOV.U32 R4, RZ, RZ, 0x0 ;  /* 0x00000000ff047424 */ /* 0x000fe400078e00ff */
[----:B------:R-:W-:Y:S01]  /*9bd0*/  IMAD.MOV.U32 R5, RZ, RZ, 0x14f00000 ;  /* 0x14f00000ff057424 */ /* 0x000fe200078e00ff */
[----:B------:R-:W-:Y:S06]  /*9be0*/  @P3 BRA `(.L_x_61) ;  /* 0x0000000000143947 */ /* 0x000fec0003800000 */
[----:B------:R-:W-:Y:S02]  /*9bf0*/  ISETP.NE.AND P0, PT, R2, RZ, PT ;  /* 0x000000ff0200720c */ /* 0x000fe40003f05270 */
[----:B--23--:R-:W-:-:S04]  /*9c00*/  MOV R9, 0x2800 ;  /* 0x0000280000097802 */ /* 0x00cfc80000000f00 */
[----:B------:R4:W-:Y:S07]  /*9c10*/  SYNCS.ARRIVE.TRANS64 RZ, [R8+URZ+0x13230], R9 ;  /* 0x0132300908ff79a7 */ /* 0x0009ee000800003f */
[----:B------:R-:W-:Y:S05]  /*9c20*/  @!P0 BRA `(.L_x_61) ;  /* 0x0000000000048947 */ /* 0x000fea0003800000 */
[----:B------:R-:W-:Y:S01]  /*9c30*/  BPT.TRAP 0x1 ;  /* 0x000000040000795c */ /* 0x000fe20000300000 */
.L_x_61:
[----:B------:R-:W-:Y:S05]  /*9c40*/  BSYNC B1 ;  /* 0x0000000000017941 */ /* 0x000fea0003800000 */
.L_x_60:
[----:B------:R-:W-:Y:S01]  /*9c50*/  R2UR UR7, R5 ;  /* 0x00000000050772ca */ /* 0x000fe200000e0000 */
[----:B------:R-:W-:Y:S01]  /*9c60*/  UIADD3 UR4, UP0, UR52, 0x370, URZ ;  /* 0x0000037034047890 */ /* 0x000fe2000ff1e03f */
[----:B------:R-:W-:Y:S01]  /*9c70*/  R2UR UR10, R13 ;  /* 0x000000000d0a72ca */ /* 0x000fe200000e0000 */
[----:B--234-:R-:W-:Y:S01]  /*9c80*/  VIADD R8, R8, 0x13230 ;  /* 0x0001323008087836 */ /* 0x01cfe20000000000 */
[----:B------:R-:W-:Y:S01]  /*9c90*/  R2UR UR12, R20 ;  /* 0x00000000140c72ca */ /* 0x000fe200000e0000 */
[----:B------:R-:W-:Y:S01]  /*9ca0*/  UIADD3.X UR5, URZ, UR53, URZ, UP0, !UPT ;  /* 0x000000353f057290 */ /* 0x000fe200087fe43f */
[----:B------:R-:W-:Y:S01]  /*9cb0*/  R2UR UR6, R4 ;  /* 0x00000000040672ca */ /* 0x000fe200000e0000 */
[----:B------:R-:W-:Y:S01]  /*9cc0*/  VIADD R4, R10, 0xe000 ;  /* 0x0000e0000a047836 */ /* 0x000fe20000000000 */
[----:B------:R-:W-:-:S13]  /*9cd0*/  PLOP3.LUT P0, PT, PT, PT, PT, 0x80, 0x0 ;  /* 0x000000000000781c */ /* 0x000fda0003f0f070 */
.L_x_62:
[----:B------:R-:W-:-:S13]  /*9ce0*/  @P0 ELECT P3, URZ, PT ;  /* 0x00000000003f082f */ /* 0x000fda0003860000 */
[----:B------:R-:W-:Y:S02]  /*9cf0*/  @P3 R2UR UR13, R12 ;  /* 0x000000000c0d32ca */ /* 0x000fe400000e0000 */
[----:B------:R-:W-:Y:S02]  /*9d00*/  @P3 R2UR UR11, R11 ;  /* 0x000000000b0b32ca */ /* 0x000fe400000e0000 */
[----:B------:R-:W-:Y:S02]  /*9d10*/  @P3 R2UR UR9, R8 ;  /* 0x00000000080932ca */ /* 0x000fe400000e0000 */
[----:B------:R-:W-:Y:S02]  /*9d20*/  @P3 R2UR UR8, R4 ;  /* 0x00000000040832ca */ /* 0x000fe400000e0000 */
[----:B------:R-:W-:Y:S02]  /*9d30*/  @P3 PLOP3.LUT P0, PT, P3, PT, PT, 0x8, 0x0 ;  /* 0x000000000000381c */ /* 0x000fe40001f0e170 */
[----:B------:R-:W-:-:S09]  /*9d40*/  PLOP3.LUT P3, PT, PT, PT, PT, 0x8, 0x0 ;  /* 0x000000000000781c */ /* 0x000fd20003f6e170 */
[----:B------:R4:W-:Y:S02]  /*9d50*/  UTMALDG.4D [UR8], [UR4], desc[UR6] ;  /* 0x00000608040075b4 */ /* 0x0009e40008019000 */
[----:B----4-:R-:W-:Y:S05]  /*9d60*/  @P0 BRA.U.ANY `(.L_x_62) ;  /* 0xfffffffd00dc0947 */ /* 0x010fea000393ffff */
.L_x_51:
[----:B------:R-:W-:Y:S05]  /*9d70*/  BSYNC B0 ;  /* 0x0000000000007941 */ /* 0x000fea0003800000 */
.L_x_50:
[----:B------:R-:W-:-:S06]  /*9d80*/  UISETP.NE.AND UP0, UPT, UR43, 0x3, UPT ;  /* 0x000000032b00788c */ /* 0x000fcc000bf05270 */
[----:B------:R-:W-:-:S13]  /*9d90*/  PLOP3.LUT P0, PT, PT, PT, UP0, 0x80, 0x0 ;  /* 0x000000000000781c */ /* 0x000fda0003f0f008 */
[----:B------:R-:W-:Y:S05]  /*9da0*/  @!P0 BRA `(.L_x_63) ;  /* 0x0000000000048947 */ /* 0x000fea0003800000 */
[----:B------:R-:W-:Y:S01]  /*9db0*/  BPT.TRAP 0x1 ;  /* 0x000000040000795c */ /* 0x000fe20000300000 */
.L_x_63:
[----:B------:R-:W-:Y:S01]  /*9dc0*/  LOP3.LUT R4, R6, 0x1, RZ, 0x3c, !PT ;  /* 0x0000000106047812 */ /* 0x000fe200078e3cff */
[----:B------:R-:W-:Y:S01]  /*9dd0*/  IMAD.U32 R5, RZ, RZ, UR48 ;  /* 0x00000030ff057e24 */ /* 0x000fe2000f8e00ff */
[----:B------:R-:W-:Y:S01]  /*9de0*/  LEA R13, R7, UR40, 0x3 ;  /* 0x00000028070d7c11 */ /* 0x000fe2000f8e18ff */
[----:B------:R-:W-:Y:S01]  /*9df0*/  BSSY B0, `(.L_x_64) ;  /* 0x0000005000007945 */ /* 0x000fe20003800000 */
[----:B------:R-:W-:Y:S02]  /*9e00*/  SHF.L.U32 R4, R4, 0x1f, RZ ;  /* 0x0000001f04047819 */ /* 0x000fe400000006ff */
[----:B------:R-:W-:Y:S02]  /*9e10*/  ISETP.NE.AND P0, PT, R5, 0x3, PT ;  /* 0x000000030500780c */ /* 0x000fe40003f05270 */
[----:B------:R-:W4:Y:S02]  /*9e20*/  SYNCS.PHASECHK.TRANS64.TRYWAIT P3, [R13+URZ+0x13270], R4 ;  /* 0x013270040d0075a7 */ /* 0x000f24000806017f */
[----:B----4-:R-:W-:Y:S09]  /*9e30*/  @!P3 BRA `(.L_x_65) ;  /* 0x00000010000cb947 */ /* 0x010ff20003800000 */
.L_x_101:
[----:B------:R-:W-:Y:S05]  /*9e40*/  BSYNC B0 ;  /* 0x0000000000007941 */ /* 0x000fea0003800000 */
.L_x_64:
[----:B------:R-:W-:Y:S05]  /*9e50*/  @!P0 BRA `(.L_x_66) ;  /* 0x0000000000048947 */ /* 0x000fea0003800000 */
[----:B------:R-:W-:Y:S01]  /*9e60*/  BPT.TRAP 0x1 ;  /* 0x000000040000795c */ /* 0x000fe20000300000 */
.L_x_66:
[----:B----4-:R-:W-:Y:S01]  /*9e70*/  SHF.L.U32 R4, R6, 0x1f, RZ ;  /* 0x0000001f06047819 */ /* 0x010fe200000006ff */
[----:B--23--:R-:W-:-:S03]  /*9e80*/  IMAD R10, R7, 0x2800, RZ ;  /* 0x00002800070a7824 */ /* 0x00cfc600078e02ff */
[----:B------:R-:W2:Y:S02]  /*9e90*/  SYNCS.PHASECHK.TRANS64.TRYWAIT P3, [R13+URZ+0x13260], R4 ;  /* 0x013260040d0075a7 */ /* 0x000ea4000806017f */
[----:B------:R-:W-:Y:S01]  /*9ea0*/  LOP3.LUT R21, R10, R18, RZ, 0xfc, !PT ;  /* 0x000000120a157212 */ /* 0x000fe200078efcff */
[----:B--2---:R-:W-:Y:S06]  /*9eb0*/  @!P3 BRA `(.L_x_67) ;  /* 0x000000100000b947 */ /* 0x004fec0003800000 */
.L_x_102:
[----:B------:R-:W-:Y:S05]  /*9ec0*/  WARPSYNC.ALL ;  /* 0x0000000000007948 */ /* 0x000fea0003800000 */
[----:B--2---:R-:W2:Y:S01]  /*9ed0*/  LDSM.16.MT88.4 R4, [R21+UR40+0x6000] ;  /* 0x006000281504783b */ /* 0x004ea20008004200 */
[----:B------:R-:W-:-:S04]  /*9ee0*/  LOP3.LUT R15, R10, R17, RZ, 0xfc, !PT ;  /* 0x000000110a0f7212 */ /* 0x000fc800078efcff */
[----:B------:R-:W-:Y:S02]  /*9ef0*/  IADD3 R15, R15, UR40, RZ ;  /* 0x000000280f0f7c10 */ /* 0x000fe4000fffe0ff */
[C-C-:B--2---:R-:W-:Y:S02]  /*9f00*/  PRMT R8, R4.reuse, 0x6420, R5.reuse ;  /* 0x0000642004087816 */ /* 0x144fe40000000005 */
[----:B------:R-:W-:Y:S02]  /*9f10*/  PRMT R9, R4, 0x7531, R5 ;  /* 0x0000753104097816 */ /* 0x000fe40000000005 */
[C-C-:B------:R-:W-:Y:S02]  /*9f20*/  PRMT R10, R6.reuse, 0x6420, R7.reuse ;  /* 0x00006420060a7816 */ /* 0x140fe40000000007 */
[----:B------:R-:W-:-:S05]  /*9f30*/  PRMT R11, R6, 0x7531, R7 ;  /* 0x00007531060b7816 */ /* 0x000fca0000000007 */
[----:B------:R-:W-:Y:S04]  /*9f40*/  STSM.16.M88.4 [R15+0x1000], R8 ;  /* 0x001000080f007844 */ /* 0x000fe80000000200 */
[----:B------:R-:W2:Y:S02]  /*9f50*/  LDSM.16.MT88.4 R4, [R21+UR40+0x6800] ;  /* 0x006800281504783b */ /* 0x000ea40008004200 */
[C-C-:B--2---:R-:W-:Y:S02]  /*9f60*/  PRMT R8, R4.reuse, 0x6420, R5.reuse ;  /* 0x0000642004087816 */ /* 0x144fe40000000005 */
[----:B------:R-:W-:Y:S02]  /*9f70*/  PRMT R9, R4, 0x7531, R5 ;  /* 0x0000753104097816 */ /* 0x000fe40000000005 */
[----:B------:R-:W-:-:S02]  /*9f80*/  PRMT R10, R6, 0x6420, R7 ;  /* 0x00006420060a7816 */ /* 0x000fc40000000007 */
        /* <DEDUP_REMOVED lines=19> */
[----:B------:R2:W-:Y:S01]  /*a0c0*/  STSM.16.M88.4 [R15+0x3000], R8 ;  /* 0x003000080f007844 */ /* 0x0005e20000000200 */
[----:B------:R-:W-:Y:S01]  /*a0d0*/  @!PT LDS RZ, [RZ] ;  /* 0x00000000fffff984 */ /* 0x000fe20000000800 */
[----:B------:R-:W-:Y:S01]  /*a0e0*/  @!PT LDS RZ, [RZ] ;  /* 0x00000000fffff984 */ /* 0x000fe20000000800 */
[----:B------:R-:W-:Y:S01]  /*a0f0*/  @!PT LDS RZ, [RZ] ;  /* 0x00000000fffff984 */ /* 0x000fe20000000800 */
[----:B------:R-:W-:Y:S01]  /*a100*/  @!PT LDS RZ, [RZ] ;  /* 0x00000000fffff984 */ /* 0x000fe20000000800 */
[----:B------:R3:W-:Y:S06]  /*a110*/  MEMBAR.ALL.CTA ;  /* 0x0000000000007992 */ /* 0x0007ec0000008000 */
[----:B---3--:R-:W3:Y:S01]  /*a120*/  FENCE.VIEW.ASYNC.S ;  /* 0x00000000000073c6 */ /* 0x008ee20000000000 */
[----:B------:R-:W-:Y:S05]  /*a130*/  @!P0 BRA `(.L_x_68) ;  /* 0x0000000000048947 */ /* 0x000fea0003800000 */
[----:B------:R-:W-:Y:S01]  /*a140*/  BPT.TRAP 0x1 ;  /* 0x000000040000795c */ /* 0x000fe20000300000 */
.L_x_68:
[----:B---3--:R3:W-:Y:S01]  /*a150*/  SYNCS.ARRIVE.TRANS64.A1T0 RZ, [R13+URZ+0x13250], RZ ;  /* 0x013250ff0dff79a7 */ /* 0x0087e2000810003f */
[----:B------:R-:W-:Y:S01]  /*a160*/  BAR.SYNC.DEFER_BLOCKING 0x2, 0x80 ;  /* 0x0082000000007b1d */ /* 0x000fe20000010000 */
[C---:B------:R-:W-:Y:S01]  /*a170*/  ISETP.GT.AND P0, PT, R14.reuse, RZ, PT ;  /* 0x000000ff0e00720c */ /* 0x040fe20003f04270 */
[----:B------:R-:W-:Y:S01]  /*a180*/  @!P2 VIADD R4, R13, 0x13280 ;  /* 0x000132800d04a836 */ /* 0x000fe20000000000 */
[----:B------:R-:W-:Y:S01]  /*a190*/  MOV R7, R19 ;  /* 0x0000001300077202 */ /* 0x000fe20000000f00 */
[----:B------:R-:W-:Y:S02]  /*a1a0*/  VIADD R14, R14, 0xffffffff ;  /* 0xffffffff0e0e7836 */ /* 0x000fe40000000000 */
[----:B------:R-:W-:Y:S01]  /*a1b0*/  IMAD.MOV.U32 R6, RZ, RZ, R16 ;  /* 0x000000ffff067224 */ /* 0x000fe200078e0010 */
[----:B------:R-:W-:-:S04]  /*a1c0*/  @!P2 PRMT R4, RZ, 0x654, R4 ;  /* 0x00000654ff04a816 */ /* 0x000fc80000000004 */
[----:B------:R3:W-:Y:S03]  /*a1d0*/  @!P2 SYNCS.ARRIVE.TRANS64.RED.A1T0 RZ, [R4+URZ], RZ ;  /* 0x000000ff04ffa9a7 */ /* 0x0007e6000810043f */
[----:B------:R-:W-:Y:S05]  /*a1e0*/  @P0 BRA `(.L_x_69) ;  /* 0xfffffff4005c0947 */ /* 0x000fea000383ffff */
.L_x_49:
[----:B------:R-:W-:-:S06]  /*a1f0*/  UISETP.NE.AND UP0, UPT, UR43, 0x3, UPT ;  /* 0x000000032b00788c */ /* 0x000fcc000bf05270 */
[----:B------:R-:W-:-:S13]  /*a200*/  PLOP3.LUT P0, PT, PT, PT, UP0, 0x80, 0x0 ;  /* 0x000000000000781c */ /* 0x000fda0003f0f008 */
[----:B------:R-:W-:Y:S05]  /*a210*/  @!P0 BRA `(.L_x_70) ;  /* 0x0000000000048947 */ /* 0x000fea0003800000 */
[----:B------:R-:W-:Y:S01]  /*a220*/  BPT.TRAP 0x1 ;  /* 0x000000040000795c */ /* 0x000fe20000300000 */
.L_x_70:
[----:B------:R-:W-:Y:S01]  /*a230*/  LOP3.LUT R3, R16, 0x1, RZ, 0x3c, !PT ;  /* 0x0000000110037812 */ /* 0x000fe200078e3cff */
[----:B---3--:R-:W-:Y:S01]  /*a240*/  IMAD.U32 R4, RZ, RZ, UR48 ;  /* 0x00000030ff047e24 */ /* 0x008fe2000f8e00ff */
[----:B------:R-:W-:Y:S01]  /*a250*/  LEA R0, R19, UR40, 0x3 ;  /* 0x0000002813007c11 */ /* 0x000fe2000f8e18ff */
[----:B------:R-:W-:Y:S01]  /*a260*/  BSSY B0, `(.L_x_71) ;  /* 0x0000005000007945 */ /* 0x000fe20003800000 */
[----:B------:R-:W-:Y:S02]  /*a270*/  SHF.L.U32 R3, R3, 0x1f, RZ ;  /* 0x0000001f03037819 */ /* 0x000fe400000006ff */
[----:B------:R-:W-:Y:S02]  /*a280*/  ISETP.NE.AND P1, PT, R4, 0x3, PT ;  /* 0x000000030400780c */ /* 0x000fe40003f25270 */
[----:B------:R-:W3:Y:S02]  /*a290*/  SYNCS.PHASECHK.TRANS64.TRYWAIT P0, [R0+URZ+0x13270], R3 ;  /* 0x01327003000075a7 */ /* 0x000ee4000800017f */
[----:B---3--:R-:W-:Y:S09]  /*a2a0*/  @!P0 BRA `(.L_x_72) ;  /* 0x0000000c00188947 */ /* 0x008ff20003800000 */
.L_x_103:
[----:B------:R-:W-:Y:S05]  /*a2b0*/  BSYNC B0 ;  /* 0x0000000000007941 */ /* 0x000fea0003800000 */
.L_x_71:
[----:B------:R-:W-:Y:S05]  /*a2c0*/  @!P1 BRA `(.L_x_73) ;  /* 0x0000000000049947 */ /* 0x000fea0003800000 */
[----:B------:R-:W-:Y:S01]  /*a2d0*/  BPT.TRAP 0x1 ;  /* 0x000000040000795c */ /* 0x000fe20000300000 */
.L_x_73:
[----:B------:R-:W-:Y:S01]  /*a2e0*/  SHF.L.U32 R5, R16, 0x1f, RZ ;  /* 0x0000001f10057819 */ /* 0x000fe200000006ff */
[----:B---3--:R-:W-:-:S03]  /*a2f0*/  IMAD R3, R19, 0x2800, RZ ;  /* 0x0000280013037824 */ /* 0x008fc600078e02ff */
[----:B------:R-:W3:Y:S02]  /*a300*/  SYNCS.PHASECHK.TRANS64.TRYWAIT P0, [R0+URZ+0x13260], R5 ;  /* 0x01326005000075a7 */ /* 0x000ee4000800017f */
[----:B------:R-:W-:Y:S01]  /*a310*/  LOP3.LUT R12, R3, R18, RZ, 0xfc, !PT ;  /* 0x00000012030c7212 */ /* 0x000fe200078efcff */
[----:B---3--:R-:W-:Y:S06]  /*a320*/  @!P0 BRA `(.L_x_74) ;  /* 0x0000000c000c8947 */ /* 0x008fec0003800000 */
.L_x_104:
[----:B------:R-:W-:Y:S05]  /*a330*/  WARPSYNC.ALL ;  /* 0x0000000000007948 */ /* 0x000fea0003800000 */
[----:B---34-:R-:W2:Y:S01]  /*a340*/  LDSM.16.MT88.4 R4, [R12+UR40+0x6000] ;  /* 0x006000280c04783b */ /* 0x018ea20008004200 */
[----:B------:R-:W-:-:S05]  /*a350*/  LOP3.LUT R3, R3, R17, RZ, 0xfc, !PT ;  /* 0x0000001103037212 */ /* 0x000fca00078efcff */
[----:B------:R-:W-:Y:S01]  /*a360*/  VIADD R3, R3, UR40 ;  /* 0x0000002803037c36 */ /* 0x000fe20008000000 */
        /* <DEDUP_REMOVED lines=37> */
.L_x_75:
[----:B------:R-:W4:Y:S01]  /*a5c0*/  LDC R4, c[0x0][0xda4] ;  /* 0x00036900ff047b82 */ /* 0x000f220000000800 */
[----:B------:R-:W-:Y:S01]  /*a5d0*/  UIADD3 UR49, UR44, UR49, URZ ;  /* 0x000000312c317290 */ /* 0x000fe2000fffe03f */
[----:B--2---:R-:W-:Y:S01]  /*a5e0*/  @!P2 VIADD R3, R0, 0x13280 ;  /* 0x000132800003a836 */ /* 0x004fe20000000000 */
[----:B------:R-:W-:Y:S01]  /*a5f0*/  IADD3 R19, R19, 0x1, RZ ;  /* 0x0000000113137810 */ /* 0x000fe20007ffe0ff */
[----:B------:R-:W-:-:S03]  /*a600*/  UIADD3 UR47, UR47, 0x1, URZ ;  /* 0x000000012f2f7890 */ /* 0x000fc6000fffe03f */
[----:B------:R-:W-:Y:S01]  /*a610*/  @!P2 PRMT R3, RZ, 0x654, R3 ;  /* 0x00000654ff03a816 */ /* 0x000fe20000000003 */
[----:B---3--:R-:W-:Y:S01]  /*a620*/  SYNCS.ARRIVE.TRANS64.A1T0 RZ, [R0+URZ+0x13250], RZ ;  /* 0x013250ff00ff79a7 */ /* 0x008fe2000810003f */
[----:B------:R-:W-:Y:S01]  /*a630*/  BAR.SYNC.DEFER_BLOCKING 0x2, 0x80 ;  /* 0x0082000000007b1d */ /* 0x000fe20000010000 */
[----:B------:R-:W-:-:S04]  /*a640*/  ISETP.NE.AND P0, PT, R19, 0x2, PT ;  /* 0x000000021300780c */ /* 0x000fc80003f05270 */
[----:B------:R-:W-:Y:S02]  /*a650*/  SEL R19, R19, RZ, P0 ;  /* 0x000000ff13137207 */ /* 0x000fe40000000000 */
[----:B----4-:R-:W-:Y:S01]  /*a660*/  ISETP.LE.AND P1, PT, R4, UR49, PT ;  /* 0x0000003104007c0c */ /* 0x010fe2000bf23270 */
[----:B------:R2:W-:Y:S02]  /*a670*/  @!P2 SYNCS.ARRIVE.TRANS64.RED.A1T0 RZ, [R3+URZ], RZ ;  /* 0x000000ff03ffa9a7 */ /* 0x0005e4000810043f */
[----:B--2---:R-:W-:-:S04]  /*a680*/  SEL R3, RZ, 0x1, P0 ;  /* 0x00000001ff037807 */ /* 0x004fc80000000000 */
[----:B------:R-:W-:-:S06]  /*a690*/  LOP3.LUT R16, R16, R3, RZ, 0x3c, !PT ;  /* 0x0000000310107212 */ /* 0x000fcc00078e3cff */
[----:B------:R-:W-:Y:S05]  /*a6a0*/  @!P1 BRA `(.L_x_76) ;  /* 0xffffffe000449947 */ /* 0x000fea000383ffff */
[----:B------:R-:W-:-:S12]  /*a6b0*/  ULOP3.LUT UR47, UR47, 0x1, URZ, 0xc, !UPT ;  /* 0x000000012f2f7892 */ /* 0x000fd8000f8e0c3f */
.L_x_34:
[----:B------:R-:W2:Y:S01]  /*a6c0*/  S2R R3, SR_CgaCtaId ;  /* 0x0000000000037919 */ /* 0x000ea20000008800 */
[----:B------:R-:W-:Y:S01]  /*a6d0*/  MOV R0, 0x400 ;  /* 0x0000040000007802 */ /* 0x000fe20000000f00 */
[----:B------:R-:W-:-:S03]  /*a6e0*/  IMAD.U32 R2, RZ, RZ, UR47 ;  /* 0x0000002fff027e24 */ /* 0x000fc6000f8e00ff */
[----:B--2---:R-:W-:Y:S02]  /*a6f0*/  LEA R6, R3, R0, 0x18 ;  /* 0x0000000003067211 */ /* 0x004fe400078ec0ff */
[----:B------:R-:W-:-:S04]  /*a700*/  SHF.L.U32 R0, R2, 0x1f, RZ ;  /* 0x0000001f02007819 */ /* 0x000fc800000006ff */
[----:B------:R-:W2:Y:S02]  /*a710*/  SYNCS.PHASECHK.TRANS64.TRYWAIT P0, [R6+URZ+0x13220], R0 ;  /* 0x01322000060075a7 */ /* 0x000ea4000800017f */
[----:B--2---:R-:W-:Y:S05]  /*a720*/  @!P0 BRA `(.L_x_77) ;  /* 0x0000000800208947 */ /* 0x004fea0003800000 */
.L_x_105:
[----:B-1----:R-:W1:Y:S02]  /*a730*/  SHFL.IDX PT, R22, R22, RZ, 0x1f ;  /* 0x00001fff16167589 */ /* 0x002e6400000e0000 */
[----:B-1----:R-:W-:-:S13]  /*a740*/  ISETP.NE.AND P0, PT, R22, RZ, PT ;  /* 0x000000ff1600720c */ /* 0x002fda0003f05270 */
[----:B------:R-:W-:Y:S05]  /*a750*/  @P0 EXIT ;  /* 0x000000000000094d */ /* 0x000fea0003800000 */
[----:B------:R-:W-:Y:S01]  /*a760*/  ELECT P0, URZ, PT ;  /* 0x00000000003f782f */ /* 0x000fe20003800000 */
[----:B------:R-:W-:-:S12]  /*a770*/  BSSY B0, `(.L_x_78) ;  /* 0x0000027000007945 */ /* 0x000fd80003800000 */
[----:B------:R-:W-:Y:S05]  /*a780*/  @!P0 BRA `(.L_x_79) ;  /* 0x0000000000948947 */ /* 0x000fea0003800000 */
[----:B------:R-:W-:-:S06]  /*a790*/  ULOP3.LUT UR4, UR46, 0x2, URZ, 0xfc, !UPT ;  /* 0x000000022e047892 */ /* 0x000fcc000f8efc3f */
[----:B--2---:R-:W-:-:S05]  /*a7a0*/  IMAD.U32 R0, RZ, RZ, UR4 ;  /* 0x00000004ff007e24 */ /* 0x004fca000f8e00ff */
[----:B------:R-:W-:-:S13]  /*a7b0*/  ISETP.NE.AND P0, PT, R0, 0x3, PT ;  /* 0x000000030000780c */ /* 0x000fda0003f05270 */
[----:B------:R-:W-:Y:S05]  /*a7c0*/  @!P0 BRA `(.L_x_80) ;  /* 0x0000000000048947 */ /* 0x000fea0003800000 */
[----:B------:R-:W-:Y:S01]  /*a7d0*/  BPT.TRAP 0x1 ;  /* 0x000000040000795c */ /* 0x000fe20000300000 */
.L_x_80:
[----:B------:R-:W-:Y:S01]  /*a7e0*/  VIADD R0, R6, 0x13240 ;  /* 0x0001324006007836 */ /* 0x000fe20000000000 */
[----:B------:R-:W-:Y:S01]  /*a7f0*/  SHF.L.U32 R4, R16, 0x1f, RZ ;  /* 0x0000001f10047819 */ /* 0x000fe200000006ff */
[----:B------:R-:W-:-:S03]  /*a800*/  VIADD R2, R19, 0x1 ;  /* 0x0000000113027836 */ /* 0x000fc60000000000 */
[----:B------:R-:W-:Y:S02]  /*a810*/  LEA R5, R19, R0, 0x3 ;  /* 0x0000000013057211 */ /* 0x000fe400078e18ff */
[C---:B------:R-:W-:Y:S02]  /*a820*/  ISETP.NE.AND P2, PT, R2.reuse, 0x2, PT ;  /* 0x000000020200780c */ /* 0x040fe40003f45270 */
[----:B------:R-:W1:Y:S02]  /*a830*/  SYNCS.PHASECHK.TRANS64.TRYWAIT P1, [R5+URZ], R4 ;  /* 0x00000004050075a7 */ /* 0x000e64000802017f */
[----:B------:R-:W-:Y:S02]  /*a840*/  SEL R3, RZ, 0x1, P2 ;  /* 0x00000001ff037807 */ /* 0x000fe40001000000 */
[----:B------:R-:W-:Y:S02]  /*a850*/  SEL R7, R2, RZ, P2 ;  /* 0x000000ff02077207 */ /* 0x000fe40001000000 */
[----:B------:R-:W-:-:S03]  /*a860*/  LOP3.LUT R3, R16, R3, RZ, 0x3c, !PT ;  /* 0x0000000310037212 */ /* 0x000fc600078e3cff */
[----:B------:R-:W-:Y:S01]  /*a870*/  IMAD R9, R7, 0x8, R0 ;  /* 0x0000000807097824 */ /* 0x000fe200078e0200 */
[----:B------:R-:W-:Y:S01]  /*a880*/  SHF.L.U32 R0, R3, 0x1f, RZ ;  /* 0x0000001f03007819 */ /* 0x000fe200000006ff */
[----:B-1----:R-:W-:Y:S06]  /*a890*/  @!P1 BRA `(.L_x_81) ;  /* 0x0000000400d89947 */ /* 0x002fec0003800000 */
.L_x_106:
[----:B------:R-:W2:Y:S02]  /*a8a0*/  SYNCS.PHASECHK.TRANS64.TRYWAIT P1, [R9+URZ], R0 ;  /* 0x00000000090075a7 */ /* 0x000ea4000802017f */
[----:B--2---:R-:W-:Y:S05]  /*a8b0*/  @!P1 BRA `(.L_x_82) ;  /* 0x0000000400e49947 */ /* 0x004fea0003800000 */
.L_x_107:
[----:B------:R-:W-:Y:S05]  /*a8c0*/  @!P0 BRA `(.L_x_83) ;  /* 0x0000000000048947 */ /* 0x000fea0003800000 */
[----:B------:R-:W-:Y:S01]  /*a8d0*/  BPT.TRAP 0x1 ;  /* 0x000000040000795c */ /* 0x000fe20000300000 */
.L_x_83:
[----:B------:R-:W-:-:S04]  /*a8e0*/  IMAD R19, R19, 0x8, R6 ;  /* 0x0000000813137824 */ /* 0x000fc800078e0206 */
[----:B------:R-:W3:Y:S02]  /*a8f0*/  SYNCS.PHASECHK.TRANS64.TRYWAIT P1, [R19+URZ+0x13260], R4 ;  /* 0x01326004130075a7 */ /* 0x000ee4000802017f */
[----:B---3--:R-:W-:Y:S05]  /*a900*/  @!P1 BRA `(.L_x_84) ;  /* 0x0000000400e49947 */ /* 0x008fea0003800000 */
.L_x_108:
[----:B------:R-:W-:Y:S05]  /*a910*/  @!P0 BRA `(.L_x_85) ;  /* 0x0000000000048947 */ /* 0x000fea0003800000 */
[----:B------:R-:W-:Y:S01]  /*a920*/  BPT.TRAP 0x1 ;  /* 0x000000040000795c */ /* 0x000fe20000300000 */
.L_x_85:
[----:B------:R-:W-:-:S04]  /*a930*/  LEA R7, R7, R6, 0x3 ;  /* 0x0000000607077211 */ /* 0x000fc800078e18ff */
[----:B------:R-:W4:Y:S02]  /*a940*/  SYNCS.PHASECHK.TRANS64.TRYWAIT P1, [R7+URZ+0x13260], R0 ;  /* 0x01326000070075a7 */ /* 0x000f24000802017f */
[----:B----4-:R-:W-:Y:S05]  /*a950*/  @!P1 BRA `(.L_x_86) ;  /* 0x0000000400e49947 */ /* 0x010fea0003800000 */
.L_x_109:
[----:B------:R-:W-:Y:S05]  /*a960*/  @!P0 BRA `(.L_x_87) ;  /* 0x0000000000048947 */ /* 0x000fea0003800000 */
[----:B------:R-:W-:Y:S01]  /*a970*/  BPT.TRAP 0x1 ;  /* 0x000000040000795c */ /* 0x000fe20000300000 */
.L_x_87:
[----:B------:R-:W5:Y:S02]  /*a980*/  SYNCS.PHASECHK.TRANS64.TRYWAIT P0, [R19+URZ+0x13280], R4 ;  /* 0x01328004130075a7 */ /* 0x000f64000800017f */
[----:B-----5:R-:W-:Y:S05]  /*a990*/  @!P0 BRA `(.L_x_88) ;  /* 0x0000000400e88947 */ /* 0x020fea0003800000 */
.L_x_89:
[----:B------:R1:W1:Y:S02]  /*a9a0*/  SYNCS.PHASECHK.TRANS64.TRYWAIT P0, [R7+URZ+0x13280], R0 ;  /* 0x01328000070075a7 */ /* 0x000264000800017f */
[----:B-1----:R-:W-:Y:S05]  /*a9b0*/  @!P0 NANOSLEEP.SYNCS 0x989680 ;  /* 0x009896800000895d */ /* 0x002fea0003900000 */
[----:B------:R-:W1:Y:S02]  /*a9c0*/  @!P0 SYNCS.PHASECHK.TRANS64 P0, [R7+URZ+0x13280], R0 ;  /* 0x01328000070085a7 */ /* 0x000e64000800007f */
[----:B-1----:R-:W-:Y:S05]  /*a9d0*/  @!P0 BRA `(.L_x_89) ;  /* 0xfffffffc00f08947 */ /* 0x002fea000383ffff */
.L_x_79:
[----:B------:R-:W-:Y:S05]  /*a9e0*/  BSYNC B0 ;  /* 0x0000000000007941 */ /* 0x000fea0003800000 */
.L_x_78:
[----:B------:R-:W-:Y:S05]  /*a9f0*/  EXIT ;  /* 0x000000000000794d */ /* 0x000fea0003800000 */
.L_x_10:
[----:B-1----:R-:W-:-:S04]  /*aa00*/  IMAD.U32 R3, RZ, RZ, UR40 ;  /* 0x00000028ff037e24 */ /* 0x002fc8000f8e00ff */
[----:B------:R1:W2:Y:S03]  /*aa10*/  SYNCS.PHASECHK.TRANS64.TRYWAIT P1, [R3+URZ+0x13200], R8 ;  /* 0x01320008030075a7 */ /* 0x0002a6000802017f */
[----:B--2---:R-:W-:Y:S05]  /*aa20*/  @!P1 NANOSLEEP.SYNCS 0x989680 ;  /* 0x009896800000995d */ /* 0x004fea0003900000 */
[----:B------:R-:W2:Y:S02]  /*aa30*/  @!P1 SYNCS.PHASECHK.TRANS64 P1, [R3+URZ+0x13200], R8 ;  /* 0x01320008030095a7 */ /* 0x000ea4000802007f */
[----:B--2---:R-:W-:Y:S05]  /*aa40*/  @!P1 BRA `(.L_x_10) ;  /* 0xfffffffc00ec9947 */ /* 0x004fea000383ffff */
[----:B------:R-:W-:Y:S05]  /*aa50*/  BRA `(.L_x_90) ;  /* 0xffffff6800887947 */ /* 0x000fea000383ffff */
.L_x_14:
[----:B--2---:R2:W3:Y:S02]  /*aa60*/  SYNCS.PHASECHK.TRANS64.TRYWAIT P1, [R4+URZ+0x13230], R3 ;  /* 0x01323003040075a7 */ /* 0x0044e4000802017f */
[----:B---3--:R-:W-:Y:S05]  /*aa70*/  @!P1 NANOSLEEP.SYNCS 0x989680 ;  /* 0x009896800000995d */ /* 0x008fea0003900000 */
[----:B------:R-:W3:Y:S02]  /*aa80*/  @!P1 SYNCS.PHASECHK.TRANS64 P1, [R4+URZ+0x13230], R3 ;  /* 0x01323003040095a7 */ /* 0x000ee4000802007f */
[----:B---3--:R-:W-:Y:S05]  /*aa90*/  @!P1 BRA `(.L_x_14) ;  /* 0xfffffffc00f09947 */ /* 0x008fea000383ffff */
[----:B------:R-:W-:Y:S05]  /*aaa0*/  BRA `(.L_x_13) ;  /* 0xffffff6800a47947 */ /* 0x000fea000383ffff */
.L_x_19:
[----:B--2---:R-:W-:-:S04]  /*aab0*/  IMAD.U32 R9, RZ, RZ, UR21 ;  /* 0x00000015ff097e24 */ /* 0x004fc8000f8e00ff */
[----:B------:R2:W3:Y:S03]  /*aac0*/  SYNCS.PHASECHK.TRANS64.TRYWAIT P1, [R9+URZ+0x13230], R4 ;  /* 0x01323004090075a7 */ /* 0x0004e6000802017f */
[----:B---3--:R-:W-:Y:S05]  /*aad0*/  @!P1 NANOSLEEP.SYNCS 0x989680 ;  /* 0x009896800000995d */ /* 0x008fea0003900000 */
[----:B------:R-:W3:Y:S02]  /*aae0*/  @!P1 SYNCS.PHASECHK.TRANS64 P1, [R9+URZ+0x13230], R4 ;  /* 0x01323004090095a7 */ /* 0x000ee4000802007f */
[----:B---3--:R-:W-:Y:S05]  /*aaf0*/  @!P1 BRA `(.L_x_19) ;  /* 0xfffffffc00ec9947 */ /* 0x008fea000383ffff */
[----:B------:R-:W-:Y:S05]  /*ab00*/  BRA `(.L_x_18) ;  /* 0xffffff9c00187947 */ /* 0x000fea000383ffff */
.L_x_23:
[----:B--2---:R-:W-:-:S04]  /*ab10*/  IMAD.U32 R85, RZ, RZ, UR11 ;  /* 0x0000000bff557e24 */ /* 0x004fc8000f8e00ff */
[----:B------:R2:W3:Y:S03]  /*ab20*/  SYNCS.PHASECHK.TRANS64.TRYWAIT P1, [R85+URZ+0x13250], R4 ;  /* 0x01325004550075a7 */ /* 0x0004e6000802017f */
[----:B---3--:R-:W-:Y:S05]  /*ab30*/  @!P1 NANOSLEEP.SYNCS 0x989680 ;  /* 0x009896800000995d */ /* 0x008fea0003900000 */
[----:B------:R-:W3:Y:S02]  /*ab40*/  @!P1 SYNCS.PHASECHK.TRANS64 P1, [R85+URZ+0x13250], R4 ;  /* 0x01325004550095a7 */ /* 0x000ee4000802007f */
[----:B---3--:R-:W-:Y:S05]  /*ab50*/  @!P1 BRA `(.L_x_23) ;  /* 0xfffffffc00ec9947 */ /* 0x008fea000383ffff */
[----:B------:R-:W-:Y:S05]  /*ab60*/  BRA `(.L_x_22) ;  /* 0xffffffa800107947 */ /* 0x000fea000383ffff */
.L_x_29:
[----:B--2---:R-:W-:-:S04]  /*ab70*/  MOV R3, UR8 ;  /* 0x0000000800037c02 */ /* 0x004fc80008000f00 */
[----:B------:R2:W3:Y:S03]  /*ab80*/  SYNCS.PHASECHK.TRANS64.TRYWAIT P1, [R3+URZ+0x13250], R0 ;  /* 0x01325000030075a7 */ /* 0x0004e6000802017f */
[----:B---3--:R-:W-:Y:S05]  /*ab90*/  @!P1 NANOSLEEP.SYNCS 0x989680 ;  /* 0x009896800000995d */ /* 0x008fea0003900000 */
[----:B------:R-:W3:Y:S02]  /*aba0*/  @!P1 SYNCS.PHASECHK.TRANS64 P1, [R3+URZ+0x13250], R0 ;  /* 0x01325000030095a7 */ /* 0x000ee4000802007f */
[----:B---3--:R-:W-:Y:S05]  /*abb0*/  @!P1 BRA `(.L_x_29) ;  /* 0xfffffffc00ec9947 */ /* 0x008fea000383ffff */
[----:B------:R-:W-:Y:S05]  /*abc0*/  BRA `(.L_x_28) ;  /* 0xffffffc400e47947 */ /* 0x000fea000383ffff */
.L_x_39:
[----:B------:R-:W-:Y:S01]  /*abd0*/  IMAD.MOV.U32 R13, RZ, RZ, R22 ;  /* 0x000000ffff0d7224 */ /* 0x000fe200078e0016 */
[----:B------:R-:W-:Y:S01]  /*abe0*/  MOV R15, 0xffffffff ;  /* 0xffffffff000f7802 */ /* 0x000fe20000000f00 */
[----:B------:R-:W-:Y:S02]  /*abf0*/  IMAD.MOV.U32 R12, RZ, RZ, RZ ;  /* 0x000000ffff0c7224 */ /* 0x000fe400078e00ff */
[----:B------:R-:W-:-:S07]  /*ac00*/  IMAD.MOV.U32 R11, RZ, RZ, 0x1f ;  /* 0x0000001fff0b7424 */ /* 0x000fce00078e00ff */
[----:B------:R-:W-:Y:S05]  /*ac10*/  WARPSYNC.COLLECTIVE R15, `(.L_x_91) ;  /* 0x000000000f087348 */ /* 0x000fea0003c00000 */
[----:B------:R1:W2:Y:S02]  /*ac20*/  SHFL.IDX P6, R14, R13, R12, R11 ;  /* 0x0000000c0d0e7389 */ /* 0x0002a400000c000b */
[----:B-12---:R-:W-:Y:S01]  /*ac30*/  ENDCOLLECTIVE ;  /* 0x000000000000791b */ /* 0x006fe20003800000 */
.L_x_91:
[----:B------:R-:W-:Y:S05]  /*ac40*/  BRA `(.L_x_92) ;  /* 0xffffffe400147947 */ /* 0x000fea000383ffff */
.L_x_41:
[----:B------:R-:W-:Y:S01]  /*ac50*/  BSSY B0, `(.L_x_93) ;  /* 0x0000006000007945 */ /* 0x000fe20003800000 */
[----:B------:R-:W-:-:S07]  /*ac60*/  IMAD.MOV.U32 R15, RZ, RZ, -0x1 ;  /* 0xffffffffff0f7424 */ /* 0x000fce00078e00ff */
[----:B-1----:R-:W-:Y:S05]  /*ac70*/  WARPSYNC.COLLECTIVE R15, `(.L_x_94) ;  /* 0x000000000f0c7348 */ /* 0x002fea0003c00000 */
[----:B------:R-:W-:Y:S02]  /*ac80*/  ELECT P6, UR62, PT ;  /* 0x00000000003e782f */ /* 0x000fe400038c0000 */
[----:B------:R-:W-:Y:S01]  /*ac90*/  MOV R14, UR62 ;  /* 0x0000003e000e7c02 */ /* 0x000fe20008000f00 */
[----:B-1----:R-:W-:Y:S10]  /*aca0*/  ENDCOLLECTIVE ;  /* 0x000000000000791b */ /* 0x002ff40003800000 */
.L_x_94:
[----:B------:R-:W-:Y:S05]  /*acb0*/  BSYNC B0 ;  /* 0x0000000000007941 */ /* 0x000fea0003800000 */
.L_x_93:
[----:B------:R-:W-:Y:S05]  /*acc0*/  BRA `(.L_x_95) ;  /* 0xffffffe400187947 */ /* 0x000fea000383ffff */
.L_x_44:
[----:B---3--:R3:W4:Y:S02]  /*acd0*/  SYNCS.PHASECHK.TRANS64.TRYWAIT P3, [R11+URZ+0x13280], R10 ;  /* 0x0132800a0b0075a7 */ /* 0x008724000806017f */
[----:B----4-:R-:W-:Y:S05]  /*ace0*/  @!P3 NANOSLEEP.SYNCS 0x989680 ;  /* 0x009896800000b95d */ /* 0x010fea0003900000 */
[----:B------:R-:W4:Y:S02]  /*acf0*/  @!P3 SYNCS.PHASECHK.TRANS64 P3, [R11+URZ+0x13280], R10 ;  /* 0x0132800a0b00b5a7 */ /* 0x000f24000806007f */
[----:B----4-:R-:W-:Y:S05]  /*ad00*/  @!P3 BRA `(.L_x_44) ;  /* 0xfffffffc00f0b947 */ /* 0x010fea000383ffff */
[----:B------:R-:W-:Y:S05]  /*ad10*/  BRA `(.L_x_96) ;  /* 0xffffffe4006c7947 */ /* 0x000fea000383ffff */
.L_x_46:
[----:B--2---:R2:W4:Y:S02]  /*ad20*/  SYNCS.PHASECHK.TRANS64.TRYWAIT P3, [R11+URZ+0x13240], R10 ;  /* 0x0132400a0b0075a7 */ /* 0x004524000806017f */
[----:B----4-:R-:W-:Y:S05]  /*ad30*/  @!P3 NANOSLEEP.SYNCS 0x989680 ;  /* 0x009896800000b95d */ /* 0x010fea0003900000 */
[----:B------:R-:W4:Y:S02]  /*ad40*/  @!P3 SYNCS.PHASECHK.TRANS64 P3, [R11+URZ+0x13240], R10 ;  /* 0x0132400a0b00b5a7 */ /* 0x000f24000806007f */
[----:B----4-:R-:W-:Y:S05]  /*ad50*/  @!P3 BRA `(.L_x_46) ;  /* 0xfffffffc00f0b947 */ /* 0x010fea000383ffff */
[----:B------:R-:W-:Y:S05]  /*ad60*/  BRA `(.L_x_97) ;  /* 0xffffffe400b87947 */ /* 0x000fea000383ffff */
.L_x_48:
[----:B------:R-:W-:-:S04]  /*ad70*/  IMAD.U32 R5, RZ, RZ, UR40 ;  /* 0x00000028ff057e24 */ /* 0x000fc8000f8e00ff */
[----:B------:R1:W1:Y:S03]  /*ad80*/  SYNCS.PHASECHK.TRANS64.TRYWAIT P0, [R5+URZ+0x13220], R4 ;  /* 0x01322004050075a7 */ /* 0x000266000800017f */
[----:B-1----:R-:W-:Y:S05]  /*ad90*/  @!P0 NANOSLEEP.SYNCS 0x989680 ;  /* 0x009896800000895d */ /* 0x002fea0003900000 */
[----:B------:R-:W1:Y:S02]  /*ada0*/  @!P0 SYNCS.PHASECHK.TRANS64 P0, [R5+URZ+0x13220], R4 ;  /* 0x01322004050085a7 */ /* 0x000e64000800007f */
[----:B-1----:R-:W-:Y:S05]  /*adb0*/  @!P0 BRA `(.L_x_48) ;  /* 0xfffffffc00ec8947 */ /* 0x002fea000383ffff */
[----:B------:R-:W-:Y:S05]  /*adc0*/  BRA `(.L_x_98) ;  /* 0xffffffe800487947 */ /* 0x000fea000383ffff */
.L_x_54:
[----:B---3--:R3:W4:Y:S02]  /*add0*/  SYNCS.PHASECHK.TRANS64.TRYWAIT P0, [R8+URZ+0x13280], R9 ;  /* 0x01328009080075a7 */ /* 0x008724000800017f */
[----:B----4-:R-:W-:Y:S05]  /*ade0*/  @!P0 NANOSLEEP.SYNCS 0x989680 ;  /* 0x009896800000895d */ /* 0x010fea0003900000 */
[----:B------:R-:W4:Y:S02]  /*adf0*/  @!P0 SYNCS.PHASECHK.TRANS64 P0, [R8+URZ+0x13280], R9 ;  /* 0x01328009080085a7 */ /* 0x000f24000800007f */
[----:B----4-:R-:W-:Y:S05]  /*ae00*/  @!P0 BRA `(.L_x_54) ;  /* 0xfffffffc00f08947 */ /* 0x010fea000383ffff */
[----:B------:R-:W-:Y:S05]  /*ae10*/  BRA `(.L_x_99) ;  /* 0xffffffe800d87947 */ /* 0x000fea000383ffff */
.L_x_59:
[----:B--2---:R2:W4:Y:S02]  /*ae20*/  SYNCS.PHASECHK.TRANS64.TRYWAIT P0, [R8+URZ+0x13240], R9 ;  /* 0x01324009080075a7 */ /* 0x004524000800017f */
[----:B----4-:R-:W-:Y:S05]  /*ae30*/  @!P0 NANOSLEEP.SYNCS 0x989680 ;  /* 0x009896800000895d */ /* 0x010fea0003900000 */
[----:B------:R-:W4:Y:S02]  /*ae40*/  @!P0 SYNCS.PHASECHK.TRANS64 P0, [R8+URZ+0x13240], R9 ;  /* 0x01324009080085a7 */ /* 0x000f24000800007f */
[----:B----4-:R-:W-:Y:S05]  /*ae50*/  @!P0 BRA `(.L_x_59) ;  /* 0xfffffffc00f08947 */ /* 0x010fea000383ffff */
[----:B------:R-:W-:Y:S05]  /*ae60*/  BRA `(.L_x_100) ;  /* 0xffffffec004c7947 */ /* 0x000fea000383ffff */
.L_x_65:
[----:B----4-:R4:W1:Y:S02]  /*ae70*/  SYNCS.PHASECHK.TRANS64.TRYWAIT P3, [R13+URZ+0x13270], R4 ;  /* 0x013270040d0075a7 */ /* 0x010864000806017f */
[----:B-1----:R-:W-:Y:S05]  /*ae80*/  @!P3 NANOSLEEP.SYNCS 0x989680 ;  /* 0x009896800000b95d */ /* 0x002fea0003900000 */
[----:B------:R-:W1:Y:S02]  /*ae90*/  @!P3 SYNCS.PHASECHK.TRANS64 P3, [R13+URZ+0x13270], R4 ;  /* 0x013270040d00b5a7 */ /* 0x000e64000806007f */
[----:B-1----:R-:W-:Y:S05]  /*aea0*/  @!P3 BRA `(.L_x_65) ;  /* 0xfffffffc00f0b947 */ /* 0x002fea000383ffff */
[----:B------:R-:W-:Y:S05]  /*aeb0*/  BRA `(.L_x_101) ;  /* 0xffffffec00e07947 */ /* 0x000fea000383ffff */
.L_x_67:
[----:B--2---:R2:W3:Y:S02]  /*aec0*/  SYNCS.PHASECHK.TRANS64.TRYWAIT P3, [R13+URZ+0x13260], R4 ;  /* 0x013260040d0075a7 */ /* 0x0044e4000806017f */
[----:B---3--:R-:W-:Y:S05]  /*aed0*/  @!P3 NANOSLEEP.SYNCS 0x989680 ;  /* 0x009896800000b95d */ /* 0x008fea0003900000 */
[----:B------:R-:W3:Y:S02]  /*aee0*/  @!P3 SYNCS.PHASECHK.TRANS64 P3, [R13+URZ+0x13260], R4 ;  /* 0x013260040d00b5a7 */ /* 0x000ee4000806007f */
[----:B---3--:R-:W-:Y:S05]  /*aef0*/  @!P3 BRA `(.L_x_67) ;  /* 0xfffffffc00f0b947 */ /* 0x008fea000383ffff */
[----:B------:R-:W-:Y:S05]  /*af00*/  BRA `(.L_x_102) ;  /* 0xffffffec00ec7947 */ /* 0x000fea000383ffff */
.L_x_72:
[----:B---3--:R3:W1:Y:S02]  /*af10*/  SYNCS.PHASECHK.TRANS64.TRYWAIT P0, [R0+URZ+0x13270], R3 ;  /* 0x01327003000075a7 */ /* 0x008664000800017f */
[----:B-1----:R-:W-:Y:S05]  /*af20*/  @!P0 NANOSLEEP.SYNCS 0x989680 ;  /* 0x009896800000895d */ /* 0x002fea0003900000 */
[----:B------:R-:W1:Y:S02]  /*af30*/  @!P0 SYNCS.PHASECHK.TRANS64 P0, [R0+URZ+0x13270], R3 ;  /* 0x01327003000085a7 */ /* 0x000e64000800007f */
[----:B-1----:R-:W-:Y:S05]  /*af40*/  @!P0 BRA `(.L_x_72) ;  /* 0xfffffffc00f08947 */ /* 0x002fea000383ffff */
[----:B------:R-:W-:Y:S05]  /*af50*/  BRA `(.L_x_103) ;  /* 0xfffffff000d47947 */ /* 0x000fea000383ffff */
.L_x_74:
[----:B---3--:R3:W1:Y:S02]  /*af60*/  SYNCS.PHASECHK.TRANS64.TRYWAIT P0, [R0+URZ+0x13260], R5 ;  /* 0x01326005000075a7 */ /* 0x008664000800017f */
[----:B-1----:R-:W-:Y:S05]  /*af70*/  @!P0 NANOSLEEP.SYNCS 0x989680 ;  /* 0x009896800000895d */ /* 0x002fea0003900000 */
[----:B------:R-:W1:Y:S02]  /*af80*/  @!P0 SYNCS.PHASECHK.TRANS64 P0, [R0+URZ+0x13260], R5 ;  /* 0x01326005000085a7 */ /* 0x000e64000800007f */
[----:B-1----:R-:W-:Y:S05]  /*af90*/  @!P0 BRA `(.L_x_74) ;  /* 0xfffffffc00f08947 */ /* 0x002fea000383ffff */
[----:B------:R-:W-:Y:S05]  /*afa0*/  BRA `(.L_x_104) ;  /* 0xfffffff000e07947 */ /* 0x000fea000383ffff */
.L_x_77:
[----:B--2---:R2:W3:Y:S02]  /*afb0*/  SYNCS.PHASECHK.TRANS64.TRYWAIT P0, [R6+URZ+0x13220], R0 ;  /* 0x01322000060075a7 */ /* 0x0044e4000800017f */
[----:B---3--:R-:W-:Y:S05]  /*afc0*/  @!P0 NANOSLEEP.SYNCS 0x989680 ;  /* 0x009896800000895d */ /* 0x008fea0003900000 */
[----:B------:R-:W3:Y:S02]  /*afd0*/  @!P0 SYNCS.PHASECHK.TRANS64 P0, [R6+URZ+0x13220], R0 ;  /* 0x01322000060085a7 */ /* 0x000ee4000800007f */
[----:B---3--:R-:W-:Y:S05]  /*afe0*/  @!P0 BRA `(.L_x_77) ;  /* 0xfffffffc00f08947 */ /* 0x008fea000383ffff */
[----:B------:R-:W-:Y:S05]  /*aff0*/  BRA `(.L_x_105) ;  /* 0xfffffff400cc7947 */ /* 0x000fea000383ffff */
.L_x_81:
[----:B-1----:R1:W2:Y:S02]  /*b000*/  SYNCS.PHASECHK.TRANS64.TRYWAIT P1, [R5+URZ], R4 ;  /* 0x00000004050075a7 */ /* 0x0022a4000802017f */
[----:B--2---:R-:W-:Y:S05]  /*b010*/  @!P1 NANOSLEEP.SYNCS 0x989680 ;  /* 0x009896800000995d */ /* 0x004fea0003900000 */
[----:B------:R-:W2:Y:S02]  /*b020*/  @!P1 SYNCS.PHASECHK.TRANS64 P1, [R5+URZ], R4 ;  /* 0x00000004050095a7 */ /* 0x000ea4000802007f */
[----:B--2---:R-:W-:Y:S05]  /*b030*/  @!P1 BRA `(.L_x_81) ;  /* 0xfffffffc00f09947 */ /* 0x004fea000383ffff */
[----:B------:R-:W-:Y:S05]  /*b040*/  BRA `(.L_x_106) ;  /* 0xfffffff800147947 */ /* 0x000fea000383ffff */
.L_x_82:
[----:B--2---:R2:W3:Y:S02]  /*b050*/  SYNCS.PHASECHK.TRANS64.TRYWAIT P1, [R9+URZ], R0 ;  /* 0x00000000090075a7 */ /* 0x0044e4000802017f */
[----:B---3--:R-:W-:Y:S05]  /*b060*/  @!P1 NANOSLEEP.SYNCS 0x989680 ;  /* 0x009896800000995d */ /* 0x008fea0003900000 */
[----:B------:R-:W3:Y:S02]  /*b070*/  @!P1 SYNCS.PHASECHK.TRANS64 P1, [R9+URZ], R0 ;  /* 0x00000000090095a7 */ /* 0x000ee4000802007f */
[----:B---3--:R-:W-:Y:S05]  /*b080*/  @!P1 BRA `(.L_x_82) ;  /* 0xfffffffc00f09947 */ /* 0x008fea000383ffff */
[----:B------:R-:W-:Y:S05]  /*b090*/  BRA `(.L_x_107) ;  /* 0xfffffff800087947 */ /* 0x000fea000383ffff */
.L_x_84:
[----:B---3--:R3:W4:Y:S02]  /*b0a0*/  SYNCS.PHASECHK.TRANS64.TRYWAIT P1, [R19+URZ+0x13260], R4 ;  /* 0x01326004130075a7 */ /* 0x008724000802017f */
[----:B----4-:R-:W-:Y:S05]  /*b0b0*/  @!P1 NANOSLEEP.SYNCS 0x989680 ;  /* 0x009896800000995d */ /* 0x010fea0003900000 */
[----:B------:R-:W4:Y:S02]  /*b0c0*/  @!P1 SYNCS.PHASECHK.TRANS64 P1, [R19+URZ+0x13260], R4 ;  /* 0x01326004130095a7 */ /* 0x000f24000802007f */
[----:B----4-:R-:W-:Y:S05]  /*b0d0*/  @!P1 BRA `(.L_x_84) ;  /* 0xfffffffc00f09947 */ /* 0x010fea000383ffff */
[----:B------:R-:W-:Y:S05]  /*b0e0*/  BRA `(.L_x_108) ;  /* 0xfffffff800087947 */ /* 0x000fea000383ffff */
.L_x_86:
[----:B----4-:R4:W1:Y:S02]  /*b0f0*/  SYNCS.PHASECHK.TRANS64.TRYWAIT P1, [R7+URZ+0x13260], R0 ;  /* 0x01326000070075a7 */ /* 0x010864000802017f */
[----:B-1----:R-:W-:Y:S05]  /*b100*/  @!P1 NANOSLEEP.SYNCS 0x989680 ;  /* 0x009896800000995d */ /* 0x002fea0003900000 */
[----:B------:R-:W1:Y:S02]  /*b110*/  @!P1 SYNCS.PHASECHK.TRANS64 P1, [R7+URZ+0x13260], R0 ;  /* 0x01326000070095a7 */ /* 0x000e64000802007f */
[----:B-1----:R-:W-:Y:S05]  /*b120*/  @!P1 BRA `(.L_x_86) ;  /* 0xfffffffc00f09947 */ /* 0x002fea000383ffff */
[----:B------:R-:W-:Y:S05]  /*b130*/  BRA `(.L_x_109) ;  /* 0xfffffff800087947 */ /* 0x000fea000383ffff */
.L_x_88:
[----:B------:R1:W1:Y:S02]  /*b140*/  SYNCS.PHASECHK.TRANS64.TRYWAIT P0, [R19+URZ+0x13280], R4 ;  /* 0x01328004130075a7 */ /* 0x000264000800017f */
[----:B-1----:R-:W-:Y:S05]  /*b150*/  @!P0 NANOSLEEP.SYNCS 0x989680 ;  /* 0x009896800000895d */ /* 0x002fea0003900000 */
[----:B------:R-:W1:Y:S02]  /*b160*/  @!P0 SYNCS.PHASECHK.TRANS64 P0, [R19+URZ+0x13280], R4 ;  /* 0x01328004130085a7 */ /* 0x000e64000800007f */
[----:B-1----:R-:W-:Y:S05]  /*b170*/  @!P0 BRA `(.L_x_88) ;  /* 0xfffffffc00f08947 */ /* 0x002fea000383ffff */
[----:B------:R-:W-:Y:S05]  /*b180*/  BRA `(.L_x_89) ;  /* 0xfffffff800047947 */ /* 0x000fea000383ffff */
.L_x_110:
[----:B------:R-:W-:-:S00]  /*b190*/  BRA `(.L_x_110) ;  /* 0xfffffffc00fc7947 */ /* 0x000fc0000383ffff */
[----:B------:R-:W-:-:S00]  /*b1a0*/  NOP ;  /* 0x0000000000007918 */ /* 0x000fc00000000000 */
        /* <DEDUP_REMOVED lines=13> */
.L_x_2162:


//--------------------- .text._ZN7cutlass13device_kernelIN5flash11enable_sm90INS1_16FlashAttnFwdSm90INS1_25CollectiveMainloopFwdSm90ILi2EN4cute5tupleIJNS5_1CILi1EEES8_S8_EEENS6_IJNS7_ILi192EEENS7_ILi160EEENS7_ILi64EEEEEELi64ENS_12float_e4m3_tEfNS_4arch4Sm90ELb0ELb0ELb1ELb1ELb0ELb0ELb0ELb1ELb1ELb0ELb0ELb0EEENS1_21CollectiveEpilogueFwdINS6_IJSA_SC_SB_EEES9_NS_10bfloat16_tESG_Li384ELb1ELb0ELb0ELb1EEENS1_36VarlenDynamicPersistentTileSchedulerILi192ELi160ELi384ELi128ELb0ELb0ELb1ELb0ELb1ELb1EEEEEEEEEvNT_6ParamsE --------------------------
	.section	.text._ZN7cutlass13device_kernelIN5flash11enable_sm90INS1_16FlashAttnFwdSm90INS1_25CollectiveMainloopFwdSm90ILi2EN4cute5tupleIJNS5_1CILi1EEES8_S8_EEENS6_IJNS7_ILi192EEENS7_ILi160EEENS7_ILi64EEEEEELi64ENS_12float_e4m3_tEfNS_4arch4Sm90ELb0ELb0ELb1ELb1ELb0ELb0ELb0ELb1ELb1ELb0ELb0ELb0EEENS1_21CollectiveEpilogueFwdINS6_IJSA_SC_SB_EEES9_NS_10bfloat16_tESG_Li384ELb1ELb0ELb0ELb1EEENS1_36VarlenDynamicPersistentTileSchedulerILi192ELi160ELi384ELi128ELb0ELb0ELb1ELb0ELb1ELb1EEEEEEEEEvNT_6ParamsE,"ax",@progbits
	.align	128
.text._ZN7cutlass13device_kernelIN5flash11enable_sm90INS1_16FlashAttnFwdSm90INS1_25CollectiveMainloopFwdSm90ILi2EN4cute5tupleIJNS5_1CILi1EEES8_S8_EEENS6_IJNS7_ILi192EEENS7_ILi160EEENS7_ILi64EEEEEELi64ENS_12float_e4m3_tEfNS_4arch4Sm90ELb0ELb0ELb1ELb1ELb0ELb0ELb0ELb1ELb1ELb0ELb0ELb0EEENS1_21CollectiveEpilogueFwdINS6_IJSA_SC_SB_EEES9_NS_10bfloat16_tESG_Li384ELb1ELb0ELb0ELb1EEENS1_36VarlenDynamicPersistentTileSchedulerILi192ELi160ELi384ELi128ELb0ELb0ELb1ELb0ELb1ELb1EEEEEEEEEvNT_6ParamsE:
        .type           _ZN7cutlass13device_kernelIN5flash11enable_sm90INS1_16FlashAttnFwdSm90INS1_25CollectiveMainloopFwdSm90ILi2EN4cute5tupleIJNS5_1CILi1EEES8_S8_EEENS6_IJNS7_ILi192EEENS7_ILi160EEENS7_ILi64EEEEEELi64ENS_12float_e4m3_tEfNS_4arch4Sm90ELb0ELb0ELb1ELb1ELb0ELb0ELb0ELb1ELb1ELb0ELb0ELb0EEENS1_21CollectiveEpilogueFwdINS6_IJSA_SC_SB_EEES9_NS_10bfloat16_tESG_Li384ELb1ELb0ELb0ELb1EEENS1_36VarlenDynamicPersistentTileSchedulerILi192ELi160ELi384ELi128ELb0ELb0ELb1ELb0ELb1ELb1EEEEEEEEEvNT_6ParamsE,@function
        .size           _ZN7cutlass13device_kernelIN5flash11enable_sm90INS1_16FlashAttnFwdSm90INS1_25CollectiveMainloopFwdSm90ILi2EN4cute5tupleIJNS5_1CILi1EEES8_S8_EEENS6_IJNS7_ILi192EEENS7_ILi160EEENS7_ILi64EEEEEELi64ENS_12float_e4m3_tEfNS_4arch4Sm90ELb0ELb0ELb1ELb1ELb0ELb0ELb0ELb1ELb1ELb0ELb0ELb0EEENS1_21CollectiveEpilogueFwdINS6_IJSA_SC_SB_EEES9_NS_10bfloat16_tESG_Li384ELb1ELb0ELb0ELb1EEENS1_36VarlenDynamicPersistentTileSchedulerILi192ELi160ELi384ELi128ELb0ELb0ELb1ELb0ELb1ELb1EEEEEEEEEvNT_6ParamsE,(.L_x_2163 - _ZN7cutlass13device_kernelIN5flash11enable_sm90INS1_16FlashAttnFwdSm90INS1_25CollectiveMainloopFwdSm90ILi2EN4cute5tupleIJNS5_1CILi1EEES8_S8_EEENS6_IJNS7_ILi192EEENS7_ILi160EEENS7_ILi64EEEEEELi64ENS_12float_e4m3_tEfNS_4arch4Sm90ELb0ELb0ELb1ELb1ELb0ELb0ELb0ELb1ELb1ELb0ELb0ELb0EEENS1_21CollectiveEpilogueFwdINS6_IJSA_SC_SB_EEES9_NS_10bfloat16_tESG_Li384ELb1ELb0ELb0ELb1EEENS1_36VarlenDynamicPersistentTileSchedulerILi192ELi160ELi384ELi128ELb0ELb0ELb1ELb0ELb1ELb1EEEEEEEEEvNT_6ParamsE)
        .other          _ZN7cutlass13device_kernelIN5flash11enable_sm90INS1_16FlashAttnFwdSm90INS1_25CollectiveMainloopFwdSm90ILi2EN4cute5tupleIJNS5_1CILi1EEES8_S8_EEENS6_IJNS7_ILi192EEENS7_ILi160EEENS7_ILi64EEEEEELi64ENS_12float_e4m3_tEfNS_4arch4Sm90ELb0ELb0ELb1ELb1ELb0ELb0ELb0ELb1ELb1ELb0ELb0ELb0EEENS1_21CollectiveEpilogueFwdINS6_IJSA_SC_SB_EEES9_NS_10bfloat16_tESG_Li384ELb1ELb0ELb0ELb1EEENS1_36VarlenDynamicPersistentTileSchedulerILi192ELi160ELi384ELi128ELb0ELb0ELb1ELb0ELb1ELb1EEEEEEEEEvNT_6ParamsE,@"STO_CUDA_ENTRY STV_DEFAULT"
_ZN7cutlass13device_kernelIN5flash11enable_sm90INS1_16FlashAttnFwdSm90INS1_25CollectiveMainloopFwdSm90ILi2EN4cute5tupleIJNS5_1CILi1EEES8_S8_EEENS6_IJNS7_ILi192EEENS7_ILi160EEENS7_ILi64EEEEEELi64ENS_12float_e4m3_tEfNS_4arch4Sm90ELb0ELb0ELb1ELb1ELb0ELb0ELb0ELb1ELb1ELb0ELb0ELb0EEENS1_21CollectiveEpilogueFwdINS6_IJSA_SC_SB_EEES9_NS_10bfloat16_tESG_Li384ELb1ELb0ELb0ELb1EEENS1_36VarlenDynamicPersistentTileSchedulerILi192ELi160ELi384ELi128ELb0ELb0ELb1ELb0ELb1ELb1EEEEEEEEEvNT_6ParamsE:
[----:B------:R-:W0:Y:S02]  /*0000*/  LDC R1, c[0x0][0x28] ;  /* 0x00000a00ff017b82 */ /* 0x000e240000000800 */
[----:B0-----:R-:W-:Y:S01]  /*0010*/  VIADD R1, R1, 0xfffffff8 ;  /* 0xfffffff801017836 */ /* 0x001fe20000000000 */
[----:B------:R-:W0:Y:S01]  /*0020*/  S2R R3, SR_TID.X ;  /* 0x0000000000037919 */ /* 0x000e220000002100 */
[----:B------:R-:W-:Y:S01]  /*0030*/  ELECT P0, URZ, PT ;  /* 0x00000000003f782f */ /* 0x000fe20003800000 */
[----:B------:R-:W-:Y:S01]  /*0040*/  BSSY B0, `(.L_x_111) ;  /* 0x0000011000007945 */ /* 0x000fe20003800000 */
[----:B0-----:R-:W-:-:S05]  /*0050*/  SHF.R.U32.HI R0, RZ, 0x5, R3 ;  /* 0x00000005ff007819 */ /* 0x001fca0000011603 */
[----:B------:R-:W0:Y:S02]  /*0060*/  SHFL.IDX PT, R2, R0, RZ, 0x1f ;  /* 0x00001fff00027589 */ /* 0x000e2400000e0000 */
[----:B0-----:R-:W-:Y:S02]  /*0070*/  ISETP.EQ.AND P0, PT, R2, RZ, P0 ;  /* 0x000000ff0200720c */ /* 0x001fe40000702270 */
[----:B------:R-:W-:-:S11]  /*0080*/  SHF.R.U32.HI R2, RZ, 0x7, R3 ;  /* 0x00000007ff027819 */ /* 0x000fd60000011603 */
[----:B------:R-:W-:Y:S05]  /*0090*/  @!P0 BRA `(.L_x_112) ;  /* 0x00000000002c8947 */ /* 0x000fea0003800000 */
[----:B------:R-:W-:Y:S02]  /*00a0*/  ULDC.64 UR4, c[0x0][0x198] ;  /* 0x0000660000047ab9 */ /* 0x000fe40000000a00 */
[----:B------:R-:W-:Y:S02]  /*00b0*/  UIADD3 UR6, UP0, UR4, 0x270, URZ ;  /* 0x0000027004067890 */ /* 0x000fe4000ff1e03f */
[----:B------:R-:W-:Y:S02]  /*00c0*/  UIADD3 UR8, UP1, UR4, 0x370, URZ ;  /* 0x0000037004087890 */ /* 0x000fe4000ff3e03f */
[----:B------:R-:W-:Y:S02]  /*00d0*/  UIADD3 UR4, UP2, UR4, 0x470, URZ ;  /* 0x0000047004047890 */ /* 0x000fe4000ff5e03f */
[----:B------:R-:W-:Y:S02]  /*00e0*/  UIADD3.X UR7, URZ, UR5, URZ, UP0, !UPT ;  /* 0x000000053f077290 */ /* 0x000fe400087fe43f */
[----:B------:R-:W-:-:S02]  /*00f0*/  UIADD3.X UR9, URZ, UR5, URZ, UP1, !UPT ;  /* 0x000000053f097290 */ /* 0x000fc40008ffe43f */
[----:B------:R-:W-:-:S05]  /*0100*/  UIADD3.X UR5, URZ, UR5, URZ, UP2, !UPT ;  /* 0x000000053f057290 */ /* 0x000fca00097fe43f */
[----:B------:R0:W-:Y:S02]  /*0110*/  UTMACCTL.PF [UR6] ;  /* 0x00000000060079b9 */ /* 0x0001e40008040000 */
[----:B------:R0:W-:Y:S02]  /*0120*/  UTMACCTL.PF [UR8] ;  /* 0x00000000080079b9 */ /* 0x0001e40008040000 */
[----:B------:R0:W-:Y:S02]  /*0130*/  UTMACCTL.PF [UR4] ;  /* 0x00000000040079b9 */ /* 0x0001e40008040000 */
[----:B0-----:R-:W-:Y:S01]  /*0140*/  NOP ;  /* 0x0000000000007918 */ /* 0x001fe20000000000 */
.L_x_112:
[----:B------:R-:W-:Y:S05]  /*0150*/  BSYNC B0 ;  /* 0x0000000000007941 */ /* 0x000fea0003800000 */
.L_x_111:
[----:B------:R-:W-:Y:S01]  /*0160*/  VOTEU.ANY UP0, P0 ;  /* 0x00000000003f7886 */ /* 0x000fe20000000100 */
[----:B------:R-:W0:Y:S01]  /*0170*/  SHFL.IDX PT, R2, R2, RZ, 0x1f ;  /* 0x00001fff02027589 */ /* 0x000e2200000e0000 */
[----:B------:R-:W-:Y:S01]  /*0180*/  UMOV UR4, 0x1 ;  /* 0x0000000100047882 */ /* 0x000fe20000000000 */
[----:B------:R-:W-:Y:S01]  /*0190*/  UMOV UR7, 0x180 ;  /* 0x0000018000077882 */ /* 0x000fe20000000000 */
[----:B------:R-:W-:Y:S01]  /*01a0*/  VOTEU.ANY UP1, P0 ;  /* 0x00000000003f7886 */ /* 0x000fe20000020100 */
[----:B------:R-:W1:Y:S01]  /*01b0*/  @UP0 S2UR UR8, SR_CgaCtaId ;  /* 0x00000000000809c3 */ /* 0x000e620000008800 */
[----:B------:R-:W2:Y:S01]  /*01c0*/  SHFL.IDX PT, R3, R0, RZ, 0x1f ;  /* 0x00001fff00037589 */ /* 0x000ea200000e0000 */
[----:B------:R-:W-:Y:S01]  /*01d0*/  @UP0 UMOV UR6, 0x400 ;  /* 0x0000040000060882 */ /* 0x000fe20000000000 */
[----:B------:R-:W-:-:S04]  /*01e0*/  @UP0 UIADD3 UR4, -UR4, 0x100000, URZ ;  /* 0x0010000004040890 */ /* 0x000fc8000fffe13f */
[----:B------:R-:W-:Y:S02]  /*01f0*/  @UP0 USHF.L.U32 UR5, UR4, 0xb, URZ ;  /* 0x0000000b04050899 */ /* 0x000fe4000800063f */
[----:B------:R-:W-:Y:S01]  /*0200*/  @UP0 USHF.L.U32 UR4, UR4, 0x1, URZ ;  /* 0x0000000104040899 */ /* 0x000fe2000800063f */
[----:B------:R-:W-:Y:S01]  /*0210*/  VOTEU.ANY UP2, P0 ;  /* 0x00000000003f7886 */ /* 0x000fe20000040100 */
[----:B0-----:R-:W-:Y:S01]  /*0220*/  R2UR UR9, R2 ;  /* 0x00000000020972ca */ /* 0x001fe200000e0000 */
[----:B-1----:R-:W-:Y:S01]  /*0230*/  @UP0 ULEA UR8, UR8, UR6, 0x18 ;  /* 0x0000000608080291 */ /* 0x002fe2000f8ec03f */
[----:B--2---:R-:W-:Y:S01]  /*0240*/  ISETP.NE.AND P1, PT, R3, RZ, PT ;  /* 0x000000ff0300720c */ /* 0x004fe20003f25270 */
[----:B------:R-:W-:-:S04]  /*0250*/  @UP0 UIADD3 UR6, -UR7, 0x100000, URZ ;  /* 0x0010000007060890 */ /* 0x000fc8000fffe13f */
[----:B------:R-:W-:Y:S02]  /*0260*/  @UP0 USHF.L.U32 UR7, UR6, 0xb, URZ ;  /* 0x0000000b06070899 */ /* 0x000fe4000800063f */
[----:B------:R-:W-:-:S04]  /*0270*/  @UP0 USHF.L.U32 UR6, UR6, 0x1, URZ ;  /* 0x0000000106060899 */ /* 0x000fc8000800063f */
[----:B------:R-:W-:Y:S01]  /*0280*/  UISETP.NE.AND UP0, UPT, UR9, URZ, UPT ;  /* 0x0000003f0900728c */ /* 0x000fe2000bf05270 */
[----:B------:R-:W0:Y:S02]  /*0290*/  FENCE.VIEW.ASYNC.S ;  /* 0x00000000000073c6 */ /* 0x000e240000000000 */
[----:B0-----:R0:W1:Y:S05]  /*02a0*/  @UP1 SYNCS.EXCH.64 URZ, [UR8+0x13200], UR4 ;  /* 0x01320004083f15b2 */ /* 0x00106a0008000100 */
[----:B------:R0:W2:Y:S01]  /*02b0*/  @UP2 SYNCS.EXCH.64 URZ, [UR8+0x13220], UR6 ;  /* 0x01322006083f25b2 */ /* 0x0000a20008000100 */
[----:B------:R-:W-:Y:S05]  /*02c0*/  @P1 BRA `(.L_x_113) ;  /* 0x0000000000481947 */ /* 0x000fea0003800000 */
[----:B0-----:R-:W0:Y:S01]  /*02d0*/  S2UR UR5, SR_CgaCtaId ;  /* 0x00000000000579c3 */ /* 0x001e220000008800 */
[----:B------:R-:W-:Y:S01]  /*02e0*/  UMOV UR4, 0x400 ;  /* 0x0000040000047882 */ /* 0x000fe20000000000 */
[----:B------:R-:W-:Y:S01]  /*02f0*/  UMOV UR6, 0x1 ;  /* 0x0000000100067882 */ /* 0x000fe20000000000 */
[----:B------:R-:W-:Y:S01]  /*0300*/  UMOV UR9, 0x3 ;  /* 0x0000000300097882 */ /* 0x000fe20000000000 */
[----:B------:R-:W-:-:S04]  /*0310*/  UIADD3 UR6, -UR6, 0x100000, URZ ;  /* 0x0010000006067890 */ /* 0x000fc8000fffe13f */
[----:B------:R-:W-:Y:S02]  /*0320*/  USHF.L.U32 UR7, UR6, 0xb, URZ ;  /* 0x0000000b06077899 */ /* 0x000fe4000800063f */
[----:B------:R-:W-:Y:S01]  /*0330*/  USHF.L.U32 UR6, UR6, 0x1, URZ ;  /* 0x0000000106067899 */ /* 0x000fe2000800063f */
[----:B------:R-:W-:Y:S01]  /*0340*/  ELECT P0, URZ, PT ;  /* 0x00000000003f782f */ /* 0x000fe20003800000 */
[----:B0-----:R-:W-:Y:S02]  /*0350*/  ULEA UR8, UR5, UR4, 0x18 ;  /* 0x0000000405087291 */ /* 0x001fe4000f8ec03f */
[----:B------:R-:W-:-:S04]  /*0360*/  UIADD3 UR4, -UR9, 0x100000, URZ ;  /* 0x0010000009047890 */ /* 0x000fc8000fffe13f */
[----:B------:R-:W-:Y:S02]  /*0370*/  USHF.L.U32 UR5, UR4, 0xb, URZ ;  /* 0x0000000b04057899 */ /* 0x000fe4000800063f */
[----:B------:R-:W-:Y:S01]  /*0380*/  USHF.L.U32 UR4, UR4, 0x1, URZ ;  /* 0x0000000104047899 */ /* 0x000fe2000800063f */
[----:B------:R-:W0:Y:S03]  /*0390*/  FENCE.VIEW.ASYNC.S ;  /* 0x00000000000073c6 */ /* 0x000e260000000000 */
[----:B0-----:R3:W4:Y:S08]  /*03a0*/  SYNCS.EXCH.64 URZ, [UR8+0x13230], UR6 ;  /* 0x01323006083f75b2 */ /* 0x0017300008000100 */
[----:B------:R3:W0:Y:S01]  /*03b0*/  SYNCS.EXCH.64 URZ, [UR8+0x13240], UR4 ;  /* 0x01324004083f75b2 */ /* 0x0006220008000100 */
[----:B------:R3:W0:Y:S01]  /*03c0*/  SYNCS.EXCH.64 URZ, [UR8+0x13238], UR6 ;  /* 0x01323806083f75b2 */ /* 0x0006220008000100 */
[----:B------:R3:W0:Y:S02]  /*03d0*/  SYNCS.EXCH.64 URZ, [UR8+0x13248], UR4 ;  /* 0x01324804083f75b2 */ /* 0x0006240008000100 */
[----:B---3--:R-:W-:Y:S01]  /*03e0*/  NOP ;  /* 0x0000000000007918 */ /* 0x008fe20000000000 */
.L_x_113:
[----:B------:R-:W3:Y:S01]  /*03f0*/  SHFL.IDX PT, R2, R0, RZ, 0x1f ;  /* 0x00001fff00027589 */ /* 0x000ee200000e0000 */
[----:B------:R-:W-:Y:S01]  /*0400*/  NOP ;  /* 0x0000000000007918 */ /* 0x000fe20000000000 */
[----:B---3--:R-:W-:-:S13]  /*0410*/  ISETP.NE.AND P0, PT, R2, RZ, PT ;  /* 0x000000ff0200720c */ /* 0x008fda0003f05270 */
[----:B------:R-:W-:Y:S05]  /*0420*/  @P0 BRA `(.L_x_114) ;  /* 0x0000000000480947 */ /* 0x000fea0003800000 */
[----:B0-----:R-:W0:Y:S01]  /*0430*/  S2UR UR5, SR_CgaCtaId ;  /* 0x00000000000579c3 */ /* 0x001e220000008800 */
[----:B------:R-:W-:Y:S01]  /*0440*/  UMOV UR4, 0x400 ;  /* 0x0000040000047882 */ /* 0x000fe20000000000 */
[----:B------:R-:W-:Y:S01]  /*0450*/  UMOV UR6, 0x80 ;  /* 0x0000008000067882 */ /* 0x000fe20000000000 */
[----:B------:R-:W-:Y:S01]  /*0460*/  UMOV UR7, 0x180 ;  /* 0x0000018000077882 */ /* 0x000fe20000000000 */
[----:B------:R-:W-:Y:S01]  /*0470*/  ELECT P0, URZ, PT ;  /* 0x00000000003f782f */ /* 0x000fe20003800000 */
[----:B0-----:R-:W-:Y:S02]  /*0480*/  ULEA UR8, UR5, UR4, 0x18 ;  /* 0x0000000405087291 */ /* 0x001fe4000f8ec03f */
[----:B------:R-:W-:-:S04]  /*0490*/  UIADD3 UR4, -UR6, 0x100000, URZ ;  /* 0x0010000006047890 */ /* 0x000fc8000fffe13f */
[----:B------:R-:W-:Y:S02]  /*04a0*/  USHF.L.U32 UR5, UR4, 0xb, URZ ;  /* 0x0000000b04057899 */ /* 0x000fe4000800063f */
[----:B------:R-:W-:Y:S02]  /*04b0*/  USHF.L.U32 UR4, UR4, 0x1, URZ ;  /* 0x0000000104047899 */ /* 0x000fe4000800063f */
[----:B------:R-:W-:-:S04]  /*04c0*/  UIADD3 UR6, -UR7, 0x100000, URZ ;  /* 0x0010000007067890 */ /* 0x000fc8000fffe13f */
[----:B------:R-:W-:Y:S02]  /*04d0*/  USHF.L.U32 UR7, UR6, 0xb, URZ ;  /* 0x0000000b06077899 */ /* 0x000fe4000800063f */
[----:B------:R-:W-:Y:S01]  /*04e0*/  USHF.L.U32 UR6, UR6, 0x1, URZ ;  /* 0x0000000106067899 */ /* 0x000fe2000800063f */
[----:B------:R-:W0:Y:S03]  /*04f0*/  FENCE.VIEW.ASYNC.S ;  /* 0x00000000000073c6 */ /* 0x000e260000000000 */
[----:B0-----:R3:W0:Y:S08]  /*0500*/  SYNCS.EXCH.64 URZ, [UR8+0x13250], UR4 ;  /* 0x01325004083f75b2 */ /* 0x0016300008000100 */
[----:B------:R3:W0:Y:S01]  /*0510*/  SYNCS.EXCH.64 URZ, [UR8+0x13260], UR6 ;  /* 0x01326006083f75b2 */ /* 0x0006220008000100 */
[----:B------:R3:W0:Y:S01]  /*0520*/  SYNCS.EXCH.64 URZ, [UR8+0x13258], UR4 ;  /* 0x01325804083f75b2 */ /* 0x0006220008000100 */
[----:B------:R3:W0:Y:S02]  /*0530*/  SYNCS.EXCH.64 URZ, [UR8+0x13268], UR6 ;  /* 0x01326806083f75b2 */ /* 0x0006240008000100 */
[----:B---3--:R-:W-:Y:S01]  /*0540*/  NOP ;  /* 0x0000000000007918 */ /* 0x008fe20000000000 */
.L_x_114:
[----:B------:R-:W3:Y:S01]  /*0550*/  SHFL.IDX PT, R2, R0, RZ, 0x1f ;  /* 0x00001fff00027589 */ /* 0x000ee200000e0000 */
[----:B------:R-:W-:Y:S01]  /*0560*/  NOP ;  /* 0x0000000000007918 */ /* 0x000fe20000000000 */
[----:B---3--:R-:W-:-:S13]  /*0570*/  ISETP.NE.AND P0, PT, R2, RZ, PT ;  /* 0x000000ff0200720c */ /* 0x008fda0003f05270 */
[----:B------:R-:W-:Y:S05]  /*0580*/  @P0 BRA `(.L_x_115) ;  /* 0x0000000000380947 */ /* 0x000fea0003800000 */
[----:B0-----:R-:W0:Y:S01]  /*0590*/  S2UR UR5, SR_CgaCtaId ;  /* 0x00000000000579c3 */ /* 0x001e220000008800 */
[----:B------:R-:W-:Y:S01]  /*05a0*/  UMOV UR4, 0x400 ;  /* 0x0000040000047882 */ /* 0x000fe20000000000 */
[----:B------:R-:W-:Y:S01]  /*05b0*/  UMOV UR7, 0x1 ;  /* 0x0000000100077882 */ /* 0x000fe20000000000 */
[----:B------:R-:W-:Y:S01]  /*05c0*/  ELECT P0, URZ, PT ;  /* 0x00000000003f782f */ /* 0x000fe20003800000 */
[----:B0-----:R-:W-:Y:S02]  /*05d0*/  ULEA UR6, UR5, UR4, 0x18 ;  /* 0x0000000405067291 */ /* 0x001fe4000f8ec03f */
[----:B------:R-:W-:-:S04]  /*05e0*/  UIADD3 UR4, -UR7, 0x100000, URZ ;  /* 0x0010000007047890 */ /* 0x000fc8000fffe13f */
[----:B------:R-:W-:Y:S02]  /*05f0*/  USHF.L.U32 UR5, UR4, 0xb, URZ ;  /* 0x0000000b04057899 */ /* 0x000fe4000800063f */
[----:B------:R-:W-:Y:S01]  /*0600*/  USHF.L.U32 UR4, UR4, 0x1, URZ ;  /* 0x0000000104047899 */ /* 0x000fe2000800063f */
[----:B------:R-:W0:Y:S11]  /*0610*/  FENCE.VIEW.ASYNC.S ;  /* 0x00000000000073c6 */ /* 0x000e360000000000 */
[----:B0-----:R3:W0:Y:S01]  /*0620*/  SYNCS.EXCH.64 URZ, [UR6+0x13270], UR4 ;  /* 0x01327004063f75b2 */ /* 0x0016220008000100 */
[----:B------:R3:W0:Y:S01]  /*0630*/  SYNCS.EXCH.64 URZ, [UR6+0x13280], UR4 ;  /* 0x01328004063f75b2 */ /* 0x0006220008000100 */
[----:B------:R3:W0:Y:S01]  /*0640*/  SYNCS.EXCH.64 URZ, [UR6+0x13278], UR4 ;  /* 0x01327804063f75b2 */ /* 0x0006220008000100 */
[----:B------:R3:W0:Y:S02]  /*0650*/  SYNCS.EXCH.64 URZ, [UR6+0x13288], UR4 ;  /* 0x01328804063f75b2 */ /* 0x0006240008000100 */
[----:B---3--:R-:W-:Y:S01]  /*0660*/  NOP ;  /* 0x0000000000007918 */ /* 0x008fe20000000000 */
.L_x_115:
        /* <DEDUP_REMOVED lines=22> */
.L_x_116:
        /* <DEDUP_REMOVED lines=22> */
.L_x_117:
[----:B------:R-:W-:Y:S01]  /*0930*/  PLOP3.LUT P0, PT, PT, PT, UP0, 0x80, 0x0 ;  /* 0x000000000000781c */ /* 0x000fe20003f0f008 */
[----:B------:R-:W-:Y:S01]  /*0940*/  UMOV UR48, 0x1 ;  /* 0x0000000100307882 */ /* 0x000fe20000000000 */
[----:B------:R-:W-:Y:S01]  /*0950*/  NOP ;  /* 0x0000000000007918 */ /* 0x000fe20000000000 */
[----:B------:R-:W-:Y:S01]  /*0960*/  USEL UR48, UR48, 0x2, !UP0 ;  /* 0x0000000230307887 */ /* 0x000fe2000c000000 */
[----:B------:R-:W-:Y:S01]  /*0970*/  ULDC.64 UR54, c[0x0][0x208] ;  /* 0x0000820000367ab9 */ /* 0x000fe20000000a00 */
[----:B012-4-:R-:W-:Y:S08]  /*0980*/  BAR.SYNC.DEFER_BLOCKING 0x0 ;  /* 0x0000000000007b1d */ /* 0x017ff00000010000 */
[----:B------:R-:W-:Y:S05]  /*0990*/  @!P0 BRA `(.L_x_118) ;  /* 0x0000009000cc8947 */ /* 0x000fea0003800000 */
.L_x_119:
[----:B------:R-:W-:-:S08]  /*09a0*/  NOP ;  /* 0x0000000000007918 */ /* 0x000fd00000000000 */
[----:B------:R-:W0:Y:S02]  /*09b0*/  USETMAXREG.TRY_ALLOC.CTAPOOL UP0, 0xa0 ;  /* 0x000000a0000079c8 */ /* 0x000e240008000600 */
[----:B0-----:R-:W-:-:S13]  /*09c0*/  PLOP3.LUT P0, PT, PT, PT, UP0, 0x80, 0x0 ;  /* 0x000000000000781c */ /* 0x001fda0003f0f008 */
[----:B------:R-:W-:Y:S05]  /*09d0*/  @!P0 BRA `(.L_x_119) ;  /* 0xfffffffc00f08947 */ /* 0x000fea000383ffff */
[----:B------:R-:W0:Y:S08]  /*09e0*/  S2UR UR5, SR_CgaCtaId ;  /* 0x00000000000579c3 */ /* 0x000e300000008800 */
[----:B------:R-:W-:Y:S06]  /*09f0*/  BAR.ARV 0x8, 0x1a0 ;  /* 0x0206800000007b1d */ /* 0x000fec0000002000 */
[----:B------:R-:W-:-:S02]  /*0a00*/  UMOV UR4, 0x400 ;  /* 0x0000040000047882 */ /* 0x000fc40000000000 */
[----:B------:R-:W-:Y:S01]  /*0a10*/  BAR.SYNC.DEFER_BLOCKING 0x5, 0x200 ;  /* 0x0148000000007b1d */ /* 0x000fe20000010000 */
[----:B0-----:R-:W-:-:S09]  /*0a20*/  ULEA UR4, UR5, UR4, 0x18 ;  /* 0x0000000405047291 */ /* 0x001fd2000f8ec03f */
[----:B------:R-:W0:Y:S01]  /*0a30*/  LDS.128 R28, [UR4+0x132d0] ;  /* 0x0132d004ff1c7984 */ /* 0x000e220008000c00 */
[----:B------:R-:W-:Y:S01]  /*0a40*/  ULDC UR4, c[0x0][0xc14] ;  /* 0x0003050000047ab9 */ /* 0x000fe20000000800 */
[----:B------:R-:W-:Y:S06]  /*0a50*/  BAR.ARV 0x4, 0x200 ;  /* 0x0108000000007b1d */ /* 0x000fec0000002000 */
[----:B0-----:R-:W-:-:S13]  /*0a60*/  ISETP.GE.AND P0, PT, R31, UR4, PT ;  /* 0x000000041f007c0c */ /* 0x001fda000bf06270 */
[----:B------:R-:W-:Y:S05]  /*0a70*/  @P0 EXIT ;  /* 0x000000000000094d */ /* 0x000fea0003800000 */
[----:B------:R-:W0:Y:S01]  /*0a80*/  S2R R0, SR_TID.X ;  /* 0x0000000000007919 */ /* 0x000e220000002100 */
[----:B------:R-:W-:Y:S01]  /*0a90*/  R2UR UR5, R30 ;  /* 0x000000001e0572ca */ /* 0x000fe200000e0000 */
[----:B------:R-:W-:Y:S01]  /*0aa0*/  IMAD.MOV.U32 R156, RZ, RZ, -0x2 ;  /* 0xfffffffeff9c7424 */ /* 0x000fe200078e00ff */
[----:B------:R-:W-:Y:S01]  /*0ab0*/  ULOP3.LUT UR39, UR48, 0x1, URZ, 0xfc, !UPT ;  /* 0x0000000130277892 */ /* 0x000fe2000f8efc3f */
[----:B------:R-:W-:Y:S01]  /*0ac0*/  UMOV UR36, URZ ;  /* 0x0000003f00247c82 */ /* 0x000fe20008000000 */
[----:B------:R-:W-:Y:S01]  /*0ad0*/  UMOV UR37, URZ ;  /* 0x0000003f00257c82 */ /* 0x000fe20008000000 */
[----:B------:R-:W-:Y:S01]  /*0ae0*/  UMOV UR38, URZ ;  /* 0x0000003f00267c82 */ /* 0x000fe20008000000 */
[----:B0-----:R-:W-:-:S05]  /*0af0*/  VIADD R10, R0, 0xffffff80 ;  /* 0xffffff80000a7836 */ /* 0x001fca0000000000 */
[----:B------:R-:W-:-:S04]  /*0b00*/  SHF.R.S32.HI R0, RZ, 0x1f, R10 ;  /* 0x0000001fff007819 */ /* 0x000fc8000001140a */
[CC--:B------:R-:W-:Y:S02]  /*0b10*/  LEA.HI R2, R0.reuse, R10.reuse, RZ, 0x4 ;  /* 0x0000000a00027211 */ /* 0x0c0fe400078f20ff */
[CC--:B------:R-:W-:Y:S02]  /*0b20*/  LEA.HI R3, R0.reuse, R10.reuse, RZ, 0x5 ;  /* 0x0000000a00037211 */ /* 0x0c0fe400078f28ff */
[----:B------:R-:W-:Y:S02]  /*0b30*/  LEA.HI R23, R0, R10, RZ, 0x7 ;  /* 0x0000000a00177211 */ /* 0x000fe400078f38ff */
[----:B------:R-:W-:Y:S01]  /*0b40*/  SHF.R.S32.HI R5, RZ, 0x4, R2 ;  /* 0x00000004ff057819 */ /* 0x000fe20000011402 */
[----:B------:R-:W-:Y:S01]  /*0b50*/  IMAD.SHL.U32 R4, R3, 0x20, RZ ;  /* 0x0000002003047824 */ /* 0x000fe200078e00ff */
[----:B------:R-:W-:Y:S02]  /*0b60*/  LOP3.LUT R22, R23, 0xffffff80, RZ, 0xc0, !PT ;  /* 0xffffff8017167812 */ /* 0x000fe400078ec0ff */
[----:B------:R-:W-:-:S02]  /*0b70*/  LOP3.LUT R3, R2, 0x3fffff0, RZ, 0xc0, !PT ;  /* 0x03fffff002037812 */ /* 0x000fc400078ec0ff */
[----:B------:R-:W-:Y:S01]  /*0b80*/  LEA.HI R2, R2, R5, RZ, 0x1 ;  /* 0x0000000502027211 */ /* 0x000fe200078f08ff */
[----:B------:R-:W-:Y:S01]  /*0b90*/  IMAD.IADD R22, R10, 0x1, -R22 ;  /* 0x000000010a167824 */ /* 0x000fe200078e0a16 */
[----:B------:R-:W-:Y:S01]  /*0ba0*/  LOP3.LUT R4, R4, 0xfffffc00, RZ, 0xc0, !PT ;  /* 0xfffffc0004047812 */ /* 0x000fe200078ec0ff */
[----:B------:R-:W-:Y:S01]  /*0bb0*/  IMAD.IADD R3, R10, 0x1, -R3 ;  /* 0x000000010a037824 */ /* 0x000fe200078e0a03 */
[----:B------:R-:W-:Y:S02]  /*0bc0*/  LOP3.LUT R2, R2, 0x1ffffffe, RZ, 0xc0, !PT ;  /* 0x1ffffffe02027812 */ /* 0x000fe400078ec0ff */
[----:B------:R-:W-:Y:S01]  /*0bd0*/  SHF.R.S32.HI R7, RZ, 0x1f, R22 ;  /* 0x0000001fff077819 */ /* 0x000fe20000011416 */
[----:B------:R-:W-:Y:S01]  /*0be0*/  IMAD R3, R3, 0x40, R4 ;  /* 0x0000004003037824 */ /* 0x000fe200078e0204 */
[----:B------:R-:W-:Y:S01]  /*0bf0*/  SHF.R.S32.HI R23, RZ, 0x7, R23 ;  /* 0x00000007ff177819 */ /* 0x000fe20000011417 */
[----:B------:R-:W-:Y:S01]  /*0c00*/  IMAD.IADD R2, R5, 0x1, -R2 ;  /* 0x0000000105027824 */ /* 0x000fe200078e0a02 */
[----:B------:R-:W-:-:S02]  /*0c10*/  LEA.HI R6, R7, R22, RZ, 0x2 ;  /* 0x0000001607067211 */ /* 0x000fc400078f10ff */
[----:B------:R-:W-:Y:S01]  /*0c20*/  LEA.HI R7, R7, R22, RZ, 0x5 ;  /* 0x0000001607077211 */ /* 0x000fe200078f28ff */
[----:B------:R-:W-:Y:S01]  /*0c30*/  IMAD R3, R2, 0x8, R3 ;  /* 0x0000000802037824 */ /* 0x000fe200078e0203 */
[--C-:B------:R-:W-:Y:S01]  /*0c40*/  SHF.R.S32.HI R8, RZ, 0x2, R6.reuse ;  /* 0x00000002ff087819 */ /* 0x100fe20000011406 */
[----:B------:R-:W-:Y:S01]  /*0c50*/  IMAD.HI R4, R23, 0x55555556, RZ ;  /* 0x5555555617047827 */ /* 0x000fe200078e02ff */
[----:B------:R-:W-:Y:S02]  /*0c60*/  SHF.R.S32.HI R9, RZ, 0x1f, R6 ;  /* 0x0000001fff097819 */ /* 0x000fe40000011406 */
[----:B------:R0:W-:Y:S01]  /*0c70*/  STL [R1], R3 ;  /* 0x0000000301007387 */ /* 0x0001e20000100800 */
[----:B------:R-:W-:Y:S02]  /*0c80*/  LEA.HI R0, R0, R10, RZ, 0x3 ;  /* 0x0000000a00007211 */ /* 0x000fe400078f18ff */
[----:B------:R-:W-:Y:S02]  /*0c90*/  LEA.HI R9, R9, R8, RZ, 0x3 ;  /* 0x0000000809097211 */ /* 0x000fe400078f18ff */
[----:B------:R-:W-:-:S02]  /*0ca0*/  LOP3.LUT R5, R6, 0x7ffffffc, RZ, 0xc0, !PT ;  /* 0x7ffffffc06057812 */ /* 0x000fc400078ec0ff */
[----:B------:R-:W-:Y:S02]  /*0cb0*/  LOP3.LUT R9, R9, 0xfffffff8, RZ, 0xc0, !PT ;  /* 0xfffffff809097812 */ /* 0x000fe400078ec0ff */
[----:B------:R-:W-:Y:S01]  /*0cc0*/  LEA.HI R4, R4, R4, RZ, 0x1 ;  /* 0x0000000404047211 */ /* 0x000fe200078f08ff */
[----:B------:R-:W-:Y:S01]  /*0cd0*/  IMAD.IADD R5, R22, 0x1, -R5 ;  /* 0x0000000116057824 */ /* 0x000fe200078e0a05 */
[----:B------:R-:W-:Y:S02]  /*0ce0*/  IADD3 R8, R8, -R9, RZ ;  /* 0x8000000908087210 */ /* 0x000fe40007ffe0ff */
[----:B------:R-:W-:Y:S01]  /*0cf0*/  SHF.R.S32.HI R7, RZ, 0x5, R7 ;  /* 0x00000005ff077819 */ /* 0x000fe20000011407 */
[----:B------:R-:W-:Y:S01]  /*0d00*/  IMAD R4, R4, -0x3, R23 ;  /* 0xfffffffd04047824 */ /* 0x000fe200078e0217 */
[----:B------:R-:W-:Y:S01]  /*0d10*/  LOP3.LUT R2, R0, 0x1ffffff8, RZ, 0xc0, !PT ;  /* 0x1ffffff800027812 */ /* 0x000fe200078ec0ff */
[----:B------:R-:W-:Y:S01]  /*0d20*/  IMAD R156, R5, R156, 0xa0 ;  /* 0x000000a0059c7424 */ /* 0x000fe200078e029c */
[----:B------:R-:W-:Y:S01]  /*0d30*/  SHF.R.S32.HI R16, RZ, 0x3, R0 ;  /* 0x00000003ff107819 */ /* 0x000fe20000011400 */
[----:B------:R-:W-:-:S02]  /*0d40*/  IMAD R7, R7, 0x10, R8 ;  /* 0x0000001007077824 */ /* 0x000fc400078e0208 */
[----:B------:R-:W-:Y:S02]  /*0d50*/  IMAD.IADD R2, R10, 0x1, -R2 ;  /* 0x000000010a027824 */ /* 0x000fe400078e0a02 */
[----:B------:R-:W-:Y:S02]  /*0d60*/  IMAD R157, R4, 0x40, R7 ;  /* 0x00000040049d7824 */ /* 0x000fe400078e0207 */
[----:B0-----:R-:W-:-:S07]  /*0d70*/  IMAD.SHL.U32 R18, R2, 0x8, RZ ;  /* 0x0000000802127824 */ /* 0x001fce00078e00ff */
.L_x_163:
[----:B0-----:R-:W0:Y:S01]  /*0d80*/  LDC.64 R2, c[0x0][0xc60] ;  /* 0x00031800ff027b82 */ /* 0x001e220000000a00 */
[----:B------:R-:W-:Y:S01]  /*0d90*/  ULDC.64 UR6, c[0x0][0xa28] ;  /* 0x00028a0000067ab9 */ /* 0x000fe20000000a00 */
[----:B------:R-:W-:Y:S01]  /*0da0*/  ULDC.64 UR8, c[0x0][0xa20] ;  /* 0x0002880000087ab9 */ /* 0x000fe20000000a00 */
[----:B------:R-:W-:Y:S01]  /*0db0*/  ULDC UR45, c[0x0][0x2e0] ;  /* 0x0000b800002d7ab9 */ /* 0x000fe20000000800 */
[----:B0-----:R-:W-:-:S06]  /*0dc0*/  IMAD.WIDE R2, R31, 0x4, R2 ;  /* 0x000000041f027825 */ /* 0x001fcc00078e0202 */
[----:B--2---:R-:W2:Y:S01]  /*0dd0*/  LDG.E R2, desc[UR54][R2.64] ;  /* 0x0000003602027981 */ /* 0x004ea2000c1e1900 */
[----:B------:R-:W-:Y:S02]  /*0de0*/  UISETP.NE.U32.AND UP0, UPT, UR6, URZ, UPT ;  /* 0x0000003f0600728c */ /* 0x000fe4000bf05070 */
[----:B------:R-:W-:Y:S02]  /*0df0*/  UISETP.NE.U32.AND UP1, UPT, UR8, URZ, UPT ;  /* 0x0000003f0800728c */ /* 0x000fe4000bf25070 */
[----:B------:R-:W-:Y:S02]  /*0e00*/  UISETP.NE.AND.EX UP0, UPT, UR7, URZ, UPT, UP0 ;  /* 0x0000003f0700728c */ /* 0x000fe4000bf05300 */
[----:B------:R-:W-:-:S04]  /*0e10*/  UISETP.NE.AND.EX UP1, UPT, UR9, URZ, UPT, UP1 ;  /* 0x0000003f0900728c */ /* 0x000fc8000bf25310 */
[----:B------:R-:W-:Y:S02]  /*0e20*/  PLOP3.LUT P0, PT, PT, PT, UP0, 0x80, 0x0 ;  /* 0x000000000000781c */ /* 0x000fe40003f0f008 */
[----:B------:R-:W-:Y:S02]  /*0e30*/  PLOP3.LUT P1, PT, PT, PT, UP1, 0x80, 0x0 ;  /* 0x000000000000781c */ /* 0x000fe40003f2f018 */
[----:B--2---:R-:W-:-:S13]  /*0e40*/  R2UR UR40, R2 ;  /* 0x00000000022872ca */ /* 0x004fda00000e0000 */
[----:B------:R-:W-:Y:S02]  /*0e50*/  USHF.R.S32.HI UR41, URZ, 0x1f, UR40 ;  /* 0x0000001f3f297899 */ /* 0x000fe40008011428 */
[----:B------:R-:W-:Y:S02]  /*0e60*/  @UP0 ULEA UR6, UP2, UR40, UR6, 0x2 ;  /* 0x0000000628060291 */ /* 0x000fe4000f84103f */
[----:B------:R-:W-:Y:S02]  /*0e70*/  @UP1 ULEA UR8, UP3, UR40, UR8, 0x2 ;  /* 0x0000000828081291 */ /* 0x000fe4000f86103f */
[----:B------:R-:W-:Y:S02]  /*0e80*/  @UP0 ULEA.HI.X UR7, UR40, UR7, UR41, 0x2, UP2 ;  /* 0x0000000728070291 */ /* 0x000fe400090f1429 */
[----:B------:R-:W-:Y:S01]  /*0e90*/  @UP1 ULEA.HI.X UR9, UR40, UR9, UR41, 0x2, UP3 ;  /* 0x0000000928091291 */ /* 0x000fe200098f1429 */
[----:B------:R-:W-:Y:S01]  /*0ea0*/  MOV R2, UR6 ;  /* 0x0000000600027c02 */ /* 0x000fe20008000f00 */
[----:B---345:R-:W-:-:S02]  /*0eb0*/  IMAD.U32 R4, RZ, RZ, UR8 ;  /* 0x00000008ff047e24 */ /* 0x038fc4000f8e00ff */
[----:B------:R-:W-:Y:S01]  /*0ec0*/  IMAD.U32 R3, RZ, RZ, UR7 ;  /* 0x00000007ff037e24 */ /* 0x000fe2000f8e00ff */
[----:B------:R-:W-:Y:S01]  /*0ed0*/  ULDC.64 UR6, c[0x0][0x3f8] ;  /* 0x0000fe0000067ab9 */ /* 0x000fe20000000a00 */
[----:B------:R-:W-:-:S03]  /*0ee0*/  IMAD.U32 R5, RZ, RZ, UR9 ;  /* 0x00000009ff057e24 */ /* 0x000fc6000f8e00ff */
[----:B------:R-:W2:Y:S04]  /*0ef0*/  @P0 LDG.E R2, desc[UR54][R2.64] ;  /* 0x0000003602020981 */ /* 0x000ea8000c1e1900 */
[----:B------:R-:W3:Y:S01]  /*0f00*/  @P1 LDG.E R4, desc[UR54][R4.64] ;  /* 0x0000003604041981 */ /* 0x000ee2000c1e1900 */
[----:B------:R-:W-:Y:S01]  /*0f10*/  UISETP.NE.U32.AND UP0, UPT, UR6, URZ, UPT ;  /* 0x0000003f0600728c */ /* 0x000fe2000bf05070 */
[----:B------:R-:W-:Y:S01]  /*0f20*/  IMAD.MOV.U32 R19, RZ, RZ, R29 ;  /* 0x000000ffff137224 */ /* 0x000fe200078e001d */
[----:B------:R-:W-:Y:S01]  /*0f30*/  UMOV UR4, URZ ;  /* 0x0000003f00047c82 */ /* 0x000fe20008000000 */
[----:B------:R-:W-:Y:S01]  /*0f40*/  ULDC UR6, c[0x0][0x404] ;  /* 0x0001010000067ab9 */ /* 0x000fe20000000800 */
[----:B------:R-:W-:Y:S01]  /*0f50*/  UISETP.NE.AND.EX UP0, UPT, UR7, URZ, UPT, UP0 ;  /* 0x0000003f0700728c */ /* 0x000fe2000bf05300 */
[----:B------:R-:W-:Y:S01]  /*0f60*/  IMAD.MOV.U32 R0, RZ, RZ, RZ ;  /* 0x000000ffff007224 */ /* 0x000fe200078e00ff */
[----:B------:R-:W-:Y:S01]  /*0f70*/  UMOV UR42, UR5 ;  /* 0x00000005002a7c82 */ /* 0x000fe20008000000 */
[----:B------:R-:W-:Y:S01]  /*0f80*/  IMAD.MOV.U32 R55, RZ, RZ, RZ ;  /* 0x000000ffff377224 */ /* 0x000fe200078e00ff */
[----:B------:R-:W-:Y:S01]  /*0f90*/  USEL UR6, UR6, 0x1, UP0 ;  /* 0x0000000106067887 */ /* 0x000fe20008000000 */
[----:B------:R-:W-:-:S02]  /*0fa0*/  CS2R R6, SRZ ;  /* 0x0000000000067805 */ /* 0x000fc4000001ff00 */
[----:B-1----:R-:W-:Y:S02]  /*0fb0*/  CS2R R8, SRZ ;  /* 0x0000000000087805 */ /* 0x002fe4000001ff00 */
[----:B------:R-:W-:Y:S01]  /*0fc0*/  CS2R R10, SRZ ;  /* 0x00000000000a7805 */ /* 0x000fe2000001ff00 */
[----:B------:R-:W-:Y:S01]  /*0fd0*/  UIMAD UR45, UR6, UR45, URZ ;  /* 0x0000002d062d72a4 */ /* 0x000fe2000f8e023f */
[----:B------:R-:W-:Y:S02]  /*0fe0*/  CS2R R12, SRZ ;  /* 0x00000000000c7805 */ /* 0x000fe4000001ff00 */
[----:B------:R-:W-:Y:S01]  /*0ff0*/  CS2R R14, SRZ ;  /* 0x00000000000e7805 */ /* 0x000fe2000001ff00 */
[----:B------:R-:W-:Y:S01]  /*1000*/  ULDC UR6, c[0x0][0x428] ;  /* 0x00010a0000067ab9 */ /* 0x000fe20000000800 */
[----:B------:R-:W-:Y:S01]  /*1010*/  CS2R R20, SRZ ;  /* 0x0000000000147805 */ /* 0x000fe2000001ff00 */
[----:B------:R-:W-:Y:S01]  /*1020*/  UISETP.NE.AND UP0, UPT, UR6, 0x1, UPT ;  /* 0x000000010600788c */ /* 0x000fe2000bf05270 */
[----:B------:R-:W-:-:S02]  /*1030*/  CS2R R24, SRZ ;  /* 0x0000000000187805 */ /* 0x000fc4000001ff00 */
[----:B------:R-:W-:Y:S02]  /*1040*/  CS2R R32, SRZ ;  /* 0x0000000000207805 */ /* 0x000fe4000001ff00 */
[----:B------:R-:W-:Y:S02]  /*1050*/  CS2R R26, SRZ ;  /* 0x00000000001a7805 */ /* 0x000fe4000001ff00 */
[----:B------:R-:W-:Y:S02]  /*1060*/  MOV R56, RZ ;  /* 0x000000ff00387202 */ /* 0x000fe40000000f00 */
[----:B--2---:R-:W-:Y:S01]  /*1070*/  @P0 R2UR UR4, R2 ;  /* 0x00000000020402ca */ /* 0x004fe200000e0000 */
[----:B------:R-:W-:Y:S01]  /*1080*/  IMAD.MOV.U32 R2, RZ, RZ, RZ ;  /* 0x000000ffff027224 */ /* 0x000fe200078e00ff */
[----:B------:R-:W-:Y:S02]  /*1090*/  PLOP3.LUT P0, PT, PT, PT, PT, 0x80, 0x0 ;  /* 0x000000000000781c */ /* 0x000fe40003f0f070 */
[----:B---3--:R-:W-:Y:S01]  /*10a0*/  @P1 R2UR UR45, R4 ;  /* 0x00000000042d12ca */ /* 0x008fe200000e0000 */
[----:B------:R-:W-:-:S14]  /*10b0*/  @P1 BRA `(.L_x_120) ;  /* 0x0000000000341947 */ /* 0x000fdc0003800000 */
[----:B------:R-:W-:Y:S02]  /*10c0*/  ULDC.64 UR6, c[0x0][0xa08] ;  /* 0x0002820000067ab9 */ /* 0x000fe40000000a00 */
[----:B------:R-:W-:-:S04]  /*10d0*/  ISETP.NE.U32.AND P1, PT, RZ, UR6, PT ;  /* 0x00000006ff007c0c */ /* 0x000fc8000bf25070 */
[----:B------:R-:W-:-:S13]  /*10e0*/  ISETP.NE.AND.EX P1, PT, RZ, UR7, PT, P1 ;  /* 0x00000007ff007c0c */ /* 0x000fda000bf25310 */
[----:B------:R-:W-:Y:S05]  /*10f0*/  @!P1 BRA `(.L_x_120) ;  /* 0x0000000000249947 */ /* 0x000fea0003800000 */
[----:B------:R-:W-:Y:S02]  /*1100*/  ULDC.64 UR6, c[0x0][0xa08] ;  /* 0x0002820000067ab9 */ /* 0x000fe40000000a00 */
[----:B------:R-:W-:-:S06]  /*1110*/  UIMAD.WIDE UR6, UR40, 0x4, UR6 ;  /* 0x00000004280678a5 */ /* 0x000fcc000f8e0206 */
[----:B------:R-:W-:Y:S02]  /*1120*/  IMAD.U32 R4, RZ, RZ, UR6 ;  /* 0x00000006ff047e24 */ /* 0x000fe4000f8e00ff */
[----:B------:R-:W-:-:S05]  /*1130*/  IMAD.U32 R5, RZ, RZ, UR7 ;  /* 0x00000007ff057e24 */ /* 0x000fca000f8e00ff */
[----:B------:R-:W2:Y:S04]  /*1140*/  LDG.E R28, desc[UR54][R4.64] ;  /* 0x00000036041c7981 */ /* 0x000ea8000c1e1900 */
[----:B------:R-:W3:Y:S01]  /*1150*/  LDG.E R3, desc[UR54][R4.64+0x4] ;  /* 0x0000043604037981 */ /* 0x000ee2000c1e1900 */
[----:B--2---:R-:W-:Y:S02]  /*1160*/  R2UR UR45, R28 ;  /* 0x000000001c2d72ca */ /* 0x004fe400000e0000 */
[----:B---3--:R-:W-:-:S13]  /*1170*/  R2UR UR6, R3 ;  /* 0x00000000030672ca */ /* 0x008fda00000e0000 */
[----:B------:R-:W-:-:S12]  /*1180*/  UIADD3 UR45, -UR45, UR6, URZ ;  /* 0x000000062d2d7290 */ /* 0x000fd8000fffe13f */
.L_x_120:
[----:B------:R-:W-:Y:S01]  /*1190*/  UIADD3 UR45, -UR4, UR45, URZ ;  /* 0x0000002d042d7290 */ /* 0x000fe2000fffe13f */
[----:B------:R-:W-:Y:S01]  /*11a0*/  IMAD.MOV.U32 R34, RZ, RZ, RZ ;  /* 0x000000ffff227224 */ /* 0x000fe200078e00ff */
[----:B------:R-:W-:Y:S01]  /*11b0*/  @UP0 ULDC UR6, c[0x0][0x42c] ;  /* 0x00010b0000060ab9 */ /* 0x000fe20000000800 */
[----:B------:R-:W-:Y:S01]  /*11c0*/  @UP0 ULDC UR4, c[0x0][0x430] ;  /* 0x00010c0000040ab9 */ /* 0x000fe20000000800 */
[----:B------:R-:W-:Y:S01]  /*11d0*/  UISETP.GE.AND UP1, UPT, UR45, 0x1, UPT ;  /* 0x000000012d00788c */ /* 0x000fe2000bf26270 */
[----:B------:R-:W-:Y:S01]  /*11e0*/  CS2R R36, SRZ ;  /* 0x0000000000247805 */ /* 0x000fe2000001ff00 */
[----:B------:R-:W-:Y:S01]  /*11f0*/  UIADD3 UR8, UR45, 0x9f, URZ ;  /* 0x0000009f2d087890 */ /* 0x000fe2000fffe03f */
[----:B------:R-:W-:Y:S01]  /*1200*/  IMAD.MOV.U32 R57, RZ, RZ, RZ ;  /* 0x000000ffff397224 */ /* 0x000fe200078e00ff */
[----:B------:R-:W-:Y:S01]  /*1210*/  UIMAD.WIDE.U32 UR6, UR5, UR6, URZ ;  /* 0x00000006050672a5 */ /* 0x000fe2000f8e003f */
[----:B------:R-:W-:Y:S02]  /*1220*/  CS2R R40, SRZ ;  /* 0x0000000000287805 */ /* 0x000fe4000001ff00 */
[----:B------:R-:W-:Y:S01]  /*1230*/  PLOP3.LUT P1, PT, PT, PT, UP1, 0x80, 0x0 ;  /* 0x000000000000781c */ /* 0x000fe20003f2f018 */
[----:B------:R-:W-:Y:S01]  /*1240*/  UIMAD.WIDE UR8, UR8, 0x66666667, URZ ;  /* 0x66666667080878a5 */ /* 0x000fe2000f8e023f */
[----:B------:R-:W-:Y:S01]  /*1250*/  CS2R R58, SRZ ;  /* 0x00000000003a7805 */ /* 0x000fe2000001ff00 */
[----:B------:R-:W-:Y:S01]  /*1260*/  @UP0 USHF.R.U32.HI UR42, URZ, UR4, UR7 ;  /* 0x000000043f2a0299 */ /* 0x000fe20008011607 */
[----:B------:R-:W-:Y:S01]  /*1270*/  CS2R R44, SRZ ;  /* 0x00000000002c7805 */ /* 0x000fe2000001ff00 */
[----:B------:R-:W-:Y:S01]  /*1280*/  USHF.R.U32.HI UR44, URZ, 0x1f, UR9 ;  /* 0x0000001f3f2c7899 */ /* 0x000fe20008011609 */
[----:B------:R-:W-:Y:S01]  /*1290*/  CS2R R60, SRZ ;  /* 0x00000000003c7805 */ /* 0x000fe2000001ff00 */
[----:B------:R-:W-:-:S02]  /*12a0*/  UMOV UR43, UR5 ;  /* 0x00000005002b7c82 */ /* 0x000fc40008000000 */
[----:B------:R-:W-:-:S04]  /*12b0*/  ULEA.HI.SX32 UR44, UR9, UR44, 0x1a ;  /* 0x0000002c092c7291 */ /* 0x000fc8000f8fd23f */
[----:B------:R-:W-:Y:S08]  /*12c0*/  @!P1 BRA `(.L_x_121) ;  /* 0x0000006c00689947 */ /* 0x000ff00003800000 */
[----:B------:R-:W0:Y:S01]  /*12d0*/  SHFL.IDX PT, R0, R23, RZ, 0x1f ;  /* 0x00001fff17007589 */ /* 0x000e2200000e0000 */
[----:B------:R-:W1:Y:S01]  /*12e0*/  S2UR UR8, SR_CgaCtaId ;  /* 0x00000000000879c3 */ /* 0x000e620000008800 */
[----:B------:R-:W-:Y:S01]  /*12f0*/  UMOV UR7, 0x400 ;  /* 0x0000040000077882 */ /* 0x000fe20000000000 */
[----:B0-----:R-:W-:Y:S01]  /*1300*/  R2UR UR6, R0 ;  /* 0x00000000000672ca */ /* 0x001fe200000e0000 */
[----:B-1----:R-:W-:-:S12]  /*1310*/  ULEA UR7, UR8, UR7, 0x18 ;  /* 0x0000000708077291 */ /* 0x002fd8000f8ec03f */
[----:B------:R-:W-:Y:S02]  /*1320*/  UIMAD.WIDE UR4, UR6, 0x55555556, URZ ;  /* 0x55555556060478a5 */ /* 0x000fe4000f8e023f */
[----:B------:R-:W-:Y:S02]  /*1330*/  UIADD3 UR4, UR7, 0xb000, URZ ;  /* 0x0000b00007047890 */ /* 0x000fe4000fffe03f */
[----:B------:R-:W-:Y:S02]  /*1340*/  ULEA.HI UR5, UR5, UR5, URZ, 0x1 ;  /* 0x0000000505057291 */ /* 0x000fe4000f8f083f */
[----:B------:R-:W-:Y:S02]  /*1350*/  ULOP3.LUT UP0, URZ, UR4, 0x9f, URZ, 0xc0, !UPT ;  /* 0x0000009f043f7892 */ /* 0x000fe4000f80c03f */
[----:B------:R-:W-:-:S04]  /*1360*/  UIMAD UR5, UR5, -0x3, UR6 ;  /* 0xfffffffd050578a4 */ /* 0x000fc8000f8e0206 */
[----:B------:R-:W-:Y:S01]  /*1370*/  PLOP3.LUT P0, PT, PT, PT, UP0, 0x80, 0x0 ;  /* 0x000000000000781c */ /* 0x000fe20003f0f008 */
[----:B------:R-:W-:-:S04]  /*1380*/  ULEA UR5, UR5, UR4, 0xc ;  /* 0x0000000405057291 */ /* 0x000fc8000f8e603f */
[----:B------:R-:W-:-:S04]  /*1390*/  USHF.R.U32.HI UR5, URZ, 0x4, UR5 ;  /* 0x000000043f057899 */ /* 0x000fc80008011605 */
[----:B------:R-:W-:-:S04]  /*13a0*/  ULOP3.LUT UR46, UR5, 0x3fff, URZ, 0xc0, !UPT ;  /* 0x00003fff052e7892 */ /* 0x000fc8000f8ec03f */
[----:B------:R-:W-:Y:S08]  /*13b0*/  @!P0 BRA `(.L_x_122) ;  /* 0x0000000000408947 */ /* 0x000ff00003800000 */
[----:B------:R-:W-:Y:S01]  /*13c0*/  MOV R0, 0x0 ;  /* 0x0000000000007802 */ /* 0x000fe20000000f00 */
[----:B------:R-:W-:Y:S01]  /*13d0*/  ULDC.64 UR4, c[0x4][0x98] ;  /* 0x0100260000047ab9 */ /* 0x000fe20000000a00 */
[----:B------:R-:W-:Y:S01]  /*13e0*/  ULDC.64 UR6, c[0x4][0x28] ;  /* 0x01000a0000067ab9 */ /* 0x000fe20000000a00 */
[----:B------:R-:W-:Y:S01]  /*13f0*/  IMAD.U32 R4, RZ, RZ, UR4 ;  /* 0x00000004ff047e24 */ /* 0x000fe2000f8e00ff */
[----:B------:R0:W1:Y:S01]  /*1400*/  LDC.64 R2, c[0x4][R0] ;  /* 0x0100000000027b82 */ /* 0x0000620000000a00 */
        /* <DEDUP_REMOVED lines=8> */
[----:B0-----:R-:W-:-:S07]  /*1490*/  IMAD.MOV.U32 R13, RZ, RZ, RZ ;  /* 0x000000ffff0d7224 */ /* 0x001fce00078e00ff */
[----:B------:R-:W-:-:S07]  /*14a0*/  LEPC R20, `(.L_x_122) ;  /* 0x000000001014794e */ /* 0x000fce0000000000 */
[----:B-1----:R-:W-:Y:S05]  /*14b0*/  CALL.ABS.NOINC R2 ;  /* 0x0000000002007343 */ /* 0x002fea0003c00000 */
.L_x_122:
[----:B------:R-:W-:Y:S01]  /*14c0*/  ULDC.64 UR6, c[0x0][0x990] ;  /* 0x0002640000067ab9 */ /* 0x000fe20000000a00 */
[----:B------:R-:W-:Y:S01]  /*14d0*/  ULDC.64 UR4, c[0x0][0x998] ;  /* 0x0002660000047ab9 */ /* 0x000fe20000000a00 */
[----:B------:R-:W-:Y:S01]  /*14e0*/  UISETP.NE.U32.AND UP0, UPT, UR6, URZ, UPT ;  /* 0x0000003f0600728c */ /* 0x000fe2000bf05070 */
[----:B------:R-:W-:Y:S01]  /*14f0*/  IMAD.MOV.U32 R9, RZ, RZ, 0x3f800000 ;  /* 0x3f800000ff097424 */ /* 0x000fe200078e00ff */
[----:B------:R-:W-:Y:S01]  /*1500*/  UISETP.NE.U32.AND UP1, UPT, UR4, URZ, UPT ;  /* 0x0000003f0400728c */ /* 0x000fe2000bf25070 */
[----:B------:R-:W-:Y:S01]  /*1510*/  IMAD.MOV.U32 R0, RZ, RZ, 0x3f800000 ;  /* 0x3f800000ff007424 */ /* 0x000fe200078e00ff */
[----:B------:R-:W-:Y:S02]  /*1520*/  UISETP.NE.AND.EX UP0, UPT, UR7, URZ, UPT, UP0 ;  /* 0x0000003f0700728c */ /* 0x000fe4000bf05300 */
[----:B------:R-:W-:-:S04]  /*1530*/  UISETP.NE.AND.EX UP1, UPT, UR5, URZ, UPT, UP1 ;  /* 0x0000003f0500728c */ /* 0x000fc8000bf25310 */
[----:B------:R-:W-:Y:S02]  /*1540*/  PLOP3.LUT P0, PT, PT, PT, UP0, 0x80, 0x0 ;  /* 0x000000000000781c */ /* 0x000fe40003f0f008 */
[----:B------:R-:W-:-:S03]  /*1550*/  PLOP3.LUT P1, PT, PT, PT, UP1, 0x80, 0x0 ;  /* 0x000000000000781c */ /* 0x000fc60003f2f018 */
[----:B------:R-:W-:Y:S01]  /*1560*/  @UP0 ULDC.64 UR14, c[0x0][0x9a8] ;  /* 0x00026a00000e0ab9 */ /* 0x000fe20000000a00 */
[----:B------:R-:W-:Y:S01]  /*1570*/  @UP0 ULDC.64 UR18, c[0x0][0x9b0] ;  /* 0x00026c0000120ab9 */ /* 0x000fe20000000a00 */
[----:B------:R-:W-:Y:S01]  /*1580*/  @UP1 ULDC.64 UR16, c[0x0][0x9b8] ;  /* 0x00026e0000101ab9 */ /* 0x000fe20000000a00 */
[----:B------:R-:W-:Y:S02]  /*1590*/  @UP0 UIMAD UR8, UR41, UR14, URZ ;  /* 0x0000000e290802a4 */ /* 0x000fe4000f8e023f */
[----:B------:R-:W-:Y:S02]  /*15a0*/  @UP1 UIMAD UR12, UR41, UR16, URZ ;  /* 0x00000010290c12a4 */ /* 0x000fe4000f8e023f */
[----:B------:R-:W-:Y:S02]  /*15b0*/  @UP0 UIMAD UR15, UR40, UR15, UR8 ;  /* 0x0000000f280f02a4 */ /* 0x000fe4000f8e0208 */
[----:B------:R-:W-:Y:S02]  /*15c0*/  @UP1 UIMAD.WIDE.U32 UR8, UR40, UR16, URZ ;  /* 0x00000010280812a5 */ /* 0x000fe4000f8e003f */
[----:B------:R-:W-:-:S02]  /*15d0*/  @UP0 UIMAD.WIDE.U32 UR10, UR40, UR14, URZ ;  /* 0x0000000e280a02a5 */ /* 0x000fc4000f8e003f */
[----:B------:R-:W-:Y:S02]  /*15e0*/  @UP1 UIMAD UR16, UR40, UR17, UR12 ;  /* 0x00000011281012a4 */ /* 0x000fe4000f8e020c */
[----:B------:R-:W-:Y:S02]  /*15f0*/  @UP1 USHF.R.S32.HI UR17, URZ, 0x1f, UR42 ;  /* 0x0000001f3f111899 */ /* 0x000fe4000801142a */
[----:B------:R-:W-:Y:S01]  /*1600*/  @UP0 USHF.R.S32.HI UR14, URZ, 0x1f, UR42 ;  /* 0x0000001f3f0e0899 */ /* 0x000fe2000801142a */
[----:B------:R-:W-:Y:S01]  /*1610*/  @UP1 ULDC.64 UR12, c[0x0][0x9c0] ;  /* 0x00027000000c1ab9 */ /* 0x000fe20000000a00 */
[----:B------:R-:W-:Y:S02]  /*1620*/  @UP0 UIADD3 UR11, UR11, UR15, URZ ;  /* 0x0000000f0b0b0290 */ /* 0x000fe4000fffe03f */
[----:B------:R-:W-:Y:S02]  /*1630*/  @UP1 UIMAD UR15, UR17, UR12, URZ ;  /* 0x0000000c110f12a4 */ /* 0x000fe4000f8e023f */
[----:B------:R-:W-:-:S02]  /*1640*/  @UP0 UIMAD UR14, UR14, UR18, URZ ;  /* 0x000000120e0e02a4 */ /* 0x000fc4000f8e023f */
[----:B------:R-:W-:Y:S02]  /*1650*/  @UP1 UIADD3 UR9, UR9, UR16, URZ ;  /* 0x0000001009091290 */ /* 0x000fe4000fffe03f */
[----:B------:R-:W-:Y:S02]  /*1660*/  @UP1 UIMAD UR15, UR42, UR13, UR15 ;  /* 0x0000000d2a0f12a4 */ /* 0x000fe4000f8e020f */
[----:B------:R-:W-:Y:S02]  /*1670*/  @UP0 UIMAD UR14, UR42, UR19, UR14 ;  /* 0x000000132a0e02a4 */ /* 0x000fe4000f8e020e */
[----:B------:R-:W-:Y:S02]  /*1680*/  @UP0 UIMAD.WIDE.U32 UR10, UR42, UR18, UR10 ;  /* 0x000000122a0a02a5 */ /* 0x000fe4000f8e000a */
[----:B------:R-:W-:Y:S02]  /*1690*/  @UP1 UIMAD.WIDE.U32 UR12, UR42, UR12, UR8 ;  /* 0x0000000c2a0c12a5 */ /* 0x000fe4000f8e0008 */
[----:B------:R-:W-:-:S02]  /*16a0*/  @UP0 UIADD3 UR9, UR11, UR14, URZ ;  /* 0x0000000e0b090290 */ /* 0x000fc4000fffe03f */
[----:B------:R-:W-:Y:S02]  /*16b0*/  @UP0 ULEA UR6, UP2, UR10, UR6, 0x2 ;  /* 0x000000060a060291 */ /* 0x000fe4000f84103f */
[----:B------:R-:W-:Y:S02]  /*16c0*/  @UP1 UIADD3 UR8, UR13, UR15, URZ ;  /* 0x0000000f0d081290 */ /* 0x000fe4000fffe03f */
[----:B------:R-:W-:Y:S02]  /*16d0*/  @UP1 ULEA UR4, UP3, UR12, UR4, 0x2 ;  /* 0x000000040c041291 */ /* 0x000fe4000f86103f */
[----:B------:R-:W-:Y:S01]  /*16e0*/  @UP0 ULEA.HI.X UR7, UR10, UR7, UR9, 0x2, UP2 ;  /* 0x000000070a070291 */ /* 0x000fe200090f1409 */
[----:B------:R-:W-:Y:S01]  /*16f0*/  MOV R4, UR6 ;  /* 0x0000000600047c02 */ /* 0x000fe20008000f00 */
[----:B------:R-:W-:Y:S02]  /*1700*/  @UP1 ULEA.HI.X UR5, UR12, UR5, UR8, 0x2, UP3 ;  /* 0x000000050c051291 */ /* 0x000fe400098f1408 */
[----:B------:R-:W-:-:S02]  /*1710*/  IMAD.U32 R6, RZ, RZ, UR4 ;  /* 0x00000004ff067e24 */ /* 0x000fc4000f8e00ff */
[----:B------:R-:W-:Y:S02]  /*1720*/  IMAD.U32 R5, RZ, RZ, UR7 ;  /* 0x00000007ff057e24 */ /* 0x000fe4000f8e00ff */
[----:B------:R-:W-:-:S03]  /*1730*/  IMAD.U32 R7, RZ, RZ, UR5 ;  /* 0x00000005ff077e24 */ /* 0x000fc6000f8e00ff */
[----:B------:R0:W2:Y:S04]  /*1740*/  @P0 LDG.E R9, desc[UR54][R4.64] ;  /* 0x0000003604090981 */ /* 0x0000a8000c1e1900 */
[----:B------:R-:W2:Y:S01]  /*1750*/  @P1 LDG.E R0, desc[UR54][R6.64] ;  /* 0x0000003606001981 */ /* 0x000ea2000c1e1900 */
[----:B------:R-:W1:Y:S01]  /*1760*/  S2UR UR5, SR_CgaCtaId ;  /* 0x00000000000579c3 */ /* 0x000e620000008800 */
[----:B------:R-:W-:Y:S01]  /*1770*/  ULEA.HI UR4, UR36, UR36, URZ, 0x1 ;  /* 0x0000002424047291 */ /* 0x000fe2000f8f083f */
[----:B------:R-:W-:-:S03]  /*1780*/  MOV R2, 0x400 ;  /* 0x0000040000027802 */ /* 0x000fc60000000f00 */
[----:B------:R-:W-:Y:S01]  /*1790*/  ULOP3.LUT UR4, UR4, 0xfffffffe, URZ, 0xc0, !UPT ;  /* 0xfffffffe04047892 */ /* 0x000fe2000f8ec03f */
[----:B0-----:R-:W-:-:S03]  /*17a0*/  IMAD.U32 R4, RZ, RZ, UR39 ;  /* 0x00000027ff047e24 */ /* 0x001fc6000f8e00ff */
[----:B------:R-:W-:Y:S02]  /*17b0*/  UIADD3 UR4, UR36, -UR4, URZ ;  /* 0x8000000424047290 */ /* 0x000fe4000fffe03f */
[----:B------:R-:W-:-:S04]  /*17c0*/  ISETP.NE.AND P0, PT, R4, 0x3, PT ;  /* 0x000000030400780c */ /* 0x000fc80003f05270 */
[----:B------:R-:W-:Y:S01]  /*17d0*/  IMAD.U32 R11, RZ, RZ, UR4 ;  /* 0x00000004ff0b7e24 */ /* 0x000fe2000f8e00ff */
[----:B------:R-:W-:-:S04]  /*17e0*/  ULDC UR4, c[0x0][0x9d8] ;  /* 0x0002760000047ab9 */ /* 0x000fc80000000800 */
[----:B------:R-:W-:Y:S01]  /*17f0*/  SHF.L.U32 R11, R11, 0x1f, RZ ;  /* 0x0000001f0b0b7819 */ /* 0x000fe200000006ff */
[----:B-1----:R-:W-:-:S05]  /*1800*/  IMAD.U32 R3, RZ, RZ, UR5 ;  /* 0x00000005ff037e24 */ /* 0x002fca000f8e00ff */
[----:B------:R-:W-:-:S04]  /*1810*/  LEA R2, R3, R2, 0x18 ;  /* 0x0000000203027211 */ /* 0x000fc800078ec0ff */
[----:B------:R-:W0:Y:S01]  /*1820*/  SYNCS.PHASECHK.TRANS64.TRYWAIT P1, [R2+URZ+0x13200], R11 ;  /* 0x0132000b020075a7 */ /* 0x000e22000802017f */
[----:B--2---:R-:W-:-:S04]  /*1830*/  FMUL.FTZ R0, R9, R0 ;  /* 0x0000000009007220 */ /* 0x004fc80000410000 */
[----:B------:R-:W-:Y:S01]  /*1840*/  FMUL.FTZ R0, R0, UR4 ;  /* 0x0000000400007c20 */ /* 0x000fe20008410000 */
[----:B0-----:R-:W-:Y:S06]  /*1850*/  @!P1 BRA `(.L_x_123) ;  /* 0x000000c0008c9947 */ /* 0x001fec0003800000 */
.L_x_248:
[----:B------:R-:W-:Y:S05]  /*1860*/  @!P0 BRA `(.L_x_124) ;  /* 0x0000000000048947 */ /* 0x000fea0003800000 */
[----:B------:R-:W-:Y:S01]  /*1870*/  BPT.TRAP 0x1 ;  /* 0x000000040000795c */ /* 0x000fe20000300000 */
.L_x_124:
[----:B------:R-:W-:Y:S01]  /*1880*/  IMAD.U32 R5, RZ, RZ, UR38 ;  /* 0x00000026ff057e24 */ /* 0x000fe2000f8e00ff */
[----:B------:R-:W-:-:S03]  /*1890*/  MOV R6, UR37 ;  /* 0x0000002500067c02 */ /* 0x000fc60008000f00 */
[----:B------:R-:W-:Y:S01]  /*18a0*/  IMAD R5, R5, 0x8, R2 ;  /* 0x0000000805057824 */ /* 0x000fe200078e0202 */
[----:B------:R-:W-:-:S04]  /*18b0*/  SHF.L.U32 R6, R6, 0x1f, RZ ;  /* 0x0000001f06067819 */ /* 0x000fc800000006ff */
[----:B------:R1:W2:Y:S01]  /*18c0*/  SYNCS.PHASECHK.TRANS64.TRYWAIT P1, [R5+URZ+0x13230], R6 ;  /* 0x01323006050075a7 */ /* 0x0002a2000802017f */
[----:B------:R-:W-:Y:S05]  /*18d0*/  @!P0 BRA `(.L_x_125) ;  /* 0x0000000000048947 */ /* 0x000fea0003800000 */
[----:B------:R-:W-:Y:S01]  /*18e0*/  BPT.TRAP 0x1 ;  /* 0x000000040000795c */ /* 0x000fe20000300000 */
.L_x_125:
[----:B------:R-:W3:Y:S01]  /*18f0*/  S2R R7, SR_TID.X ;  /* 0x0000000000077919 */ /* 0x000ee20000002100 */
[----:B------:R-:W-:-:S05]  /*1900*/  VIADD R4, R2, 0xe000 ;  /* 0x0000e00002047836 */ /* 0x000fca0000000000 */
[----:B------:R-:W-:-:S04]  /*1910*/  SHF.R.U32.HI R4, RZ, 0x4, R4 ;  /* 0x00000004ff047819 */ /* 0x000fc80000011604 */
[----:B------:R-:W-:Y:S02]  /*1920*/  LOP3.LUT R4, R4, 0x3fff, RZ, 0xc0, !PT ;  /* 0x00003fff04047812 */ /* 0x000fe400078ec0ff */
[----:B---3--:R-:W-:Y:S01]  /*1930*/  LOP3.LUT P2, RZ, R7, 0x7f, RZ, 0xc0, !PT ;  /* 0x0000007f07ff7812 */ /* 0x008fe2000784c0ff */
[----:B--2---:R-:W-:-:S12]  /*1940*/  @P1 BRA `(.L_x_126) ;  /* 0x0000000000081947 */ /* 0x004fd80003800000 */
[----:B------:R-:W2:Y:S02]  /*1950*/  SYNCS.PHASECHK.TRANS64.TRYWAIT P1, [R5+URZ+0x13230], R6 ;  /* 0x01323006050075a7 */ /* 0x000ea4000802017f */
[----:B--2---:R-:W-:Y:S05]  /*1960*/  @!P1 BRA `(.L_x_127) ;  /* 0x000000c0005c9947 */ /* 0x004fea0003800000 */
.L_x_126:
[----:B------:R-:W-:Y:S05]  /*1970*/  WARPSYNC.ALL ;  /* 0x0000000000007948 */ /* 0x000fea0003800000 */
[----:B------:R-:W-:Y:S01]  /*1980*/  IMAD.MOV.U32 R55, RZ, RZ, RZ ;  /* 0x000000ffff377224 */ /* 0x000fe200078e00ff */
        /* <DEDUP_REMOVED lines=9> */
[----:B------:R-:W3:Y:S01]  /*1a20*/  S2R R120, SR_TID.X ;  /* 0x0000000000787919 */ /* 0x000ee20000002100 */
[----:B------:R-:W-:-:S04]  /*1a30*/  UISETP.GE.AND UP0, UPT, UR45, 0xa1, UPT ;  /* 0x000000a12d00788c */ /* 0x000fc8000bf06270 */
        /* <DEDUP_REMOVED lines=42> */
[C---:B-12---:R-:W-:Y:S01]  /*1ce0*/  FMUL.FTZ R6, R0.reuse, R106 ;  /* 0x0000006a00067220 */ /* 0x046fe20000410000 */
        /* <DEDUP_REMOVED lines=8> */
[C---:B0-----:R-:W-:Y:S01]  /*1d70*/  FMUL.FTZ R11, R0.reuse, R115 ;  /* 0x00000073000b7220 */ /* 0x041fe20000410000 */
[C---:B------:R-:W-:Y:S01]  /*1d80*/  FMUL.FTZ R8, R0.reuse, R110 ;  /* 0x0000006e00087220 */ /* 0x040fe20000410000 */
[----:B------:R-:W0:Y:S01]  /*1d90*/  MUFU.TANH R47, R47 ;  /* 0x0000002f002f7308 */ /* 0x000e220000002400 */
[C---:B------:R-:W-:Y:S01]  /*1da0*/  FMUL.FTZ R9, R0.reuse, R111 ;  /* 0x0000006f00097220 */ /* 0x040fe20000410000 */
[C---:B------:R-:W-:Y:S01]  /*1db0*/  FMUL.FTZ R13, R0.reuse, R116 ;  /* 0x00000074000d7220 */ /* 0x040fe20000410000 */
[C---:B------:R-:W-:Y:S01]  /*1dc0*/  FMUL.FTZ R105, R0.reuse, R118 ;  /* 0x0000007600697220 */ /* 0x040fe20000410000 */
[C---:B------:R-:W-:Y:S01]  /*1dd0*/  FMUL.FTZ R15, R0.reuse, R117 ;  /* 0x00000075000f7220 */ /* 0x040fe20000410000 */
[----:B------:R-:W-:-:S03]  /*1de0*/  FMUL.FTZ R104, R0, R119 ;  /* 0x0000007700687220 */ /* 0x000fc60000410000 */
[----:B------:R-:W2:Y:S08]  /*1df0*/  MUFU.TANH R46, R46 ;  /* 0x0000002e002e7308 */ /* 0x000eb00000002400 */
[----:B------:R-:W4:Y:S08]  /*1e00*/  MUFU.TANH R48, R48 ;  /* 0x0000003000307308 */ /* 0x000f300000002400 */
[----:B------:R-:W5:Y:S08]  /*1e10*/  MUFU.TANH R6, R6 ;  /* 0x0000000600067308 */ /* 0x000f700000002400 */
[----:B------:R-:W3:Y:S08]  /*1e20*/  MUFU.TANH R50, R50 ;  /* 0x0000003200327308 */ /* 0x000ef00000002400 */
[----:B------:R-:W3:Y:S08]  /*1e30*/  MUFU.TANH R7, R7 ;  /* 0x0000000700077308 */ /* 0x000ef00000002400 */
[----:B------:R-:W-:Y:S01]  /*1e40*/  MUFU.TANH R12, R12 ;  /* 0x0000000c000c7308 */ /* 0x000fe20000002400 */
[----:B------:R-:W-:-:S02]  /*1e50*/  WARPGROUP.DEPBAR.LE gsb0, 0x0 ;  /* 0x00008000000079c5 */ /* 0x000fc40000010000 */
[----:B------:R-:W-:Y:S01]  /*1e60*/  WARPGROUP.ARRIVE ;  /* 0x00000000000079c5 */ /* 0x000fe20000000000 */
[C---:B------:R-:W-:Y:S01]  /*1e70*/  FMUL.FTZ R40, R0.reuse, R92 ;  /* 0x0000005c00287220 */ /* 0x040fe20000410000 */
[C---:B------:R-:W-:Y:S01]  /*1e80*/  FMUL.FTZ R21, R0.reuse, R89 ;  /* 0x0000005900157220 */ /* 0x040fe20000410000 */
[C---:B------:R-:W-:Y:S02]  /*1e90*/  FMUL.FTZ R94, R0.reuse, R94 ;  /* 0x0000005e005e7220 */ /* 0x040fe40000410000 */
[----:B------:R-:W3:Y:S01]  /*1ea0*/  MUFU.TANH R10, R10 ;  /* 0x0000000a000a7308 */ /* 0x000ee20000002400 */
[C---:B------:R-:W-:Y:S01]  /*1eb0*/  FMUL.FTZ R20, R0.reuse, R88 ;  /* 0x0000005800147220 */ /* 0x040fe20000410000 */
[----:B------:R-:W-:Y:S01]  /*1ec0*/  QGMMA.64x32x32.F32.E4M3.E4M3 R72, gdesc[UR4], R72, gsb0 ;  /* 0x00600000044879f3 */ /* 0x000fe20008000848 */
[----:B------:R-:W-:Y:S01]  /*1ed0*/  UIADD3 UR6, UR12, 0x182, URZ ;  /* 0x000001820c067890 */ /* 0x000fe2000fffe03f */
[C---:B------:R-:W-:Y:S01]  /*1ee0*/  FMUL.FTZ R107, R0.reuse, R90 ;  /* 0x0000005a006b7220 */ /* 0x040fe20000410000 */
[----:B------:R-:W-:Y:S01]  /*1ef0*/  UMOV UR7, 0x80000020 ;  /* 0x8000002000077882 */ /* 0x000fe20000000000 */
[C---:B------:R-:W-:Y:S01]  /*1f00*/  FMUL.FTZ R41, R0.reuse, R93 ;  /* 0x0000005d00297220 */ /* 0x040fe20000410000 */
[C---:B------:R-:W-:Y:S01]  /*1f10*/  FMUL.FTZ R106, R0.reuse, R91 ;  /* 0x0000005b006a7220 */ /* 0x040fe20000410000 */
[----:B------:R-:W3:Y:S01]  /*1f20*/  MUFU.TANH R11, R11 ;  /* 0x0000000b000b7308 */ /* 0x000ee20000002400 */
        /* <DEDUP_REMOVED lines=8> */
[C---:B------:R-:W-:Y:S01]  /*1fb0*/  FMUL.FTZ R96, R0.reuse, R99 ;  /* 0x0000006300607220 */ /* 0x040fe20000410000 */
[----:B------:R-:W-:-:S06]  /*1fc0*/  FMUL.FTZ R49, R0, R101 ;  /* 0x0000006500317220 */ /* 0x000fcc0000410000 */
[----:B------:R-:W3:Y:S08]  /*1fd0*/  MUFU.TANH R9, R9 ;  /* 0x0000000900097308 */ /* 0x000ef00000002400 */
[----:B------:R-:W3:Y:S08]  /*1fe0*/  MUFU.TANH R13, R13 ;  /* 0x0000000d000d7308 */ /* 0x000ef00000002400 */
[----:B------:R-:W3:Y:S08]  /*1ff0*/  MUFU.TANH R105, R105 ;  /* 0x0000006900697308 */ /* 0x000ef00000002400 */
[----:B------:R-:W-:Y:S08]  /*2000*/  MUFU.TANH R21, R21 ;  /* 0x0000001500157308 */ /* 0x000ff00000002400 */
[----:B------:R-:W-:Y:S01]  /*2010*/  MUFU.TANH R94, R94 ;  /* 0x0000005e005e7308 */ /* 0x000fe20000002400 */
[----:B------:R-:W-:-:S02]  /*2020*/  WARPGROUP.DEPBAR.LE gsb0, 0x0 ;  /* 0x00008000000079c5 */ /* 0x000fc40000010000 */
[----:B------:R-:W-:Y:S01]  /*2030*/  WARPGROUP.ARRIVE ;  /* 0x00000000000079c5 */ /* 0x000fe20000000000 */
[C---:B------:R-:W-:Y:S01]  /*2040*/  FMUL.FTZ R92, R0.reuse, R74 ;  /* 0x0000004a005c7220 */ /* 0x040fe20000410000 */
[C---:B------:R-:W-:Y:S01]  /*2050*/  FMUL.FTZ R74, R0.reuse, R76 ;  /* 0x0000004c004a7220 */ /* 0x040fe20000410000 */
[C---:B------:R-:W-:Y:S01]  /*2060*/  FMUL.FTZ R76, R0.reuse, R83 ;  /* 0x00000053004c7220 */ /* 0x040fe20000410000 */
[----:B------:R-:W-:Y:S02]  /*2070*/  IMAD.U32 R83, RZ, RZ, UR44 ;  /* 0x0000002cff537e24 */ /* 0x000fe4000f8e00ff */
[C---:B------:R-:W-:Y:S01]  /*2080*/  FMUL.FTZ R88, R0.reuse, R72 ;  /* 0x0000004800587220 */ /* 0x040fe20000410000 */
[----:B------:R-:W-:Y:S01]  /*2090*/  QGMMA.64x32x32.F32.E4M3.E4M3 R56, gdesc[UR4], R56, gsb0 ;  /* 0x00600000043879f3 */ /* 0x000fe20008000838 */
[----:B------:R-:W-:Y:S01]  /*20a0*/  UIADD3 UR6, UR12, 0x202, URZ ;  /* 0x000002020c067890 */ /* 0x000fe2000fffe03f */
[----:B------:R-:W-:Y:S01]  /*20b0*/  IMAD R14, R83, -0xa0, R14 ;  /* 0xffffff60530e7824 */ /* 0x000fe200078e020e */
[----:B------:R-:W-:Y:S01]  /*20c0*/  UMOV UR7, 0x80000020 ;  /* 0x8000002000077882 */ /* 0x000fe20000000000 */
[C---:B------:R-:W-:Y:S01]  /*20d0*/  FMUL.FTZ R72, R0.reuse, R84 ;  /* 0x0000005400487220 */ /* 0x040fe20000410000 */
[----:B------:R-:W-:Y:S01]  /*20e0*/  FMUL.FTZ R51, R0, R85 ;  /* 0x0000005500337220 */ /* 0x000fe20000410000 */
[----:B------:R-:W3:Y:S01]  /*20f0*/  MUFU.TANH R15, R15 ;  /* 0x0000000f000f7308 */ /* 0x000ee20000002400 */
        /* <DEDUP_REMOVED lines=8> */
[----:B0-----:R-:W-:Y:S01]  /*2180*/  FSEL R47, R47, -INF , P2 ;  /* 0xff8000002f2f7808 */ /* 0x001fe20001000000 */
[----:B------:R-:W-:Y:S01]  /*2190*/  FMUL.FTZ R78, R0, R79 ;  /* 0x0000004f004e7220 */ /* 0x000fe20000410000 */
[----:B------:R-:W-:Y:S01]  /*21a0*/  ISETP.GT.AND P4, PT, R14, 0x9, PT ;  /* 0x000000090e00780c */ /* 0x000fe20003f84270 */
[----:B------:R-:W-:Y:S01]  /*21b0*/  FMUL.FTZ R77, R0, R87 ;  /* 0x00000057004d7220 */ /* 0x000fe20000410000 */
[----:B--2---:R-:W-:Y:S01]  /*21c0*/  FSEL R46, R46, -INF , P3 ;  /* 0xff8000002e2e7808 */ /* 0x004fe20001800000 */
[----:B------:R-:W-:Y:S01]  /*21d0*/  FMUL.FTZ R89, R0, R75 ;  /* 0x0000004b00597220 */ /* 0x000fe20000410000 */
[----:B------:R-:W-:Y:S01]  /*21e0*/  ISETP.GT.AND P5, PT, R14, 0x10, PT ;  /* 0x000000100e00780c */ /* 0x000fe20003fa4270 */
[----:B------:R-:W0:Y:S01]  /*21f0*/  MUFU.TANH R107, R107 ;  /* 0x0000006b006b7308 */ /* 0x000e220000002400 */
[----:B----4-:R-:W-:Y:S01]  /*2200*/  FSEL R48, R48, -INF , P4 ;  /* 0xff80000030307808 */ /* 0x010fe20002000000 */
[----:B------:R-:W-:Y:S01]  /*2210*/  FMUL.FTZ R75, R0, R80 ;  /* 0x00000050004b7220 */ /* 0x000fe20000410000 */
[----:B-----5:R-:W-:Y:S01]  /*2220*/  FSEL R6, R6, -INF , P1 ;  /* 0xff80000006067808 */ /* 0x020fe20000800000 */
[----:B------:R-:W-:Y:S01]  /*2230*/  FMUL.FTZ R53, R0, R81 ;  /* 0x0000005100357220 */ /* 0x000fe20000410000 */
[----:B------:R-:W-:Y:S01]  /*2240*/  ISETP.GT.AND P1, PT, R14, 0x11, PT ;  /* 0x000000110e00780c */ /* 0x000fe20003f24270 */
[----:B------:R-:W-:Y:S01]  /*2250*/  FMUL.FTZ R81, R0, R82 ;  /* 0x0000005200517220 */ /* 0x000fe20000410000 */
[----:B---3--:R-:W-:Y:S01]  /*2260*/  FSEL R50, R50, -INF , P5 ;  /* 0xff80000032327808 */ /* 0x008fe20002800000 */
[----:B------:R-:W1:Y:S01]  /*2270*/  MUFU.TANH R40, R40 ;  /* 0x0000002800287308 */ /* 0x000e620000002400 */
[----:B------:R-:W-:Y:S01]  /*2280*/  FSEL R7, R7, -INF , P2 ;  /* 0xff80000007077808 */ /* 0x000fe20001000000 */
[----:B------:R-:W-:Y:S01]  /*2290*/  FMUL.FTZ R80, R0, R86 ;  /* 0x0000005600507220 */ /* 0x000fe20000410000 */
[----:B------:R-:W-:-:S02]  /*22a0*/  ISETP.GT.AND P2, PT, R14, 0x18, PT ;  /* 0x000000180e00780c */ /* 0x000fc40003f44270 */
[----:B------:R-:W-:Y:S02]  /*22b0*/  FSEL R10, R10, -INF , P5 ;  /* 0xff8000000a0a7808 */ /* 0x000fe40002800000 */
[----:B------:R-:W-:Y:S01]  /*22c0*/  ISETP.GT.AND P5, PT, R14, 0x21, PT ;  /* 0x000000210e00780c */ /* 0x000fe20003fa4270 */
[----:B------:R-:W-:Y:S01]  /*22d0*/  MUFU.TANH R106, R106 ;  /* 0x0000006a006a7308 */ /* 0x000fe20000002400 */
[----:B------:R-:W-:Y:S02]  /*22e0*/  FSEL R11, R11, -INF , P1 ;  /* 0xff8000000b0b7808 */ /* 0x000fe40000800000 */
[----:B------:R-:W-:Y:S02]  /*22f0*/  FSEL R8, R8, -INF , P3 ;  /* 0xff80000008087808 */ /* 0x000fe40001800000 */
[C---:B------:R-:W-:Y:S02]  /*2300*/  ISETP.GT.AND P3, PT, R14.reuse, 0x19, PT ;  /* 0x000000190e00780c */ /* 0x040fe40003f64270 */
[----:B------:R-:W-:Y:S01]  /*2310*/  FSEL R9, R9, -INF , P4 ;  /* 0xff80000009097808 */ /* 0x000fe20002000000 */
[----:B------:R-:W2:Y:S01]  /*2320*/  MUFU.TANH R93, R93 ;  /* 0x0000005d005d7308 */ /* 0x000ea20000002400 */
[----:B------:R-:W-:-:S07]  /*2330*/  ISETP.GT.AND P4, PT, R14, 0x20, PT ;  /* 0x000000200e00780c */ /* 0x000fce0003f84270 */
[----:B------:R-:W-:Y:S01]  /*2340*/  MUFU.TANH R43, R43 ;  /* 0x0000002b002b7308 */ /* 0x000fe20000002400 */
[----:B------:R-:W-:Y:S02]  /*2350*/  WARPGROUP.DEPBAR.LE gsb0, 0x0 ;  /* 0x00008000000079c5 */ /* 0x000fe40000010000 */
[----:B------:R-:W-:Y:S01]  /*2360*/  WARPGROUP.ARRIVE ;  /* 0x00000000000079c5 */ /* 0x000fe20000000000 */
[----:B------:R-:W-:Y:S01]  /*2370*/  FMUL.FTZ R84, R0, R63 ;  /* 0x0000003f00547220 */ /* 0x000fe20000410000 */
[----:B------:R-:W-:Y:S01]  /*2380*/  FMNMX.FTZ R63, R44, R47, !PT ;  /* 0x0000002f2c3f7209 */ /* 0x000fe20007810000 */
[C---:B------:R-:W-:Y:S02]  /*2390*/  FMUL.FTZ R85, R0.reuse, R65 ;  /* 0x0000004100557220 */ /* 0x040fe40000410000 */
[----:B------:R-:W-:Y:S01]  /*23a0*/  MUFU.TANH R97, R97 ;  /* 0x0000006100617308 */ /* 0x000fe20000002400 */
[----:B------:R-:W-:Y:S01]  /*23b0*/  FMUL.FTZ R73, R0, R56 ;  /* 0x0000003800497220 */ /* 0x000fe20000410000 */
[----:B------:R-:W-:Y:S01]  /*23c0*/  QGMMA.64x32x32.F32.E4M3.E4M3 R24, gdesc[UR4], R24, gsb0 ;  /* 0x00600000041879f3 */ /* 0x000fe20008000818 */
[----:B------:R-:W-:Y:S01]  /*23d0*/  FMNMX.FTZ R65, R46, R63, !PT ;  /* 0x0000003f2e417209 */ /* 0x000fe20007810000 */
[----:B------:R-:W-:Y:S01]  /*23e0*/  FMUL.FTZ R62, R0, R62 ;  /* 0x0000003e003e7220 */ /* 0x000fe20000410000 */
[----:B------:R-:W-:Y:S01]  /*23f0*/  FSEL R56, R12, -INF , P1 ;  /* 0xff8000000c387808 */ /* 0x000fe20000800000 */
[----:B------:R-:W-:Y:S01]  /*2400*/  FMUL.FTZ R79, R0, R58 ;  /* 0x0000003a004f7220 */ /* 0x000fe20000410000 */
[----:B------:R-:W-:Y:S01]  /*2410*/  FMNMX.FTZ R65, R48, R65, !PT ;  /* 0x0000004130417209 */ /* 0x000fe20007810000 */
[----:B------:R-:W3:Y:S01]  /*2420*/  MUFU.TANH R104, R104 ;  /* 0x0000006800687308 */ /* 0x000ee20000002400 */
[----:B------:R-:W-:Y:S01]  /*2430*/  ISETP.GT.AND P1, PT, R14, 0x28, PT ;  /* 0x000000280e00780c */ /* 0x000fe20003f24270 */
[----:B------:R-:W-:Y:S01]  /*2440*/  FMUL.FTZ R58, R0, R59 ;  /* 0x0000003b003a7220 */ /* 0x000fe20000410000 */
[----:B------:R-:W-:Y:S01]  /*2450*/  FMNMX.FTZ R99, R50, R65, !PT ;  /* 0x0000004132637209 */ /* 0x000fe20007810000 */
[C---:B------:R-:W-:Y:S01]  /*2460*/  FMUL.FTZ R67, R0.reuse, R67 ;  /* 0x0000004300437220 */ /* 0x040fe20000410000 */
[C---:B------:R-:W-:Y:S01]  /*2470*/  FMUL.FTZ R87, R0.reuse, R71 ;  /* 0x0000004700577220 */ /* 0x040fe20000410000 */
[----:B------:R-:W-:Y:S01]  /*2480*/  FMUL.FTZ R61, R0, R61 ;  /* 0x0000003d003d7220 */ /* 0x000fe20000410000 */
[----:B------:R-:W-:Y:S01]  /*2490*/  FSEL R59, R13, -INF , P2 ;  /* 0xff8000000d3b7808 */ /* 0x000fe20001000000 */
[----:B------:R-:W-:Y:S01]  /*24a0*/  MUFU.TANH R45, R45 ;  /* 0x0000002d002d7308 */ /* 0x000fe20000002400 */
[----:B------:R-:W-:Y:S01]  /*24b0*/  FMNMX.FTZ R100, R56, R99, !PT ;  /* 0x0000006338647209 */ /* 0x000fe20007810000 */
[C---:B------:R-:W-:Y:S01]  /*24c0*/  FMUL.FTZ R82, R0.reuse, R60 ;  /* 0x0000003c00527220 */ /* 0x040fe20000410000 */
[----:B------:R-:W-:Y:S01]  /*24d0*/  FSEL R12, R105, -INF , P2 ;  /* 0xff800000690c7808 */ /* 0x000fe20001000000 */
[----:B------:R-:W-:Y:S01]  /*24e0*/  FMUL.FTZ R68, R0, R68 ;  /* 0x0000004400447220 */ /* 0x000fe20000410000 */
[----:B------:R-:W-:Y:S01]  /*24f0*/  ISETP.GT.AND P2, PT, R14, 0x29, PT ;  /* 0x000000290e00780c */ /* 0x000fe20003f44270 */
[C---:B------:R-:W-:Y:S01]  /*2500*/  FMUL.FTZ R86, R0.reuse, R70 ;  /* 0x0000004600567220 */ /* 0x040fe20000410000 */
[----:B------:R-:W-:Y:S01]  /*2510*/  FSEL R60, R15, -INF , P3 ;  /* 0xff8000000f3c7808 */ /* 0x000fe20001800000 */
[----:B------:R-:W-:Y:S01]  /*2520*/  MUFU.TANH R90, R90 ;  /* 0x0000005a005a7308 */ /* 0x000fe20000002400 */
[----:B0-----:R-:W-:Y:S01]  /*2530*/  FSEL R15, R107, -INF , P4 ;  /* 0xff8000006b0f7808 */ /* 0x001fe20002000000 */
[----:B------:R-:W-:Y:S01]  /*2540*/  FMUL.FTZ R98, R0, R66 ;  /* 0x0000004200627220 */ /* 0x000fe20000410000 */
[----:B-1----:R-:W-:Y:S01]  /*2550*/  FSEL R63, R40, -INF , P1 ;  /* 0xff800000283f7808 */ /* 0x002fe20000800000 */
[C---:B------:R-:W-:Y:S01]  /*2560*/  FMUL.FTZ R69, R0.reuse, R69 ;  /* 0x0000004500457220 */ /* 0x040fe20000410000 */
[----:B--2---:R-:W-:Y:S01]  /*2570*/  FSEL R40, R93, -INF , P2 ;  /* 0xff8000005d287808 */ /* 0x004fe20001000000 */
[----:B------:R-:W-:Y:S01]  /*2580*/  FMUL.FTZ R83, R0, R64 ;  /* 0x0000004000537220 */ /* 0x000fe20000410000 */
[----:B---3--:R-:W-:Y:S01]  /*2590*/  FSEL R13, R104, -INF , P3 ;  /* 0xff800000680d7808 */ /* 0x008fe20001800000 */
[----:B------:R-:W0:Y:S01]  /*25a0*/  MUFU.TANH R41, R41 ;  /* 0x0000002900297308 */ /* 0x000e220000002400 */
[----:B------:R-:W-:Y:S01]  /*25b0*/  ISETP.GT.AND P3, PT, R14, 0x30, PT ;  /* 0x000000300e00780c */ /* 0x000fe20003f64270 */
[----:B------:R-:W-:-:S06]  /*25c0*/  FMUL.FTZ R57, R0, R57 ;  /* 0x0000003900397220 */ /* 0x000fcc0000410000 */
[----:B------:R1:W-:Y:S08]  /*25d0*/  MUFU.TANH R71, R62 ;  /* 0x0000003e00477308 */ /* 0x0003f00000002400 */
[----:B------:R-:W2:Y:S01]  /*25e0*/  MUFU.TANH R95, R95 ;  /* 0x0000005f005f7308 */ /* 0x000ea20000002400 */
[----:B-1----:R-:W-:Y:S02]  /*25f0*/  FSEL R62, R21, -INF , P5 ;  /* 0xff800000153e7808 */ /* 0x002fe40002800000 */
[----:B------:R-:W-:-:S02]  /*2600*/  FSEL R21, R94, -INF , P1 ;  /* 0xff8000005e157808 */ /* 0x000fc40000800000 */
[C---:B------:R-:W-:Y:S02]  /*2610*/  ISETP.GT.AND P1, PT, R14.reuse, 0x39, PT ;  /* 0x000000390e00780c */ /* 0x040fe40003f24270 */
[----:B0-----:R-:W-:Y:S01]  /*2620*/  FSEL R64, R41, -INF , P2 ;  /* 0xff80000029407808 */ /* 0x001fe20001000000 */
[----:B------:R0:W-:Y:S01]  /*2630*/  MUFU.TANH R94, R67 ;  /* 0x00000043005e7308 */ /* 0x0001e20000002400 */
[----:B------:R-:W-:Y:S01]  /*2640*/  ISETP.GT.AND P2, PT, R14, 0x40, PT ;  /* 0x000000400e00780c */ /* 0x000fe20003f44270 */
[----:B------:R-:W-:-:S06]  /*2650*/  WARPGROUP.DEPBAR.LE gsb0, 0x0 ;  /* 0x00008000000079c5 */ /* 0x000fcc0000010000 */
[----:B------:R-:W1:Y:S01]  /*2660*/  MUFU.TANH R42, R42 ;  /* 0x0000002a002a7308 */ /* 0x000e620000002400 */
[----:B0-----:R-:W-:Y:S01]  /*2670*/  FMNMX.FTZ R67, R59, R100, !PT ;  /* 0x000000643b437209 */ /* 0x001fe20007810000 */
[C---:B------:R-:W-:Y:S01]  /*2680*/  FMUL.FTZ R99, R0.reuse, R26 ;  /* 0x0000001a00637220 */ /* 0x040fe20000410000 */
[----:B--2---:R-:W-:Y:S01]  /*2690*/  FSEL R41, R95, -INF , P3 ;  /* 0xff8000005f297808 */ /* 0x004fe20001800000 */
[C---:B------:R-:W-:Y:S01]  /*26a0*/  FMUL.FTZ R27, R0.reuse, R27 ;  /* 0x0000001b001b7220 */ /* 0x040fe20000410000 */
[C---:B------:R-:W-:Y:S01]  /*26b0*/  FMUL.FTZ R28, R0.reuse, R28 ;  /* 0x0000001c001c7220 */ /* 0x040fe20000410000 */
[C---:B------:R-:W-:Y:S01]  /*26c0*/  FMUL.FTZ R29, R0.reuse, R29 ;  /* 0x0000001d001d7220 */ /* 0x040fe20000410000 */
[C---:B------:R-:W-:Y:S01]  /*26d0*/  FMUL.FTZ R30, R0.reuse, R30 ;  /* 0x0000001e001e7220 */ /* 0x040fe20000410000 */
[----:B------:R0:W-:Y:S01]  /*26e0*/  MUFU.TANH R70, R61 ;  /* 0x0000003d00467308 */ /* 0x0001e20000002400 */
[C---:B------:R-:W-:Y:S01]  /*26f0*/  FMUL.FTZ R32, R0.reuse, R32 ;  /* 0x0000002000207220 */ /* 0x040fe20000410000 */
[C---:B------:R-:W-:Y:S01]  /*2700*/  FMUL.FTZ R33, R0.reuse, R33 ;  /* 0x0000002100217220 */ /* 0x040fe20000410000 */
[C---:B------:R-:W-:Y:S01]  /*2710*/  FMUL.FTZ R36, R0.reuse, R36 ;  /* 0x0000002400247220 */ /* 0x040fe20000410000 */
[C---:B------:R-:W-:Y:S01]  /*2720*/  FMUL.FTZ R102, R0.reuse, R38 ;  /* 0x0000002600667220 */ /* 0x040fe20000410000 */
[----:B------:R-:W-:-:S03]  /*2730*/  FMUL.FTZ R101, R0, R39 ;  /* 0x0000002700657220 */ /* 0x000fc60000410000 */
[----:B------:R-:W2:Y:S01]  /*2740*/  MUFU.TANH R96, R96 ;  /* 0x0000006000607308 */ /* 0x000ea20000002400 */
[----:B0-----:R-:W-:Y:S02]  /*2750*/  FSEL R61, R20, -INF , P4 ;  /* 0xff800000143d7808 */ /* 0x001fe40002000000 */
[----:B------:R-:W-:Y:S02]  /*2760*/  ISETP.GT.AND P4, PT, R14, 0x31, PT ;  /* 0x000000310e00780c */ /* 0x000fe40003f84270 */
[----:B------:R-:W-:Y:S02]  /*2770*/  FSEL R20, R106, -INF , P5 ;  /* 0xff8000006a147808 */ /* 0x000fe40002800000 */
[----:B------:R-:W-:Y:S01]  /*2780*/  ISETP.GT.AND P5, PT, R14, 0x38, PT ;  /* 0x000000380e00780c */ /* 0x000fe20003fa4270 */
[----:B------:R0:W-:Y:S01]  /*2790*/  MUFU.TANH R93, R68 ;  /* 0x00000044005d7308 */ /* 0x0001e20000002400 */
[----:B------:R-:W-:Y:S02]  /*27a0*/  FSEL R66, R43, -INF , P4 ;  /* 0xff8000002b427808 */ /* 0x000fe40002000000 */
[----:B------:R-:W-:-:S02]  /*27b0*/  FSEL R43, R97, -INF , P5 ;  /* 0xff800000612b7808 */ /* 0x000fc40002800000 */
[----:B-1----:R-:W-:Y:S02]  /*27c0*/  FSEL R65, R42, -INF , P3 ;  /* 0xff8000002a417808 */ /* 0x002fe40001800000 */
[----:B------:R-:W-:Y:S01]  /*27d0*/  ISETP.GT.AND P3, PT, R14, 0x41, PT ;  /* 0x000000410e00780c */ /* 0x000fe20003f64270 */
[----:B------:R-:W-:Y:S01]  /*27e0*/  MUFU.TANH R89, R89 ;  /* 0x0000005900597308 */ /* 0x000fe20000002400 */
[----:B0-----:R-:W-:Y:S02]  /*27f0*/  FMNMX.FTZ R68, R60, R67, !PT ;  /* 0x000000433c447209 */ /* 0x001fe40007810000 */
[----:B------:R-:W-:Y:S02]  /*2800*/  FSEL R67, R45, -INF , P5 ;  /* 0xff8000002d437808 */ /* 0x000fe40002800000 */
[----:B------:R-:W-:Y:S02]  /*2810*/  FMNMX.FTZ R97, R61, R68, !PT ;  /* 0x000000443d617209 */ /* 0x000fe40007810000 */
[----:B------:R-:W-:Y:S01]  /*2820*/  FSEL R45, R90, -INF , P1 ;  /* 0xff8000005a2d7808 */ /* 0x000fe20000800000 */
[----:B------:R-:W0:Y:S01]  /*2830*/  MUFU.TANH R49, R49 ;  /* 0x0000003100317308 */ /* 0x000e220000002400 */
[----:B------:R-:W-:-:S02]  /*2840*/  FMNMX.FTZ R90, R62, R97, !PT ;  /* 0x000000613e5a7209 */ /* 0x000fc40007810000 */
[----:B--2---:R-:W-:Y:S02]  /*2850*/  FSEL R42, R96, -INF , P4 ;  /* 0xff800000602a7808 */ /* 0x004fe40002000000 */
[C---:B------:R-:W-:Y:S02]  /*2860*/  ISETP.GT.AND P4, PT, R14.reuse, 0x48, PT ;  /* 0x000000480e00780c */ /* 0x040fe40003f84270 */
[----:B------:R-:W-:Y:S01]  /*2870*/  ISETP.GT.AND P5, PT, R14, 0x49, PT ;  /* 0x000000490e00780c */ /* 0x000fe20003fa4270 */
[----:B------:R-:W1:Y:S08]  /*2880*/  MUFU.TANH R92, R92 ;  /* 0x0000005c005c7308 */ /* 0x000e700000002400 */
[----:B------:R2:W-:Y:S01]  /*2890*/  MUFU.TANH R95, R69 ;  /* 0x00000045005f7308 */ /* 0x0005e20000002400 */
[----:B0-----:R-:W-:-:S02]  /*28a0*/  FSEL R68, R49, -INF , P1 ;  /* 0xff80000031447808 */ /* 0x001fc40000800000 */
[----:B------:R-:W-:-:S05]  /*28b0*/  ISETP.GT.AND P1, PT, R14, 0x50, PT ;  /* 0x000000500e00780c */ /* 0x000fca0003f24270 */
[----:B------:R-:W0:Y:S01]  /*28c0*/  MUFU.TANH R88, R88 ;  /* 0x0000005800587308 */ /* 0x000e220000002400 */
[----:B--2---:R-:W-:Y:S01]  /*28d0*/  FMNMX.FTZ R69, R63, R90, !PT ;  /* 0x0000005a3f457209 */ /* 0x004fe20007810000 */
[----:B------:R-:W-:Y:S01]  /*28e0*/  FMUL.FTZ R90, R0, R24 ;  /* 0x00000018005a7220 */ /* 0x000fe20000410000 */
[----:B------:R-:W-:Y:S02]  /*28f0*/  FSEL R24, R89, -INF , P3 ;  /* 0xff80000059187808 */ /* 0x000fe40001800000 */
[----:B-1----:R-:W-:-:S03]  /*2900*/  FSEL R49, R92, -INF , P2 ;  /* 0xff8000005c317808 */ /* 0x002fc60001000000 */
[----:B------:R1:W-:Y:S08]  /*2910*/  MUFU.TANH R96, R86 ;  /* 0x0000005600607308 */ /* 0x0003f00000002400 */
[----:B------:R-:W2:Y:S01]  /*2920*/  MUFU.TANH R54, R54 ;  /* 0x0000003600367308 */ /* 0x000ea20000002400 */
[----:B-1----:R-:W-:Y:S02]  /*2930*/  FMNMX.FTZ R86, R64, R69, !PT ;  /* 0x0000004540567209 */ /* 0x002fe40007810000 */
[----:B0-----:R-:W-:-:S02]  /*2940*/  FSEL R88, R88, -INF , P2 ;  /* 0xff80000058587808 */ /* 0x001fc40001000000 */
[----:B------:R-:W-:Y:S01]  /*2950*/  FMNMX.FTZ R89, R65, R86, !PT ;  /* 0x0000005641597209 */ /* 0x000fe20007810000 */
[----:B------:R-:W-:Y:S01]  /*2960*/  FMUL.FTZ R86, R0, R25 ;  /* 0x0000001900567220 */ /* 0x000fe20000410000 */
[----:B------:R-:W-:Y:S01]  /*2970*/  ISETP.GT.AND P2, PT, R14, 0x51, PT ;  /* 0x000000510e00780c */ /* 0x000fe20003f44270 */
[----:B------:R-:W0:Y:S01]  /*2980*/  MUFU.TANH R74, R74 ;  /* 0x0000004a004a7308 */ /* 0x000e220000002400 */
[----:B------:R-:W-:-:S07]  /*2990*/  FMNMX.FTZ R92, R66, R89, !PT ;  /* 0x00000059425c7209 */ /* 0x000fce0007810000 */
[----:B------:R-:W1:Y:S01]  /*29a0*/  MUFU.TANH R52, R52 ;  /* 0x0000003400347308 */ /* 0x000e620000002400 */
[----:B--2---:R-:W-:Y:S02]  /*29b0*/  FSEL R69, R54, -INF , P3 ;  /* 0xff80000036457808 */ /* 0x004fe40001800000 */
[----:B------:R-:W-:-:S05]  /*29c0*/  ISETP.GT.AND P3, PT, R14, 0x58, PT ;  /* 0x000000580e00780c */ /* 0x000fca0003f64270 */
[----:B------:R2:W-:Y:S01]  /*29d0*/  MUFU.TANH R97, R87 ;  /* 0x0000005700617308 */ /* 0x0005e20000002400 */
[----:B0-----:R-:W-:-:S07]  /*29e0*/  FSEL R74, R74, -INF , P4 ;  /* 0xff8000004a4a7808 */ /* 0x001fce0002000000 */
[----:B------:R-:W0:Y:S01]  /*29f0*/  MUFU.TANH R75, R75 ;  /* 0x0000004b004b7308 */ /* 0x000e220000002400 */
[----:B--2---:R-:W-:Y:S02]  /*2a00*/  FMNMX.FTZ R87, R67, R92, !PT ;  /* 0x0000005c43577209 */ /* 0x004fe40007810000 */
[----:B-1----:R-:W-:Y:S02]  /*2a10*/  FSEL R52, R52, -INF , P5 ;  /* 0xff80000034347808 */ /* 0x002fe40002800000 */
[----:B------:R-:W-:-:S03]  /*2a20*/  FMNMX.FTZ R87, R68, R87, !PT ;  /* 0x0000005744577209 */ /* 0x000fc60007810000 */
[----:B------:R-:W1:Y:S01]  /*2a30*/  MUFU.TANH R78, R78 ;  /* 0x0000004e004e7308 */ /* 0x000e620000002400 */
[----:B------:R-:W-:-:S04]  /*2a40*/  FMNMX.FTZ R26, R88, R87, !PT ;  /* 0x00000057581a7209 */ /* 0x000fc80007810000 */
[----:B------:R-:W-:-:S03]  /*2a50*/  FMNMX.FTZ R87, R69, R26, !PT ;  /* 0x0000001a45577209 */ /* 0x000fc60007810000 */
[----:B------:R-:W2:Y:S01]  /*2a60*/  MUFU.TANH R53, R53 ;  /* 0x0000003500357308 */ /* 0x000ea20000002400 */
[----:B------:R-:W-:Y:S02]  /*2a70*/  FMNMX.FTZ R87, R74, R87, !PT ;  /* 0x000000574a577209 */ /* 0x000fe40007810000 */
[----:B0-----:R-:W-:Y:S02]  /*2a80*/  FSEL R75, R75, -INF , P1 ;  /* 0xff8000004b4b7808 */ /* 0x001fe40000800000 */
[----:B------:R-:W-:-:S03]  /*2a90*/  FMNMX.FTZ R26, R52, R87, !PT ;  /* 0x00000057341a7209 */ /* 0x000fc60007810000 */
[----:B------:R-:W0:Y:S01]  /*2aa0*/  MUFU.TANH R91, R91 ;  /* 0x0000005b005b7308 */ /* 0x000e220000002400 */
[----:B-1----:R-:W-:Y:S02]  /*2ab0*/  FSEL R25, R78, -INF , P5 ;  /* 0xff8000004e197808 */ /* 0x002fe40002800000 */
[----:B------:R-:W-:Y:S02]  /*2ac0*/  FMNMX.FTZ R87, R75, R26, !PT ;  /* 0x0000001a4b577209 */ /* 0x000fe40007810000 */
[----:B------:R-:W-:-:S03]  /*2ad0*/  ISETP.GT.AND P5, PT, R14, 0x60, PT ;  /* 0x000000600e00780c */ /* 0x000fc60003fa4270 */
[----:B------:R-:W1:Y:S01]  /*2ae0*/  MUFU.TANH R72, R72 ;  /* 0x0000004800487308 */ /* 0x000e620000002400 */
[----:B--2---:R-:W-:-:S04]  /*2af0*/  FSEL R78, R53, -INF , P2 ;  /* 0xff800000354e7808 */ /* 0x004fc80001000000 */
[----:B------:R-:W-:-:S03]  /*2b00*/  FMNMX.FTZ R87, R78, R87, !PT ;  /* 0x000000574e577209 */ /* 0x000fc60007810000 */
[----:B------:R-:W-:Y:S01]  /*2b10*/  MUFU.TANH R51, R51 ;  /* 0x0000003300337308 */ /* 0x000fe20000002400 */
[----:B0-----:R-:W-:Y:S02]  /*2b20*/  FSEL R54, R91, -INF , P4 ;  /* 0xff8000005b367808 */ /* 0x001fe40002000000 */
[----:B------:R-:W-:-:S05]  /*2b30*/  ISETP.GT.AND P4, PT, R14, 0x59, PT ;  /* 0x000000590e00780c */ /* 0x000fca0003f84270 */
[----:B------:R-:W0:Y:S01]  /*2b40*/  MUFU.TANH R81, R81 ;  /* 0x0000005100517308 */ /* 0x000e220000002400 */
[----:B-1----:R-:W-:-:S07]  /*2b50*/  FSEL R72, R72, -INF , P3 ;  /* 0xff80000048487808 */ /* 0x002fce0001800000 */
[----:B------:R-:W1:Y:S08]  /*2b60*/  MUFU.TANH R73, R73 ;  /* 0x0000004900497308 */ /* 0x000e700000002400 */
[----:B------:R-:W2:Y:S01]  /*2b70*/  MUFU.TANH R76, R76 ;  /* 0x0000004c004c7308 */ /* 0x000ea20000002400 */
[----:B0-----:R-:W-:Y:S02]  /*2b80*/  FSEL R81, R81, -INF , P1 ;  /* 0xff80000051517808 */ /* 0x001fe40000800000 */
[----:B------:R-:W-:-:S05]  /*2b90*/  ISETP.GT.AND P1, PT, R14, 0x61, PT ;  /* 0x000000610e00780c */ /* 0x000fca0003f24270 */
[----:B------:R-:W-:Y:S01]  /*2ba0*/  MUFU.TANH R57, R57 ;  /* 0x0000003900397308 */ /* 0x000fe20000002400 */
[----:B-1----:R-:W-:-:S07]  /*2bb0*/  FSEL R73, R73, -INF , P5 ;  /* 0xff80000049497808 */ /* 0x002fce0002800000 */
[----:B------:R-:W0:Y:S01]  /*2bc0*/  MUFU.TANH R80, R80 ;  /* 0x0000005000507308 */ /* 0x000e220000002400 */
[----:B--2---:R-:W-:Y:S02]  /*2bd0*/  FSEL R76, R76, -INF , P2 ;  /* 0xff8000004c4c7808 */ /* 0x004fe40001000000 */
[----:B------:R-:W-:-:S05]  /*2be0*/  ISETP.GT.AND P2, PT, R14, 0x68, PT ;  /* 0x000000680e00780c */ /* 0x000fca0003f44270 */
[----:B------:R-:W1:Y:S08]  /*2bf0*/  MUFU.TANH R82, R82 ;  /* 0x0000005200527308 */ /* 0x000e700000002400 */
[----:B------:R-:W2:Y:S01]  /*2c00*/  MUFU.TANH R77, R77 ;  /* 0x0000004d004d7308 */ /* 0x000ea20000002400 */
[----:B0-----:R-:W-:Y:S02]  /*2c10*/  FSEL R80, R80, -INF , P3 ;  /* 0xff80000050507808 */ /* 0x001fe40001800000 */
[----:B------:R-:W-:-:S05]  /*2c20*/  ISETP.GT.AND P3, PT, R14, 0x69, PT ;  /* 0x000000690e00780c */ /* 0x000fca0003f64270 */
[----:B------:R-:W-:Y:S01]  /*2c30*/  MUFU.TANH R84, R84 ;  /* 0x0000005400547308 */ /* 0x000fe20000002400 */
[----:B-1----:R-:W-:-:S07]  /*2c40*/  FSEL R82, R82, -INF , P2 ;  /* 0xff80000052527808 */ /* 0x002fce0001000000 */
[----:B------:R0:W-:Y:S01]  /*2c50*/  MUFU.TANH R92, R86 ;  /* 0x00000056005c7308 */ /* 0x0001e20000002400 */
[----:B--2---:R-:W-:-:S07]  /*2c60*/  FSEL R77, R77, -INF , P4 ;  /* 0xff8000004d4d7808 */ /* 0x004fce0002000000 */
[----:B------:R1:W-:Y:S01]  /*2c70*/  MUFU.TANH R53, R27 ;  /* 0x0000001b00357308 */ /* 0x0003e20000002400 */
[----:B0-----:R-:W-:Y:S02]  /*2c80*/  FSEL R86, R51, -INF , P4 ;  /* 0xff80000033567808 */ /* 0x001fe40002000000 */
[----:B------:R-:W-:-:S05]  /*2c90*/  ISETP.GT.AND P4, PT, R14, 0x70, PT ;  /* 0x000000700e00780c */ /* 0x000fca0003f84270 */
[----:B------:R-:W0:Y:S01]  /*2ca0*/  MUFU.TANH R79, R79 ;  /* 0x0000004f004f7308 */ /* 0x000e220000002400 */
[----:B-1----:R-:W-:Y:S02]  /*2cb0*/  FMNMX.FTZ R27, R72, R87, !PT ;  /* 0x00000057481b7209 */ /* 0x002fe40007810000 */
[----:B------:R-:W-:-:S05]  /*2cc0*/  FSEL R87, R57, -INF , P1 ;  /* 0xff80000039577808 */ /* 0x000fca0000800000 */
[----:B------:R-:W1:Y:S08]  /*2cd0*/  MUFU.TANH R83, R83 ;  /* 0x0000005300537308 */ /* 0x000e700000002400 */
[----:B------:R2:W-:Y:S01]  /*2ce0*/  MUFU.TANH R51, R28 ;  /* 0x0000001c00337308 */ /* 0x0005e20000002400 */
[----:B0-----:R-:W-:Y:S02]  /*2cf0*/  FSEL R79, R79, -INF , P5 ;  /* 0xff8000004f4f7808 */ /* 0x001fe40002800000 */
[----:B------:R-:W-:-:S05]  /*2d00*/  ISETP.GT.AND P5, PT, R14, 0x71, PT ;  /* 0x000000710e00780c */ /* 0x000fca0003fa4270 */
[----:B------:R-:W0:Y:S01]  /*2d10*/  MUFU.TANH R58, R58 ;  /* 0x0000003a003a7308 */ /* 0x000e220000002400 */
[----:B--2---:R-:W-:Y:S02]  /*2d20*/  FMNMX.FTZ R28, R86, R27, !PT ;  /* 0x0000001b561c7209 */ /* 0x004fe40007810000 */
[----:B------:R-:W-:Y:S02]  /*2d30*/  FSEL R27, R71, -INF , P2 ;  /* 0xff800000471b7808 */ /* 0x000fe40001000000 */
[----:B------:R-:W-:Y:S02]  /*2d40*/  FMNMX.FTZ R28, R73, R28, !PT ;  /* 0x0000001c491c7209 */ /* 0x000fe40007810000 */
[----:B-1----:R-:W-:Y:S01]  /*2d50*/  FSEL R83, R83, -INF , P4 ;  /* 0xff80000053537808 */ /* 0x002fe20002000000 */
[----:B------:R-:W1:Y:S01]  /*2d60*/  MUFU.TANH R85, R85 ;  /* 0x0000005500557308 */ /* 0x000e620000002400 */
[----:B------:R-:W-:-:S07]  /*2d70*/  ISETP.GT.AND P2, PT, R14, 0x79, PT ;  /* 0x000000790e00780c */ /* 0x000fce0003f44270 */
[----:B------:R2:W-:Y:S01]  /*2d80*/  MUFU.TANH R100, R29 ;  /* 0x0000001d00647308 */ /* 0x0005e20000002400 */
[----:B0-----:R-:W-:Y:S02]  /*2d90*/  FSEL R26, R58, -INF , P1 ;  /* 0xff8000003a1a7808 */ /* 0x001fe40000800000 */
[----:B------:R-:W-:-:S04]  /*2da0*/  ISETP.GT.AND P1, PT, R14, 0x78, PT ;  /* 0x000000780e00780c */ /* 0x000fc80003f24270 */
[----:B------:R-:W-:Y:S01]  /*2db0*/  FSEL R89, R93, -INF , P1 ;  /* 0xff8000005d597808 */ /* 0x000fe20000800000 */
[----:B------:R-:W0:Y:S01]  /*2dc0*/  MUFU.TANH R98, R98 ;  /* 0x0000006200627308 */ /* 0x000e220000002400 */
[----:B--2---:R-:W-:Y:S02]  /*2dd0*/  FMNMX.FTZ R29, R87, R28, !PT ;  /* 0x0000001c571d7209 */ /* 0x004fe40007810000 */
[----:B------:R-:W-:Y:S02]  /*2de0*/  FSEL R28, R84, -INF , P3 ;  /* 0xff800000541c7808 */ /* 0x000fe40001800000 */
[----:B------:R-:W-:Y:S02]  /*2df0*/  FSEL R84, R70, -INF , P3 ;  /* 0xff80000046547808 */ /* 0x000fe40001800000 */
[----:B------:R-:W-:Y:S01]  /*2e00*/  FMNMX.FTZ R71, R82, R29, !PT ;  /* 0x0000001d52477209 */ /* 0x000fe20007810000 */
[----:B------:R2:W3:Y:S01]  /*2e10*/  MUFU.TANH R91, R90 ;  /* 0x0000005a005b7308 */ /* 0x0004e20000002400 */
[----:B-1----:R-:W-:-:S02]  /*2e20*/  FSEL R85, R85, -INF , P5 ;  /* 0xff80000055557808 */ /* 0x002fc40002800000 */
[----:B------:R-:W-:Y:S02]  /*2e30*/  FMNMX.FTZ R70, R84, R71, !PT ;  /* 0x0000004754467209 */ /* 0x000fe40007810000 */
[----:B------:R-:W-:Y:S02]  /*2e40*/  ISETP.GT.AND P3, PT, R14, 0x80, PT ;  /* 0x000000800e00780c */ /* 0x000fe40003f64270 */
[----:B------:R-:W-:Y:S01]  /*2e50*/  FMNMX.FTZ R70, R83, R70, !PT ;  /* 0x0000004653467209 */ /* 0x000fe20007810000 */
[----:B------:R1:W-:Y:S01]  /*2e60*/  MUFU.TANH R57, R30 ;  /* 0x0000001e00397308 */ /* 0x0003e20000002400 */
[----:B--2---:R-:W-:Y:S02]  /*2e70*/  FSEL R90, R95, -INF , P2 ;  /* 0xff8000005f5a7808 */ /* 0x004fe40001000000 */
[----:B0-----:R-:W-:Y:S01]  /*2e80*/  FSEL R29, R98, -INF , P4 ;  /* 0xff800000621d7808 */ /* 0x001fe20002000000 */
[----:B------:R-:W-:Y:S01]  /*2e90*/  FMUL.FTZ R98, R0, R37 ;  /* 0x0000002500627220 */ /* 0x000fe20000410000 */
[----:B------:R-:W-:-:S03]  /*2ea0*/  ISETP.GT.AND P4, PT, R14, 0x81, PT ;  /* 0x000000810e00780c */ /* 0x000fc60003f84270 */
[----:B------:R-:W0:Y:S01]  /*2eb0*/  MUFU.TANH R99, R99 ;  /* 0x0000006300637308 */ /* 0x000e220000002400 */
[----:B-1----:R-:W-:Y:S02]  /*2ec0*/  FSEL R30, R94, -INF , P5 ;  /* 0xff8000005e1e7808 */ /* 0x002fe40002800000 */
[----:B------:R-:W-:Y:S02]  /*2ed0*/  FMNMX.FTZ R94, R85, R70, !PT ;  /* 0x00000046555e7209 */ /* 0x000fe40007810000 */
[----:B---3--:R-:W-:Y:S02]  /*2ee0*/  FSEL R91, R91, -INF , P3 ;  /* 0xff8000005b5b7808 */ /* 0x008fe40001800000 */
[----:B------:R-:W-:Y:S01]  /*2ef0*/  FMNMX.FTZ R71, R89, R94, !PT ;  /* 0x0000005e59477209 */ /* 0x000fe20007810000 */
[----:B------:R1:W2:Y:S01]  /*2f00*/  MUFU.TANH R58, R32 ;  /* 0x00000020003a7308 */ /* 0x0002a20000002400 */
[----:B------:R-:W-:Y:S02]  /*2f10*/  ISETP.GT.AND P5, PT, R14, 0x88, PT ;  /* 0x000000880e00780c */ /* 0x000fe40003fa4270 */
[----:B------:R-:W-:-:S02]  /*2f20*/  FMNMX.FTZ R94, R90, R71, !PT ;  /* 0x000000475a5e7209 */ /* 0x000fc40007810000 */
[----:B------:R-:W-:Y:S02]  /*2f30*/  FSEL R92, R92, -INF , P4 ;  /* 0xff8000005c5c7808 */ /* 0x000fe40002000000 */
[----:B------:R-:W-:Y:S01]  /*2f40*/  FMNMX.FTZ R95, R91, R94, !PT ;  /* 0x0000005e5b5f7209 */ /* 0x000fe20007810000 */
[----:B------:R3:W4:Y:S01]  /*2f50*/  MUFU.TANH R70, R33 ;  /* 0x0000002100467308 */ /* 0x0007220000002400 */
[----:B-1----:R-:W-:Y:S02]  /*2f60*/  FSEL R32, R96, -INF , P1 ;  /* 0xff80000060207808 */ /* 0x002fe40000800000 */
[----:B------:R-:W-:Y:S02]  /*2f70*/  ISETP.GT.AND P1, PT, R14, 0x89, PT ;  /* 0x000000890e00780c */ /* 0x000fe40003f24270 */
[----:B------:R-:W-:Y:S02]  /*2f80*/  FSEL R93, R51, -INF , P5 ;  /* 0xff800000335d7808 */ /* 0x000fe40002800000 */
[----:B------:R-:W-:Y:S01]  /*2f90*/  FMNMX.FTZ R96, R92, R95, !PT ;  /* 0x0000005f5c607209 */ /* 0x000fe20007810000 */
[----:B------:R0:W1:Y:S01]  /*2fa0*/  MUFU.TANH R71, R36 ;  /* 0x0000002400477308 */ /* 0x0000620000002400 */
[----:B---3--:R-:W-:Y:S01]  /*2fb0*/  FSEL R33, R97, -INF , P2 ;  /* 0xff80000061217808 */ /* 0x008fe20001000000 */
[----:B------:R-:W-:Y:S01]  /*2fc0*/  IMAD.U32 R97, RZ, RZ, UR22 ;  /* 0x00000016ff617e24 */ /* 0x000fe2000f8e00ff */
[----:B------:R-:W-:-:S02]  /*2fd0*/  ISETP.GT.AND P2, PT, R14, 0x90, PT ;  /* 0x000000900e00780c */ /* 0x000fc40003f44270 */
[----:B------:R-:W-:Y:S02]  /*2fe0*/  FSEL R94, R100, -INF , P1 ;  /* 0xff800000645e7808 */ /* 0x000fe40000800000 */
[----:B------:R-:W-:Y:S01]  /*2ff0*/  FMNMX.FTZ R37, R93, R96, !PT ;  /* 0x000000605d257209 */ /* 0x000fe20007810000 */
[----:B------:R-:W3:Y:S01]  /*3000*/  MUFU.TANH R98, R98 ;  /* 0x0000006200627308 */ /* 0x000ee20000002400 */
[----:B0-----:R-:W-:Y:S01]  /*3010*/  FSEL R36, R99, -INF , P3 ;  /* 0xff80000063247808 */ /* 0x001fe20001800000 */
[----:B------:R-:W-:Y:S01]  /*3020*/  FMUL.FTZ R99, R0, R34 ;  /* 0x0000002200637220 */ /* 0x000fe20000410000 */
[----:B------:R-:W-:Y:S02]  /*3030*/  ISETP.GT.AND P3, PT, R14, 0x91, PT ;  /* 0x000000910e00780c */ /* 0x000fe40003f64270 */
[----:B--2---:R-:W-:Y:S02]  /*3040*/  FSEL R96, R58, -INF , P2 ;  /* 0xff8000003a607808 */ /* 0x004fe40001000000 */
[----:B------:R-:W-:Y:S01]  /*3050*/  FMNMX.FTZ R51, R94, R37, !PT ;  /* 0x000000255e337209 */ /* 0x000fe20007810000 */
[----:B------:R-:W0:Y:S01]  /*3060*/  MUFU.TANH R99, R99 ;  /* 0x0000006300637308 */ /* 0x000e220000002400 */
[----:B------:R-:W-:-:S02]  /*3070*/  FSEL R37, R53, -INF , P4 ;  /* 0xff80000035257808 */ /* 0x000fc40002000000 */
[----:B------:R-:W-:Y:S02]  /*3080*/  ISETP.GT.AND P4, PT, R14, 0x98, PT ;  /* 0x000000980e00780c */ /* 0x000fe40003f84270 */
[----:B----4-:R-:W-:Y:S01]  /*3090*/  FSEL R95, R70, -INF , P3 ;  /* 0xff800000465f7808 */ /* 0x010fe20001800000 */
[----:B------:R-:W-:Y:S01]  /*30a0*/  FMUL.FTZ R70, R0, R31 ;  /* 0x0000001f00467220 */ /* 0x000fe20000410000 */
[----:B------:R-:W-:Y:S01]  /*30b0*/  FMNMX.FTZ R58, R96, R51, !PT ;  /* 0x00000033603a7209 */ /* 0x000fe20007810000 */
[----:B------:R-:W2:Y:S01]  /*30c0*/  MUFU.TANH R102, R102 ;  /* 0x0000006600667308 */ /* 0x000ea20000002400 */
[----:B------:R-:W-:Y:S02]  /*30d0*/  FSEL R51, R57, -INF , P5 ;  /* 0xff80000039337808 */ /* 0x000fe40002800000 */
[----:B------:R-:W-:Y:S02]  /*30e0*/  ISETP.GT.AND P5, PT, R14, 0x99, PT ;  /* 0x000000990e00780c */ /* 0x000fe40003fa4270 */
[----:B-1----:R-:W-:Y:S01]  /*30f0*/  FSEL R100, R71, -INF , P4 ;  /* 0xff80000047647808 */ /* 0x002fe20002000000 */
[----:B------:R-:W-:Y:S01]  /*3100*/  FMUL.FTZ R71, R0, R35 ;  /* 0x0000002300477220 */ /* 0x000fe20000410000 */
[----:B------:R-:W-:Y:S01]  /*3110*/  FMNMX.FTZ R53, R95, R58, !PT ;  /* 0x0000003a5f357209 */ /* 0x000fe20007810000 */
[----:B------:R-:W-:Y:S01]  /*3120*/  MUFU.TANH R70, R70 ;  /* 0x0000004600467308 */ /* 0x000fe20000002400 */
[----:B---3--:R-:W-:-:S02]  /*3130*/  FSEL R98, R98, -INF , P5 ;  /* 0xff80000062627808 */ /* 0x008fc40002800000 */
[----:B------:R-:W-:Y:S02]  /*3140*/  FMNMX.FTZ R53, R100, R53, !PT ;  /* 0x0000003564357209 */ /* 0x000fe40007810000 */
[----:B0-----:R-:W-:Y:S02]  /*3150*/  FSEL R99, R99, -INF , P2 ;  /* 0xff80000063637808 */ /* 0x001fe40001000000 */
[----:B------:R-:W-:Y:S01]  /*3160*/  FMNMX.FTZ R53, R98, R53, !PT ;  /* 0x0000003562357209 */ /* 0x000fe20007810000 */
[----:B------:R-:W-:Y:S01]  /*3170*/  MUFU.TANH R71, R71 ;  /* 0x0000004700477308 */ /* 0x000fe20000002400 */
[----:B--2---:R-:W-:-:S03]  /*3180*/  FSEL R102, R102, -INF , P4 ;  /* 0xff80000066667808 */ /* 0x004fc60002000000 */
[----:B------:R-:W0:Y:S04]  /*3190*/  SHFL.BFLY PT, R14, R53, 0x2, 0x1f ;  /* 0x0c401f00350e7f89 */ /* 0x000e2800000e0000 */
[----:B------:R-:W1:Y:S02]  /*31a0*/  MUFU.TANH R101, R101 ;  /* 0x0000006500657308 */ /* 0x000e640000002400 */
[----:B-1----:R-:W-:Y:S02]  /*31b0*/  FSEL R101, R101, -INF , P5 ;  /* 0xff80000065657808 */ /* 0x002fe40002800000 */
[----:B0-----:R-:W-:-:S05]  /*31c0*/  FMNMX.FTZ R14, R53, R14, !PT ;  /* 0x0000000e350e7209 */ /* 0x001fca0007810000 */
[----:B------:R-:W0:Y:S02]  /*31d0*/  SHFL.BFLY PT, R57, R14, 0x1, 0x1f ;  /* 0x0c201f000e397f89 */ /* 0x000e2400000e0000 */
[----:B0-----:R-:W-:-:S04]  /*31e0*/  FMNMX.FTZ R58, R14, R57, !PT ;  /* 0x000000390e3a7209 */ /* 0x001fc80007810000 */
[C---:B------:R-:W-:Y:S01]  /*31f0*/  FSETP.NEU.FTZ.AND P6, PT, R58.reuse, -INF , PT ;  /* 0xff8000003a00780b */ /* 0x040fe20003fdd000 */
[----:B------:R-:W-:-:S05]  /*3200*/  FFMA.FTZ R97, R58, R97, -8 ;  /* 0xc10000003a617423 */ /* 0x000fca0000010061 */
[----:B------:R-:W-:Y:S02]  /*3210*/  FSEL R97, R97, RZ, P6 ;  /* 0x000000ff61617208 */ /* 0x000fe40003000000 */
[----:B------:R-:W-:-:S03]  /*3220*/  LOP3.LUT P6, RZ, R120, 0x7f, RZ, 0xc0, !PT ;  /* 0x0000007f78ff7812 */ /* 0x000fc600078cc0ff */
[--C-:B------:R-:W-:Y:S01]  /*3230*/  FFMA.FTZ R31, R47, UR22, -R97.reuse ;  /* 0x000000162f1f7c23 */ /* 0x100fe20008010861 */
[----:B------:R-:W-:Y:S01]  /*3240*/  FMNMX.FTZ R47, R6, R7, !PT ;  /* 0x00000007062f7209 */ /* 0x000fe20007810000 */
[--C-:B------:R-:W-:Y:S01]  /*3250*/  FFMA.FTZ R34, R46, UR22, -R97.reuse ;  /* 0x000000162e227c23 */ /* 0x100fe20008010861 */
[----:B------:R-:W-:-:S01]  /*3260*/  FFMA.FTZ R35, R48, UR22, -R97 ;  /* 0x0000001630237c23 */ /* 0x000fc20008010861 */
        /* <DEDUP_REMOVED lines=11> */
[----:B------:R0:W-:Y:S01]  /*3320*/  MUFU.EX2 R47, R60 ;  /* 0x0000003c002f7308 */ /* 0x0001e20000000800 */
[----:B------:R-:W-:-:S01]  /*3330*/  FFMA.FTZ R65, R65, UR22, -R97 ;  /* 0x0000001641417c23 */ /* 0x000fc20008010861 */
[----:B------:R-:W-:Y:S01]  /*3340*/  FMNMX.FTZ R53, R11, R48, !PT ;  /* 0x000000300b357209 */ /* 0x000fe20007810000 */
[----:B------:R-:W-:-:S01]  /*3350*/  FFMA.FTZ R67, R67, UR22, -R97 ;  /* 0x0000001643437c23 */ /* 0x000fc20008010861 */
[--C-:B------:R-:W-:Y:S01]  /*3360*/  FFMA.FTZ R69, R69, UR22, -R97.reuse ;  /* 0x0000001645457c23 */ /* 0x100fe20008010861 */
        /* <DEDUP_REMOVED lines=9> */
[----:B------:R1:W-:Y:S02]  /*3400*/  MUFU.EX2 R48, R63 ;  /* 0x0000003f00307308 */ /* 0x0003e40000000800 */
[----:B------:R-:W-:Y:S01]  /*3410*/  FMNMX.FTZ R50, R20, R57, !PT ;  /* 0x0000003914327209 */ /* 0x000fe20007810000 */
[----:B------:R-:W-:-:S03]  /*3420*/  FFMA.FTZ R57, R64, UR22, -R97 ;  /* 0x0000001640397c23 */ /* 0x000fc60008010861 */
[----:B------:R-:W-:Y:S02]  /*3430*/  FMNMX.FTZ R59, R21, R50, !PT ;  /* 0x00000032153b7209 */ /* 0x000fe40007810000 */
[----:B------:R-:W-:Y:S02]  /*3440*/  MUFU.EX2 R14, R14 ;  /* 0x0000000e000e7308 */ /* 0x000fe40000000800 */
[----:B------:R-:W-:-:S04]  /*3450*/  FMNMX.FTZ R50, R40, R59, !PT ;  /* 0x0000003b28327209 */ /* 0x000fc80007810000 */
[----:B------:R-:W-:Y:S02]  /*3460*/  FMNMX.FTZ R59, R41, R50, !PT ;  /* 0x00000032293b7209 */ /* 0x000fe40007810000 */
[----:B------:R-:W-:Y:S02]  /*3470*/  MUFU.EX2 R50, R65 ;  /* 0x0000004100327308 */ /* 0x000fe40000000800 */
[----:B------:R-:W-:Y:S01]  /*3480*/  FMNMX.FTZ R56, R42, R59, !PT ;  /* 0x0000003b2a387209 */ /* 0x000fe20007810000 */
[--C-:B------:R-:W-:Y:S01]  /*3490*/  FFMA.FTZ R59, R66, UR22, -R97.reuse ;  /* 0x00000016423b7c23 */ /* 0x100fe20008010861 */
[----:B------:R-:W-:-:S01]  /*34a0*/  FFMA.FTZ R66, R72, UR22, -R97 ;  /* 0x0000001648427c23 */ /* 0x000fc20008010861 */
[----:B------:R-:W-:Y:S01]  /*34b0*/  FSEL R72, R70, -INF , P1 ;  /* 0xff80000046487808 */ /* 0x000fe20000800000 */
[----:B------:R-:W-:-:S01]  /*34c0*/  FFMA.FTZ R70, R82, UR22, -R97 ;  /* 0x0000001652467c23 */ /* 0x000fc20008010861 */
[----:B------:R-:W-:Y:S01]  /*34d0*/  FMNMX.FTZ R56, R43, R56, !PT ;  /* 0x000000382b387209 */ /* 0x000fe20007810000 */
[----:B------:R-:W-:-:S01]  /*34e0*/  FFMA.FTZ R82, R91, UR22, -R97 ;  /* 0x000000165b527c23 */ /* 0x000fc20008010861 */
[----:B------:R-:W-:Y:S02]  /*34f0*/  MUFU.EX2 R31, R31 ;  /* 0x0000001f001f7308 */ /* 0x000fe40000000800 */
[----:B------:R-:W-:-:S04]  /*3500*/  FMNMX.FTZ R56, R45, R56, !PT ;  /* 0x000000382d387209 */ /* 0x000fc80007810000 */
[----:B------:R-:W-:Y:S02]  /*3510*/  FMNMX.FTZ R61, R49, R56, !PT ;  /* 0x00000038313d7209 */ /* 0x000fe40007810000 */
[----:B------:R-:W-:Y:S02]  /*3520*/  MUFU.EX2 R56, R67 ;  /* 0x0000004300387308 */ /* 0x000fe40000000800 */
[----:B------:R-:W-:-:S04]  /*3530*/  FMNMX.FTZ R61, R24, R61, !PT ;  /* 0x0000003d183d7209 */ /* 0x000fc80007810000 */
[----:B0-----:R-:W-:Y:S02]  /*3540*/  FMNMX.FTZ R60, R54, R61, !PT ;  /* 0x0000003d363c7209 */ /* 0x001fe40007810000 */
[----:B------:R0:W2:Y:S02]  /*3550*/  MUFU.EX2 R61, R68 ;  /* 0x00000044003d7308 */ /* 0x0000a40000000800 */
[----:B------:R-:W-:-:S04]  /*3560*/  FMNMX.FTZ R60, R25, R60, !PT ;  /* 0x0000003c193c7209 */ /* 0x000fc80007810000 */
[----:B-1----:R-:W-:Y:S02]  /*3570*/  FMNMX.FTZ R63, R81, R60, !PT ;  /* 0x0000003c513f7209 */ /* 0x002fe40007810000 */
[----:B------:R-:W-:Y:S01]  /*3580*/  MUFU.EX2 R60, R88 ;  /* 0x00000058003c7308 */ /* 0x000fe20000000800 */
[----:B0-----:R-:W-:-:S01]  /*3590*/  FFMA.FTZ R68, R73, UR22, -R97 ;  /* 0x0000001649447c23 */ /* 0x001fc20008010861 */
[----:B------:R-:W-:Y:S01]  /*35a0*/  FMNMX.FTZ R63, R76, R63, !PT ;  /* 0x0000003f4c3f7209 */ /* 0x000fe20007810000 */
[----:B------:R-:W-:-:S01]  /*35b0*/  FFMA.FTZ R73, R84, UR22, -R97 ;  /* 0x0000001654497c23 */ /* 0x000fc20008010861 */
[----:B------:R-:W-:Y:S01]  /*35c0*/  FFMA.FTZ R84, R93, UR22, -R97 ;  /* 0x000000165d547c23 */ /* 0x000fe20008010861 */
[----:B------:R-:W-:Y:S01]  /*35d0*/  IMAD.U32 R93, RZ, RZ, UR22 ;  /* 0x00000016ff5d7e24 */ /* 0x000fe2000f8e00ff */
[----:B------:R-:W-:Y:S02]  /*35e0*/  FMNMX.FTZ R62, R80, R63, !PT ;  /* 0x0000003f503e7209 */ /* 0x000fe40007810000 */
[----:B------:R-:W-:Y:S01]  /*35f0*/  MUFU.EX2 R63, R69 ;  /* 0x00000045003f7308 */ /* 0x000fe20000000800 */
[----:B--2---:R-:W-:-:S02]  /*3600*/  F2FP.SATFINITE.E4M3.F32.PACK_AB_MERGE_C R150, R61, R56, RZ ;  /* 0x000000383d96723e */ /* 0x004fc400048070ff */
[----:B------:R-:W-:-:S04]  /*3610*/  FMNMX.FTZ R62, R77, R62, !PT ;  /* 0x0000003e4d3e7209 */ /* 0x000fc80007810000 */
[----:B------:R-:W-:Y:S01]  /*3620*/  FMNMX.FTZ R65, R79, R62, !PT ;  /* 0x0000003e4f417209 */ /* 0x000fe20007810000 */
[----:B------:R-:W-:Y:S03]  /*3630*/  MUFU.EX2 R34, R34 ;  /* 0x0000002200227308 */ /* 0x000fe60000000800 */
[----:B------:R-:W-:Y:S01]  /*3640*/  FMNMX.FTZ R64, R26, R65, !PT ;  /* 0x000000411a407209 */ /* 0x000fe20007810000 */
[----:B------:R-:W-:-:S03]  /*3650*/  FFMA.FTZ R65, R52, UR22, -R97 ;  /* 0x0000001634417c23 */ /* 0x000fc60008010861 */
[----:B------:R-:W-:Y:S01]  /*3660*/  FMNMX.FTZ R67, R27, R64, !PT ;  /* 0x000000401b437209 */ /* 0x000fe20007810000 */
[----:B------:R0:W-:Y:S03]  /*3670*/  MUFU.EX2 R62, R74 ;  /* 0x0000004a003e7308 */ /* 0x0001e60000000800 */
[----:B------:R-:W-:-:S04]  /*3680*/  FMNMX.FTZ R52, R28, R67, !PT ;  /* 0x000000431c347209 */ /* 0x000fc80007810000 */
[----:B------:R-:W-:Y:S01]  /*3690*/  FMNMX.FTZ R67, R29, R52, !PT ;  /* 0x000000341d437209 */ /* 0x000fe20007810000 */
[----:B------:R-:W1:Y:S01]  /*36a0*/  MUFU.EX2 R35, R35 ;  /* 0x0000002300237308 */ /* 0x000e620000000800 */
[----:B0-----:R-:W-:-:S01]  /*36b0*/  FFMA.FTZ R74, R83, UR22, -R97 ;  /* 0x00000016534a7c23 */ /* 0x001fc20008010861 */
[--C-:B------:R-:W-:Y:S01]  /*36c0*/  FFMA.FTZ R83, R85, UR22, -R97.reuse ;  /* 0x0000001655537c23 */ /* 0x100fe20008010861 */
[----:B------:R-:W-:Y:S01]  /*36d0*/  FMNMX.FTZ R67, R30, R67, !PT ;  /* 0x000000431e437209 */ /* 0x000fe20007810000 */
[----:B------:R-:W-:-:S03]  /*36e0*/  FFMA.FTZ R85, R90, UR22, -R97 ;  /* 0x000000165a557c23 */ /* 0x000fc60008010861 */
[----:B------:R-:W-:Y:S01]  /*36f0*/  FMNMX.FTZ R64, R32, R67, !PT ;  /* 0x0000004320407209 */ /* 0x000fe20007810000 */
[----:B------:R0:W-:Y:S03]  /*3700*/  MUFU.EX2 R52, R75 ;  /* 0x0000004b00347308 */ /* 0x0001e60000000800 */
[----:B------:R-:W-:-:S04]  /*3710*/  FMNMX.FTZ R69, R33, R64, !PT ;  /* 0x0000004021457209 */ /* 0x000fc80007810000 */
[----:B------:R-:W-:Y:S01]  /*3720*/  FMNMX.FTZ R64, R36, R69, !PT ;  /* 0x0000004524407209 */ /* 0x000fe20007810000 */
[----:B------:R2:W-:Y:S01]  /*3730*/  MUFU.EX2 R67, R78 ;  /* 0x0000004e00437308 */ /* 0x0005e20000000800 */
[----:B------:R-:W-:-:S01]  /*3740*/  FFMA.FTZ R69, R86, UR22, -R97 ;  /* 0x0000001656457c23 */ /* 0x000fc20008010861 */
[--C-:B------:R-:W-:Y:S01]  /*3750*/  FFMA.FTZ R86, R96, UR22, -R97.reuse ;  /* 0x0000001660567c23 */ /* 0x100fe20008010861 */
[----:B------:R-:W-:Y:S02]  /*3760*/  FMNMX.FTZ R64, R37, R64, !PT ;  /* 0x0000004025407209 */ /* 0x000fe40007810000 */
[----:B-1----:R-:W-:Y:S02]  /*3770*/  F2FP.SATFINITE.E4M3.F32.PACK_AB_MERGE_C R152, R35, R34, RZ ;  /* 0x000000222398723e */ /* 0x002fe400048070ff */
[----:B0-----:R-:W-:Y:S01]  /*3780*/  FMNMX.FTZ R75, R51, R64, !PT ;  /* 0x00000040334b7209 */ /* 0x001fe20007810000 */
[----:B------:R-:W-:Y:S01]  /*3790*/  MUFU.EX2 R38, R38 ;  /* 0x0000002600267308 */ /* 0x000fe20000000800 */
[----:B--2---:R-:W-:-:S01]  /*37a0*/  FFMA.FTZ R78, R87, UR22, -R97 ;  /* 0x00000016574e7c23 */ /* 0x004fc20008010861 */
[----:B------:R-:W-:-:S02]  /*37b0*/  F2FP.SATFINITE.E4M3.F32.PACK_AB_MERGE_C R152, R31, R14, R152 ;  /* 0x0000000e1f98723e */ /* 0x000fc40004807098 */
[----:B------:R-:W-:Y:S02]  /*37c0*/  FMNMX.FTZ R64, R72, R75, !PT ;  /* 0x0000004b48407209 */ /* 0x000fe40007810000 */
[----:B------:R-:W-:Y:S02]  /*37d0*/  FSEL R75, R71, -INF , P3 ;  /* 0xff800000474b7808 */ /* 0x000fe40001800000 */
[----:B------:R-:W-:Y:S01]  /*37e0*/  FMNMX.FTZ R64, R99, R64, !PT ;  /* 0x0000004063407209 */ /* 0x000fe20007810000 */
[----:B------:R-:W-:Y:S03]  /*37f0*/  MUFU.EX2 R39, R39 ;  /* 0x0000002700277308 */ /* 0x000fe60000000800 */
[----:B------:R-:W-:-:S04]  /*3800*/  FMNMX.FTZ R71, R75, R64, !PT ;  /* 0x000000404b477209 */ /* 0x000fc80007810000 */
[----:B------:R-:W-:Y:S01]  /*3810*/  FMNMX.FTZ R64, R102, R71, !PT ;  /* 0x0000004766407209 */ /* 0x000fe20007810000 */
[----:B------:R-:W0:Y:S03]  /*3820*/  MUFU.EX2 R44, R44 ;  /* 0x0000002c002c7308 */ /* 0x000e260000000800 */
[----:B------:R-:W-:-:S05]  /*3830*/  FMNMX.FTZ R64, R101, R64, !PT ;  /* 0x0000004065407209 */ /* 0x000fca0007810000 */
[----:B------:R-:W1:Y:S01]  /*3840*/  SHFL.BFLY PT, R87, R64, 0x2, 0x1f ;  /* 0x0c401f0040577f89 */ /* 0x000e6200000e0000 */
[----:B------:R2:W-:Y:S08]  /*3850*/  MUFU.EX2 R71, R78 ;  /* 0x0000004e00477308 */ /* 0x0005f00000000800 */
[----:B------:R-:W-:Y:S01]  /*3860*/  MUFU.EX2 R46, R46 ;  /* 0x0000002e002e7308 */ /* 0x000fe20000000800 */
[----:B--2---:R-:W-:-:S01]  /*3870*/  FFMA.FTZ R78, R89, UR22, -R97 ;  /* 0x00000016594e7c23 */ /* 0x004fc20008010861 */
[----:B------:R-:W-:Y:S01]  /*3880*/  FFMA.FTZ R89, R94, UR22, -R97 ;  /* 0x000000165e597c23 */ /* 0x000fe20008010861 */
[----:B0-----:R-:W-:-:S04]  /*3890*/  F2FP.SATFINITE.E4M3.F32.PACK_AB_MERGE_C R154, R47, R44, RZ ;  /* 0x0000002c2f9a723e */ /* 0x001fc800048070ff */
[----:B------:R-:W-:Y:S01]  /*38a0*/  F2FP.SATFINITE.E4M3.F32.PACK_AB_MERGE_C R154, R39, R38, R154 ;  /* 0x00000026279a723e */ /* 0x000fe2000480709a */
[----:B------:R-:W0:Y:S01]  /*38b0*/  MUFU.EX2 R57, R57 ;  /* 0x0000003900397308 */ /* 0x000e220000000800 */
[----:B-1----:R-:W-:Y:S01]  /*38c0*/  FMNMX.FTZ R88, R64, R87, !PT ;  /* 0x0000005740587209 */ /* 0x002fe20007810000 */
[----:B------:R-:W-:-:S06]  /*38d0*/  FFMA.FTZ R87, R92, UR22, -R97 ;  /* 0x000000165c577c23 */ /* 0x000fcc0008010861 */
[----:B------:R-:W1:Y:S01]  /*38e0*/  MUFU.EX2 R59, R59 ;  /* 0x0000003b003b7308 */ /* 0x000e620000000800 */
[----:B------:R-:W2:Y:S07]  /*38f0*/  SHFL.BFLY PT, R91, R88, 0x1, 0x1f ;  /* 0x0c201f00585b7f89 */ /* 0x000eae00000e0000 */
[----:B------:R-:W3:Y:S01]  /*3900*/  MUFU.EX2 R65, R65 ;  /* 0x0000004100417308 */ /* 0x000ee20000000800 */
[----:B0-----:R-:W-:-:S04]  /*3910*/  F2FP.SATFINITE.E4M3.F32.PACK_AB_MERGE_C R148, R57, R48, RZ ;  /* 0x000000303994723e */ /* 0x001fc800048070ff */
[----:B------:R-:W-:-:S03]  /*3920*/  F2FP.SATFINITE.E4M3.F32.PACK_AB_MERGE_C R148, R53, R46, R148 ;  /* 0x0000002e3594723e */ /* 0x000fc60004807094 */
[----:B------:R-:W-:Y:S01]  /*3930*/  MUFU.EX2 R66, R66 ;  /* 0x0000004200427308 */ /* 0x000fe20000000800 */
[----:B-1----:R-:W-:-:S07]  /*3940*/  F2FP.SATFINITE.E4M3.F32.PACK_AB_MERGE_C R150, R59, R50, R150 ;  /* 0x000000323b96723e */ /* 0x002fce0004807096 */
[----:B------:R-:W-:Y:S01]  /*3950*/  MUFU.EX2 R69, R69 ;  /* 0x0000004500457308 */ /* 0x000fe20000000800 */
[----:B---3--:R-:W-:Y:S02]  /*3960*/  F2FP.SATFINITE.E4M3.F32.PACK_AB_MERGE_C R136, R65, R62, RZ ;  /* 0x0000003e4188723e */ /* 0x008fe400048070ff */
[----:B--2---:R-:W-:Y:S01]  /*3970*/  FMNMX.FTZ R64, R88, R91, !PT ;  /* 0x0000005b58407209 */ /* 0x004fe20007810000 */
[----:B------:R-:W-:-:S01]  /*3980*/  FFMA.FTZ R91, R95, UR22, -R97 ;  /* 0x000000165f5b7c23 */ /* 0x000fc20008010861 */
[--C-:B------:R-:W-:Y:S01]  /*3990*/  FFMA.FTZ R88, R100, UR22, -R97.reuse ;  /* 0x0000001664587c23 */ /* 0x100fe20008010861 */
[----:B------:R-:W-:Y:S02]  /*39a0*/  F2FP.SATFINITE.E4M3.F32.PACK_AB_MERGE_C R136, R63, R60, R136 ;  /* 0x0000003c3f88723e */ /* 0x000fe40004807088 */
[C---:B------:R-:W-:Y:S01]  /*39b0*/  FFMA.FTZ R90, R64.reuse, R93, -8 ;  /* 0xc1000000405a7423 */ /* 0x040fe2000001005d */
[----:B------:R-:W-:Y:S01]  /*39c0*/  FSETP.NEU.FTZ.AND P1, PT, R64, -INF , PT ;  /* 0xff8000004000780b */ /* 0x000fe20003f3d000 */
[----:B------:R-:W-:Y:S01]  /*39d0*/  FFMA.FTZ R93, R98, UR22, -R97 ;  /* 0x00000016625d7c23 */ /* 0x000fe20008010861 */
[----:B------:R-:W-:Y:S02]  /*39e0*/  MUFU.EX2 R68, R68 ;  /* 0x0000004400447308 */ /* 0x000fe40000000800 */
[----:B------:R-:W-:-:S02]  /*39f0*/  FSEL R90, R90, RZ, P1 ;  /* 0x000000ff5a5a7208 */ /* 0x000fc40000800000 */
[----:B------:R-:W-:-:S03]  /*3a00*/  PLOP3.LUT P1, PT, PT, PT, UP0, 0x80, 0x0 ;  /* 0x000000000000781c */ /* 0x000fc60003f2f008 */
        /* <DEDUP_REMOVED lines=14> */
[----:B------:R-:W0:Y:S01]  /*3af0*/  MUFU.EX2 R7, R7 ;  /* 0x0000000700077308 */ /* 0x000e220000000800 */
[----:B------:R-:W-:-:S01]  /*3b00*/  FFMA.FTZ R12, R12, UR22, -R90 ;  /* 0x000000160c0c7c23 */ /* 0x000fc2000801085a */
[--C-:B------:R-:W-:Y:S01]  /*3b10*/  FFMA.FTZ R15, R41, UR22, -R90.reuse ;  /* 0x00000016290f7c23 */ /* 0x100fe2000801085a */
[----:B------:R-:W-:-:S01]  /*3b20*/  FFMA.FTZ R25, R76, UR22, -R90 ;  /* 0x000000164c197c23 */ /* 0x000fc2000801085a */
[--C-:B------:R-:W-:Y:S01]  /*3b30*/  FFMA.FTZ R41, R24, UR22, -R90.reuse ;  /* 0x0000001618297c23 */ /* 0x100fe2000801085a */
[----:B------:R-:W-:-:S01]  /*3b40*/  FFMA.FTZ R76, R77, UR22, -R90 ;  /* 0x000000164d4c7c23 */ /* 0x000fc2000801085a */
[----:B------:R-:W-:Y:S01]  /*3b50*/  FFMA.FTZ R24, R81, UR22, -R90 ;  /* 0x0000001651187c23 */ /* 0x000fe2000801085a */
[----:B------:R-:W-:-:S01]  /*3b60*/  FADD.FTZ R77, R14, R31 ;  /* 0x0000001f0e4d7221 */ /* 0x000fc20000010000 */
[----:B------:R-:W1:Y:S01]  /*3b70*/  MUFU.EX2 R92, R92 ;  /* 0x0000005c005c7308 */ /* 0x000e620000000800 */
[----:B------:R-:W-:-:S01]  /*3b80*/  FFMA.FTZ R94, R40, UR22, -R90 ;  /* 0x00000016285e7c23 */ /* 0x000fc2000801085a */
[--C-:B------:R-:W-:Y:S01]  /*3b90*/  FFMA.FTZ R13, R13, UR22, -R90.reuse ;  /* 0x000000160d0d7c23 */ /* 0x100fe2000801085a */
[----:B------:R-:W-:-:S01]  /*3ba0*/  FFMA.FTZ R40, R49, UR22, -R90 ;  /* 0x0000001631287c23 */ /* 0x000fc2000801085a */
[----:B------:R-:W-:Y:S01]  /*3bb0*/  FFMA.FTZ R49, R80, UR22, -R90 ;  /* 0x0000001650317c23 */ /* 0x000fe2000801085a */
[----:B------:R-:W-:-:S01]  /*3bc0*/  FADD.FTZ R80, R34, R77 ;  /* 0x0000004d22507221 */ /* 0x000fc20000010000 */
[----:B------:R-:W-:Y:S01]  /*3bd0*/  @!P6 IADD3 R77, R5, 0x13240, RZ ;  /* 0x00013240054de810 */ /* 0x000fe20007ffe0ff */
[----:B------:R-:W-:-:S01]  /*3be0*/  FFMA.FTZ R21, R21, UR22, -R90 ;  /* 0x0000001615157c23 */ /* 0x000fc2000801085a */
[----:B------:R-:W2:Y:S01]  /*3bf0*/  MUFU.EX2 R95, R95 ;  /* 0x0000005f005f7308 */ /* 0x000ea20000000800 */
[----:B0-----:R-:W-:-:S01]  /*3c00*/  FADD.FTZ R81, R6, R7 ;  /* 0x0000000706517221 */ /* 0x001fc20000010000 */
[----:B------:R-:W-:Y:S01]  /*3c10*/  @!P6 PRMT R77, RZ, 0x654, R77 ;  /* 0x00000654ff4de816 */ /* 0x000fe2000000004d */
[----:B------:R-:W-:-:S01]  /*3c20*/  FFMA.FTZ R79, R79, UR22, -R90 ;  /* 0x000000164f4f7c23 */ /* 0x000fc2000801085a */
[--C-:B------:R-:W-:Y:S01]  /*3c30*/  FFMA.FTZ R26, R26, UR22, -R90.reuse ;  /* 0x000000161a1a7c23 */ /* 0x100fe2000801085a */
[----:B------:R-:W-:-:S01]  /*3c40*/  FFMA.FTZ R27, R27, UR22, -R90 ;  /* 0x000000161b1b7c23 */ /* 0x000fc2000801085a */
[----:B------:R0:W-:Y:S01]  /*3c50*/  @!P6 SYNCS.ARRIVE.TRANS64.RED.A1T0 RZ, [R77+URZ], RZ ;  /* 0x000000ff4dffe9a7 */ /* 0x0001e2000810043f */
[----:B------:R-:W-:-:S01]  /*3c60*/  FFMA.FTZ R32, R32, UR22, -R90 ;  /* 0x0000001620207c23 */ /* 0x000fc2000801085a */
[----:B------:R-:W3:Y:S01]  /*3c70*/  MUFU.EX2 R8, R8 ;  /* 0x0000000800087308 */ /* 0x000ee20000000800 */
[----:B-1----:R-:W-:-:S01]  /*3c80*/  FADD.FTZ R96, R92, R81 ;  /* 0x000000515c607221 */ /* 0x002fc20000010000 */
[----:B------:R-:W-:Y:S01]  /*3c90*/  FADD.FTZ R81, R35, R80 ;  /* 0x0000005023517221 */ /* 0x000fe20000010000 */
[----:B------:R-:W-:-:S01]  /*3ca0*/  FFMA.FTZ R33, R33, UR22, -R90 ;  /* 0x0000001621217c23 */ /* 0x000fc2000801085a */
[--C-:B------:R-:W-:Y:S01]  /*3cb0*/  FFMA.FTZ R36, R36, UR22, -R90.reuse ;  /* 0x0000001624247c23 */ /* 0x100fe2000801085a */
[----:B------:R-:W-:-:S01]  /*3cc0*/  FFMA.FTZ R37, R37, UR22, -R90 ;  /* 0x0000001625257c23 */ /* 0x000fc2000801085a */
[----:B------:R-:W-:Y:S01]  /*3cd0*/  FADD.FTZ R80, R38, R81 ;  /* 0x0000005126507221 */ /* 0x000fe20000010000 */
[----:B------:R-:W-:-:S01]  /*3ce0*/  FFMA.FTZ R51, R51, UR22, -R90 ;  /* 0x0000001633337c23 */ /* 0x000fc2000801085a */
[----:B------:R-:W0:Y:S01]  /*3cf0*/  MUFU.EX2 R9, R9 ;  /* 0x0000000900097308 */ /* 0x000e220000000800 */
[----:B--2---:R-:W-:-:S01]  /*3d00*/  FADD.FTZ R97, R95, R96 ;  /* 0x000000605f617221 */ /* 0x004fc20000010000 */
[----:B------:R-:W-:Y:S01]  /*3d10*/  FADD.FTZ R81, R39, R80 ;  /* 0x0000005027517221 */ /* 0x000fe20000010000 */
[----:B------:R-:W-:-:S01]  /*3d20*/  FFMA.FTZ R72, R72, UR22, -R90 ;  /* 0x0000001648487c23 */ /* 0x000fc2000801085a */
[--C-:B------:R-:W-:Y:S01]  /*3d30*/  FFMA.FTZ R99, R99, UR22, -R90.reuse ;  /* 0x0000001663637c23 */ /* 0x100fe2000801085a */
[----:B------:R-:W-:Y:S01]  /*3d40*/  F2FP.SATFINITE.E4M3.F32.PACK_AB_MERGE_C R92, R95, R92, RZ ;  /* 0x0000005c5f5c723e */ /* 0x000fe200048070ff */
[----:B------:R-:W-:Y:S01]  /*3d50*/  FADD.FTZ R80, R44, R81 ;  /* 0x000000512c507221 */ /* 0x000fe20000010000 */
[----:B------:R-:W-:-:S01]  /*3d60*/  FFMA.FTZ R75, R75, UR22, -R90 ;  /* 0x000000164b4b7c23 */ /* 0x000fc2000801085a */
[----:B------:R-:W1:Y:S01]  /*3d70*/  MUFU.EX2 R12, R12 ;  /* 0x0000000c000c7308 */ /* 0x000e620000000800 */
[----:B---3--:R-:W-:-:S01]  /*3d80*/  FADD.FTZ R96, R8, R97 ;  /* 0x0000006108607221 */ /* 0x008fc20000010000 */
[----:B------:R-:W-:Y:S01]  /*3d90*/  F2FP.SATFINITE.E4M3.F32.PACK_AB_MERGE_C R153, R7, R6, R92 ;  /* 0x000000060799723e */ /* 0x000fe2000480705c */
[----:B------:R-:W-:-:S01]  /*3da0*/  FFMA.FTZ R102, R102, UR22, -R90 ;  /* 0x0000001666667c23 */ /* 0x000fc2000801085a */
[----:B------:R-:W-:Y:S01]  /*3db0*/  MOV R39, R55 ;  /* 0x0000003700277202 */ /* 0x000fe20000000f00 */
[----:B------:R-:W-:-:S03]  /*3dc0*/  IMAD.MOV.U32 R38, RZ, RZ, R55 ;  /* 0x000000ffff267224 */ /* 0x000fc600078e0037 */
[----:B------:R-:W2:Y:S01]  /*3dd0*/  MUFU.EX2 R13, R13 ;  /* 0x0000000d000d7308 */ /* 0x000ea20000000800 */
[----:B0-----:R-:W-:-:S07]  /*3de0*/  FADD.FTZ R77, R9, R96 ;  /* 0x00000060094d7221 */ /* 0x001fce0000010000 */
[----:B------:R-:W0:Y:S01]  /*3df0*/  MUFU.EX2 R10, R10 ;  /* 0x0000000a000a7308 */ /* 0x000e220000000800 */
[----:B-1----:R-:W-:-:S01]  /*3e00*/  FADD.FTZ R96, R12, R77 ;  /* 0x0000004d0c607221 */ /* 0x002fc20000010000 */
[--C-:B------:R-:W-:Y:S01]  /*3e10*/  FFMA.FTZ R77, R28, UR22, -R90.reuse ;  /* 0x000000161c4d7c23 */ /* 0x100fe2000801085a */
[----:B------:R-:W-:-:S01]  /*3e20*/  FFMA.FTZ R28, R29, UR22, -R90 ;  /* 0x000000161d1c7c23 */ /* 0x000fc2000801085a */
[--C-:B------:R-:W-:Y:S01]  /*3e30*/  FFMA.FTZ R29, R30, UR22, -R90.reuse ;  /* 0x000000161e1d7c23 */ /* 0x100fe2000801085a */
[----:B------:R-:W-:-:S03]  /*3e40*/  FFMA.FTZ R90, R101, UR22, -R90 ;  /* 0x00000016655a7c23 */ /* 0x000fc6000801085a */
[----:B------:R-:W1:Y:S01]  /*3e50*/  MUFU.EX2 R11, R11 ;  /* 0x0000000b000b7308 */ /* 0x000e620000000800 */
[----:B--2---:R-:W-:-:S07]  /*3e60*/  FADD.FTZ R81, R13, R96 ;  /* 0x000000600d517221 */ /* 0x004fce0000010000 */
[----:B------:R-:W2:Y:S01]  /*3e70*/  MUFU.EX2 R21, R21 ;  /* 0x0000001500157308 */ /* 0x000ea20000000800 */
[----:B0-----:R-:W-:-:S07]  /*3e80*/  FADD.FTZ R30, R10, R81 ;  /* 0x000000510a1e7221 */ /* 0x001fce0000010000 */
[----:B------:R0:W-:Y:S08]  /*3e90*/  MUFU.EX2 R5, R79 ;  /* 0x0000004f00057308 */ /* 0x0001f00000000800 */
[----:B------:R-:W3:Y:S01]  /*3ea0*/  MUFU.EX2 R94, R94 ;  /* 0x0000005e005e7308 */ /* 0x000ee20000000800 */
[----:B0-----:R-:W-:-:S01]  /*3eb0*/  FADD.FTZ R79, R47, R80 ;  /* 0x000000502f4f7221 */ /* 0x001fc20000010000 */
[----:B------:R-:W-:-:S03]  /*3ec0*/  F2FP.SATFINITE.E4M3.F32.PACK_AB_MERGE_C R47, R13, R12, RZ ;  /* 0x0000000c0d2f723e */ /* 0x000fc600048070ff */
[----:B------:R-:W-:Y:S01]  /*3ed0*/  FADD.FTZ R80, R46, R79 ;  /* 0x0000004f2e507221 */ /* 0x000fe20000010000 */
[----:B------:R-:W-:Y:S01]  /*3ee0*/  F2FP.SATFINITE.E4M3.F32.PACK_AB_MERGE_C R155, R9, R8, R47 ;  /* 0x00000008099b723e */ /* 0x000fe2000480702f */
[----:B------:R-:W-:Y:S01]  /*3ef0*/  IMAD.MOV.U32 R46, RZ, RZ, R55 ;  /* 0x000000ffff2e7224 */ /* 0x000fe200078e0037 */
[----:B------:R-:W0:Y:S01]  /*3f00*/  MUFU.EX2 R15, R15 ;  /* 0x0000000f000f7308 */ /* 0x000e220000000800 */
[----:B------:R-:W-:-:S01]  /*3f10*/  FADD.FTZ R79, R53, R80 ;  /* 0x00000050354f7221 */ /* 0x000fc20000010000 */
[----:B-1----:R-:W-:Y:S01]  /*3f20*/  FADD.FTZ R80, R11, R30 ;  /* 0x0000001e0b507221 */ /* 0x002fe20000010000 */
[----:B------:R-:W-:Y:S01]  /*3f30*/  IMAD.MOV.U32 R53, RZ, RZ, R55 ;  /* 0x000000ffff357224 */ /* 0x000fe200078e0037 */
[----:B------:R-:W-:Y:S01]  /*3f40*/  MOV R47, R55 ;  /* 0x00000037002f7202 */ /* 0x000fe20000000f00 */
[----:B------:R-:W-:-:S01]  /*3f50*/  FADD.FTZ R96, R48, R79 ;  /* 0x0000004f30607221 */ /* 0x000fc20000010000 */
[----:B--2---:R-:W-:Y:S01]  /*3f60*/  FADD.FTZ R79, R21, R80 ;  /* 0x00000050154f7221 */ /* 0x004fe20000010000 */
[----:B------:R-:W-:Y:S01]  /*3f70*/  IMAD.MOV.U32 R48, RZ, RZ, R55 ;  /* 0x000000ffff307224 */ /* 0x000fe200078e0037 */
[----:B------:R-:W1:Y:S01]  /*3f80*/  MUFU.EX2 R20, R20 ;  /* 0x0000001400147308 */ /* 0x000e620000000800 */
[----:B------:R-:W-:-:S01]  /*3f90*/  FADD.FTZ R81, R57, R96 ;  /* 0x0000006039517221 */ /* 0x000fc20000010000 */
[C---:B---3--:R-:W-:Y:S01]  /*3fa0*/  FADD.FTZ R80, R94.reuse, R79 ;  /* 0x0000004f5e507221 */ /* 0x048fe20000010000 */
[----:B------:R-:W-:-:S02]  /*3fb0*/  F2FP.SATFINITE.E4M3.F32.PACK_AB_MERGE_C R94, R94, R21, RZ ;  /* 0x000000155e5e723e */ /* 0x000fc400048070ff */
[----:B------:R-:W-:Y:S01]  /*3fc0*/  FADD.FTZ R96, R50, R81 ;  /* 0x0000005132607221 */ /* 0x000fe20000010000 */
[----:B------:R-:W-:Y:S01]  /*3fd0*/  IMAD.MOV.U32 R50, RZ, RZ, R55 ;  /* 0x000000ffff327224 */ /* 0x000fe200078e0037 */
[----:B------:R-:W-:Y:S01]  /*3fe0*/  F2FP.SATFINITE.E4M3.F32.PACK_AB_MERGE_C R149, R11, R10, R94 ;  /* 0x0000000a0b95723e */ /* 0x000fe2000480705e */
[----:B------:R-:W2:Y:S01]  /*3ff0*/  MUFU.EX2 R42, R42 ;  /* 0x0000002a002a7308 */ /* 0x000ea20000000800 */
[----:B------:R-:W-:-:S07]  /*4000*/  FADD.FTZ R79, R59, R96 ;  /* 0x000000603b4f7221 */ /* 0x000fce0000010000 */
[----:B------:R-:W3:Y:S08]  /*4010*/  MUFU.EX2 R43, R43 ;  /* 0x0000002b002b7308 */ /* 0x000ef00000000800 */
[----:B------:R-:W4:Y:S08]  /*4020*/  MUFU.EX2 R40, R40 ;  /* 0x0000002800287308 */ /* 0x000f300000000800 */
[----:B------:R0:W-:Y:S08]  /*4030*/  MUFU.EX2 R30, R77 ;  /* 0x0000004d001e7308 */ /* 0x0001f00000000800 */
[----:B------:R-:W5:Y:S01]  /*4040*/  MUFU.EX2 R41, R41 ;  /* 0x0000002900297308 */ /* 0x000f620000000800 */
[----:B0-----:R-:W-:-:S01]  /*4050*/  FADD.FTZ R77, R15, R80 ;  /* 0x000000500f4d7221 */ /* 0x001fc20000010000 */
[----:B------:R-:W-:-:S03]  /*4060*/  FADD.FTZ R80, R56, R79 ;  /* 0x0000004f38507221 */ /* 0x000fc60000010000 */
[----:B-1----:R-:W-:-:S03]  /*4070*/  FADD.FTZ R77, R20, R77 ;  /* 0x0000004d144d7221 */ /* 0x002fc60000010000 */
[----:B------:R-:W0:Y:S01]  /*4080*/  MUFU.EX2 R45, R45 ;  /* 0x0000002d002d7308 */ /* 0x000e220000000800 */
[----:B--2---:R-:W-:-:S01]  /*4090*/  FADD.FTZ R96, R42, R77 ;  /* 0x0000004d2a607221 */ /* 0x004fc20000010000 */
[----:B------:R-:W-:Y:S01]  /*40a0*/  FADD.FTZ R77, R61, R80 ;  /* 0x000000503d4d7221 */ /* 0x000fe20000010000 */
[C---:B---3--:R-:W-:Y:S02]  /*40b0*/  F2FP.SATFINITE.E4M3.F32.PACK_AB_MERGE_C R42, R43.reuse, R42, RZ ;  /* 0x0000002a2b2a723e */ /* 0x048fe400048070ff */
[----:B------:R-:W-:Y:S01]  /*40c0*/  FADD.FTZ R35, R43, R96 ;  /* 0x000000602b237221 */ /* 0x000fe20000010000 */
[----:B------:R-:W-:-:S01]  /*40d0*/  FADD.FTZ R34, R60, R77 ;  /* 0x0000004d3c227221 */ /* 0x000fc20000010000 */
[----:B------:R-:W-:Y:S01]  /*40e0*/  F2FP.SATFINITE.E4M3.F32.PACK_AB_MERGE_C R151, R20, R15, R42 ;  /* 0x0000000f1497723e */ /* 0x000fe2000480702a */
[----:B------:R-:W1:Y:S01]  /*40f0*/  MUFU.EX2 R54, R54 ;  /* 0x0000003600367308 */ /* 0x000e620000000800 */
[----:B----4-:R-:W-:-:S01]  /*4100*/  FADD.FTZ R44, R40, R35 ;  /* 0x00000023282c7221 */ /* 0x010fc20000010000 */
[----:B------:R-:W-:Y:S01]  /*4110*/  FADD.FTZ R35, R63, R34 ;  /* 0x000000223f237221 */ /* 0x000fe20000010000 */
[----:B------:R-:W-:-:S02]  /*4120*/  IMAD.MOV.U32 R43, RZ, RZ, R55 ;  /* 0x000000ffff2b7224 */ /* 0x000fc400078e0037 */
[----:B-----5:R-:W-:Y:S01]  /*4130*/  FADD.FTZ R44, R41, R44 ;  /* 0x0000002c292c7221 */ /* 0x020fe20000010000 */
[----:B------:R-:W-:-:S01]  /*4140*/  FADD.FTZ R34, R62, R35 ;  /* 0x000000233e227221 */ /* 0x000fc20000010000 */
[----:B------:R-:W-:Y:S01]  /*4150*/  IMAD.MOV.U32 R42, RZ, RZ, R55 ;  /* 0x000000ffff2a7224 */ /* 0x000fe200078e0037 */
[----:B------:R-:W2:Y:S01]  /*4160*/  MUFU.EX2 R24, R24 ;  /* 0x0000001800187308 */ /* 0x000ea20000000800 */
[----:B0-----:R-:W-:-:S01]  /*4170*/  FADD.FTZ R35, R45, R44 ;  /* 0x0000002c2d237221 */ /* 0x001fc20000010000 */
[----:B------:R-:W-:-:S04]  /*4180*/  FADD.FTZ R65, R65, R34 ;  /* 0x0000002241417221 */ /* 0x000fc80000010000 */
[----:B------:R-:W-:Y:S02]  /*4190*/  FADD.FTZ R34, R52, R65 ;  /* 0x0000004134227221 */ /* 0x000fe40000010000 */
[----:B------:R-:W0:Y:S01]  /*41a0*/  MUFU.EX2 R25, R25 ;  /* 0x0000001900197308 */ /* 0x000e220000000800 */
[----:B-1----:R-:W-:-:S01]  /*41b0*/  FADD.FTZ R35, R54, R35 ;  /* 0x0000002336237221 */ /* 0x002fc20000010000 */
[----:B------:R-:W-:Y:S01]  /*41c0*/  FADD.FTZ R21, R67, R34 ;  /* 0x0000002243157221 */ /* 0x000fe20000010000 */
[----:B------:R-:W-:Y:S01]  /*41d0*/  F2FP.SATFINITE.E4M3.F32.PACK_AB_MERGE_C R45, R54, R45, RZ ;  /* 0x0000002d362d723e */ /* 0x000fe200048070ff */
[----:B------:R-:W-:Y:S02]  /*41e0*/  IMAD.MOV.U32 R54, RZ, RZ, R55 ;  /* 0x000000ffff367224 */ /* 0x000fe400078e0037 */
[----:B------:R-:W-:-:S01]  /*41f0*/  FADD.FTZ R34, R66, R21 ;  /* 0x0000001542227221 */ /* 0x000fc20000010000 */
[----:B------:R-:W-:Y:S01]  /*4200*/  F2FP.SATFINITE.E4M3.F32.PACK_AB_MERGE_C R66, R69, R66, RZ ;  /* 0x000000424542723e */ /* 0x000fe200048070ff */
[----:B------:R-:W1:Y:S01]  /*4210*/  MUFU.EX2 R49, R49 ;  /* 0x0000003100317308 */ /* 0x000e620000000800 */
[----:B--2---:R-:W-:-:S01]  /*4220*/  FADD.FTZ R44, R24, R35 ;  /* 0x00000023182c7221 */ /* 0x004fc20000010000 */
[----:B------:R-:W-:Y:S01]  /*4230*/  FADD.FTZ R69, R69, R34 ;  /* 0x0000002245457221 */ /* 0x000fe20000010000 */
[----:B------:R-:W-:Y:S01]  /*4240*/  F2FP.SATFINITE.E4M3.F32.PACK_AB_MERGE_C R138, R67, R52, R66 ;  /* 0x00000034438a723e */ /* 0x000fe20004807042 */
[----:B------:R-:W-:Y:S01]  /*4250*/  IMAD.MOV.U32 R52, RZ, RZ, R55 ;  /* 0x000000ffff347224 */ /* 0x000fe200078e0037 */
[----:B------:R-:W-:Y:S01]  /*4260*/  F2FP.SATFINITE.E4M3.F32.PACK_AB_MERGE_C R137, R41, R40, R45 ;  /* 0x000000282989723e */ /* 0x000fe2000480702d */
[----:B------:R-:W-:Y:S01]  /*4270*/  FADD.FTZ R14, R68, R69 ;  /* 0x00000045440e7221 */ /* 0x000fe20000010000 */
[----:B------:R-:W-:Y:S01]  /*4280*/  IMAD.MOV.U32 R45, RZ, RZ, R55 ;  /* 0x000000ffff2d7224 */ /* 0x000fe200078e0037 */
[----:B------:R-:W2:Y:S01]  /*4290*/  MUFU.EX2 R76, R76 ;  /* 0x0000004c004c7308 */ /* 0x000ea20000000800 */
[----:B0-----:R-:W-:-:S01]  /*42a0*/  FADD.FTZ R44, R25, R44 ;  /* 0x0000002c192c7221 */ /* 0x001fc20000010000 */
[----:B------:R-:W-:Y:S01]  /*42b0*/  FADD.FTZ R31, R71, R14 ;  /* 0x0000000e471f7221 */ /* 0x000fe20000010000 */
[----:B------:R-:W-:-:S02]  /*42c0*/  IMAD.MOV.U32 R41, RZ, RZ, R55 ;  /* 0x000000ffff297224 */ /* 0x000fc400078e0037 */
[--C-:B------:R-:W-:Y:S02]  /*42d0*/  IMAD.MOV.U32 R40, RZ, RZ, R55.reuse ;  /* 0x000000ffff287224 */ /* 0x100fe400078e0037 */
[----:B------:R-:W-:Y:S01]  /*42e0*/  IMAD.MOV.U32 R35, RZ, RZ, R55 ;  /* 0x000000ffff237224 */ /* 0x000fe200078e0037 */
[----:B------:R-:W0:Y:S01]  /*42f0*/  MUFU.EX2 R26, R26 ;  /* 0x0000001a001a7308 */ /* 0x000e220000000800 */
[----:B-1----:R-:W-:-:S01]  /*4300*/  FADD.FTZ R21, R49, R44 ;  /* 0x0000002c31157221 */ /* 0x002fc20000010000 */
[----:B------:R-:W-:-:S06]  /*4310*/  IMAD.MOV.U32 R44, RZ, RZ, R55 ;  /* 0x000000ffff2c7224 */ /* 0x000fcc00078e0037 */
[----:B------:R-:W1:Y:S01]  /*4320*/  MUFU.EX2 R70, R70 ;  /* 0x0000004600467308 */ /* 0x000e620000000800 */
[C---:B--2---:R-:W-:Y:S01]  /*4330*/  F2FP.SATFINITE.E4M3.F32.PACK_AB_MERGE_C R49, R76.reuse, R49, RZ ;  /* 0x000000314c31723e */ /* 0x044fe200048070ff */
[----:B------:R-:W-:-:S03]  /*4340*/  FADD.FTZ R76, R76, R21 ;  /* 0x000000154c4c7221 */ /* 0x000fc60000010000 */
[----:B------:R-:W-:Y:S01]  /*4350*/  F2FP.SATFINITE.E4M3.F32.PACK_AB_MERGE_C R139, R25, R24, R49 ;  /* 0x00000018198b723e */ /* 0x000fe20004807031 */
[----:B------:R-:W-:-:S01]  /*4360*/  FADD.FTZ R21, R5, R76 ;  /* 0x0000004c05157221 */ /* 0x000fc20000010000 */
[--C-:B------:R-:W-:Y:S01]  /*4370*/  IMAD.MOV.U32 R49, RZ, RZ, R55.reuse ;  /* 0x000000ffff317224 */ /* 0x100fe200078e0037 */
[----:B------:R-:W2:Y:S01]  /*4380*/  MUFU.EX2 R27, R27 ;  /* 0x0000001b001b7308 */ /* 0x000ea20000000800 */
[----:B------:R-:W-:Y:S02]  /*4390*/  IMAD.MOV.U32 R25, RZ, RZ, R55 ;  /* 0x000000ffff197224 */ /* 0x000fe400078e0037 */
[----:B0-----:R-:W-:Y:S01]  /*43a0*/  FADD.FTZ R14, R26, R21 ;  /* 0x000000151a0e7221 */ /* 0x001fe20000010000 */
[----:B------:R-:W-:-:S04]  /*43b0*/  IMAD.MOV.U32 R24, RZ, RZ, R55 ;  /* 0x000000ffff187224 */ /* 0x000fc800078e0037 */
[----:B------:R-:W0:Y:S01]  /*43c0*/  MUFU.EX2 R73, R73 ;  /* 0x0000004900497308 */ /* 0x000e220000000800 */
[----:B-1----:R-:W-:-:S07]  /*43d0*/  FADD.FTZ R34, R70, R31 ;  /* 0x0000001f46227221 */ /* 0x002fce0000010000 */
[----:B------:R-:W1:Y:S01]  /*43e0*/  MUFU.EX2 R74, R74 ;  /* 0x0000004a004a7308 */ /* 0x000e620000000800 */
[----:B--2---:R-:W-:-:S01]  /*43f0*/  FADD.FTZ R21, R27, R14 ;  /* 0x0000000e1b157221 */ /* 0x004fc20000010000 */
[----:B------:R-:W-:-:S03]  /*4400*/  F2FP.SATFINITE.E4M3.F32.PACK_AB_MERGE_C R31, R30, R27, RZ ;  /* 0x0000001b1e1f723e */ /* 0x000fc600048070ff */
[----:B------:R-:W-:Y:S01]  /*4410*/  FADD.FTZ R21, R30, R21 ;  /* 0x000000151e157221 */ /* 0x000fe20000010000 */
[----:B------:R-:W-:Y:S01]  /*4420*/  F2FP.SATFINITE.E4M3.F32.PACK_AB_MERGE_C R141, R26, R5, R31 ;  /* 0x000000051a8d723e */ /* 0x000fe2000480701f */
[----:B------:R-:W-:Y:S01]  /*4430*/  IMAD.MOV.U32 R26, RZ, RZ, R55 ;  /* 0x000000ffff1a7224 */ /* 0x000fe200078e0037 */
[----:B------:R-:W2:Y:S01]  /*4440*/  MUFU.EX2 R28, R28 ;  /* 0x0000001c001c7308 */ /* 0x000ea20000000800 */
[C---:B0-----:R-:W-:Y:S01]  /*4450*/  F2FP.SATFINITE.E4M3.F32.PACK_AB_MERGE_C R70, R73.reuse, R70, RZ ;  /* 0x000000464946723e */ /* 0x041fe200048070ff */
[----:B------:R-:W-:Y:S01]  /*4460*/  FADD.FTZ R73, R73, R34 ;  /* 0x0000002249497221 */ /* 0x000fe20000010000 */
[----:B------:R-:W-:Y:S02]  /*4470*/  MOV R31, R55 ;  /* 0x00000037001f7202 */ /* 0x000fe40000000f00 */
[----:B------:R-:W-:-:S03]  /*4480*/  F2FP.SATFINITE.E4M3.F32.PACK_AB_MERGE_C R140, R71, R68, R70 ;  /* 0x00000044478c723e */ /* 0x000fc60004807046 */
[----:B------:R-:W0:Y:S01]  /*4490*/  MUFU.EX2 R83, R83 ;  /* 0x0000005300537308 */ /* 0x000e220000000800 */
[----:B-1----:R-:W-:-:S07]  /*44a0*/  FADD.FTZ R14, R74, R73 ;  /* 0x000000494a0e7221 */ /* 0x002fce0000010000 */
[----:B------:R-:W1:Y:S01]  /*44b0*/  MUFU.EX2 R29, R29 ;  /* 0x0000001d001d7308 */ /* 0x000e620000000800 */
[----:B--2---:R-:W-:-:S07]  /*44c0*/  FADD.FTZ R30, R28, R21 ;  /* 0x000000151c1e7221 */ /* 0x004fce0000010000 */
[----:B------:R-:W-:Y:S01]  /*44d0*/  MUFU.EX2 R78, R78 ;  /* 0x0000004e004e7308 */ /* 0x000fe20000000800 */
[----:B0-----:R-:W-:-:S07]  /*44e0*/  FADD.FTZ R21, R83, R14 ;  /* 0x0000000e53157221 */ /* 0x001fce0000010000 */
[----:B------:R-:W0:Y:S01]  /*44f0*/  MUFU.EX2 R85, R85 ;  /* 0x0000005500557308 */ /* 0x000e220000000800 */
[----:B-1----:R-:W-:-:S07]  /*4500*/  FADD.FTZ R27, R29, R30 ;  /* 0x0000001e1d1b7221 */ /* 0x002fce0000010000 */
[----:B------:R-:W1:Y:S08]  /*4510*/  MUFU.EX2 R32, R32 ;  /* 0x0000002000207308 */ /* 0x000e700000000800 */
[----:B------:R-:W2:Y:S01]  /*4520*/  MUFU.EX2 R33, R33 ;  /* 0x0000002100217308 */ /* 0x000ea20000000800 */
[----:B0-----:R-:W-:Y:S01]  /*4530*/  F2FP.SATFINITE.E4M3.F32.PACK_AB_MERGE_C R34, R85, R78, RZ ;  /* 0x0000004e5522723e */ /* 0x001fe200048070ff */
[----:B------:R-:W-:-:S03]  /*4540*/  FADD.FTZ R78, R78, R21 ;  /* 0x000000154e4e7221 */ /* 0x000fc60000010000 */
[----:B------:R-:W-:Y:S01]  /*4550*/  F2FP.SATFINITE.E4M3.F32.PACK_AB_MERGE_C R142, R83, R74, R34 ;  /* 0x0000004a538e723e */ /* 0x000fe20004807022 */
[----:B------:R-:W-:-:S01]  /*4560*/  FADD.FTZ R85, R85, R78 ;  /* 0x0000004e55557221 */ /* 0x000fc20000010000 */
[----:B------:R-:W-:Y:S01]  /*4570*/  IMAD.MOV.U32 R34, RZ, RZ, R55 ;  /* 0x000000ffff227224 */ /* 0x000fe200078e0037 */
[----:B------:R-:W-:Y:S01]  /*4580*/  MUFU.EX2 R84, R84 ;  /* 0x0000005400547308 */ /* 0x000fe20000000800 */
[----:B-1----:R-:W-:-:S01]  /*4590*/  FADD.FTZ R30, R32, R27 ;  /* 0x0000001b201e7221 */ /* 0x002fc20000010000 */
[----:B------:R-:W-:-:S06]  /*45a0*/  IMAD.MOV.U32 R27, RZ, RZ, R55 ;  /* 0x000000ffff1b7224 */ /* 0x000fcc00078e0037 */
[----:B------:R-:W0:Y:S01]  /*45b0*/  MUFU.EX2 R89, R89 ;  /* 0x0000005900597308 */ /* 0x000e220000000800 */
[C---:B--2---:R-:W-:Y:S01]  /*45c0*/  F2FP.SATFINITE.E4M3.F32.PACK_AB_MERGE_C R32, R33.reuse, R32, RZ ;  /* 0x000000202120723e */ /* 0x044fe200048070ff */
[----:B------:R-:W-:Y:S01]  /*45d0*/  FADD.FTZ R33, R33, R30 ;  /* 0x0000001e21217221 */ /* 0x000fe20000010000 */
[--C-:B------:R-:W-:Y:S02]  /*45e0*/  IMAD.MOV.U32 R30, RZ, RZ, R55.reuse ;  /* 0x000000ffff1e7224 */ /* 0x100fe400078e0037 */
[----:B------:R-:W-:Y:S01]  /*45f0*/  F2FP.SATFINITE.E4M3.F32.PACK_AB_MERGE_C R143, R29, R28, R32 ;  /* 0x0000001c1d8f723e */ /* 0x000fe20004807020 */
[--C-:B------:R-:W-:Y:S02]  /*4600*/  IMAD.MOV.U32 R32, RZ, RZ, R55.reuse ;  /* 0x000000ffff207224 */ /* 0x100fe400078e0037 */
[----:B------:R-:W1:Y:S01]  /*4610*/  MUFU.EX2 R82, R82 ;  /* 0x0000005200527308 */ /* 0x000e620000000800 */
[--C-:B------:R-:W-:Y:S02]  /*4620*/  IMAD.MOV.U32 R29, RZ, RZ, R55.reuse ;  /* 0x000000ffff1d7224 */ /* 0x100fe400078e0037 */
[----:B------:R-:W-:-:S05]  /*4630*/  IMAD.MOV.U32 R28, RZ, RZ, R55 ;  /* 0x000000ffff1c7224 */ /* 0x000fca00078e0037 */
[----:B------:R2:W3:Y:S01]  /*4640*/  MUFU.EX2 R12, R36 ;  /* 0x00000024000c7308 */ /* 0x0004e20000000800 */
[----:B0-----:R-:W-:-:S07]  /*4650*/  F2FP.SATFINITE.E4M3.F32.PACK_AB_MERGE_C R7, R89, R84, RZ ;  /* 0x000000545907723e */ /* 0x001fce00048070ff */
[----:B------:R-:W0:Y:S01]  /*4660*/  MUFU.EX2 R87, R87 ;  /* 0x0000005700577308 */ /* 0x000e220000000800 */
[----:B-1----:R-:W-:-:S01]  /*4670*/  FADD.FTZ R6, R82, R85 ;  /* 0x0000005552067221 */ /* 0x002fc20000010000 */
[----:B--2---:R-:W-:-:S06]  /*4680*/  IMAD.MOV.U32 R36, RZ, RZ, R55 ;  /* 0x000000ffff247224 */ /* 0x004fcc00078e0037 */
[----:B------:R1:W2:Y:S01]  /*4690*/  MUFU.EX2 R13, R37 ;  /* 0x00000025000d7308 */ /* 0x0002a20000000800 */
[----:B---3--:R-:W-:-:S01]  /*46a0*/  FADD.FTZ R8, R12, R33 ;  /* 0x000000210c087221 */ /* 0x008fc20000010000 */
[----:B------:R-:W-:-:S06]  /*46b0*/  IMAD.MOV.U32 R33, RZ, RZ, R55 ;  /* 0x000000ffff217224 */ /* 0x000fcc00078e0037 */
[----:B------:R-:W3:Y:S01]  /*46c0*/  MUFU.EX2 R51, R51 ;  /* 0x0000003300337308 */ /* 0x000ee20000000800 */
[C---:B0-----:R-:W-:Y:S01]  /*46d0*/  F2FP.SATFINITE.E4M3.F32.PACK_AB_MERGE_C R144, R87.reuse, R82, R7 ;  /* 0x000000525790723e */ /* 0x041fe20004807007 */
[----:B------:R-:W-:Y:S01]  /*46e0*/  FADD.FTZ R87, R87, R6 ;  /* 0x0000000657577221 */ /* 0x000fe20000010000 */
[----:B-1----:R-:W-:-:S03]  /*46f0*/  IMAD.MOV.U32 R37, RZ, RZ, R55 ;  /* 0x000000ffff257224 */ /* 0x002fc600078e0037 */
[----:B------:R-:W-:Y:S02]  /*4700*/  FADD.FTZ R84, R84, R87 ;  /* 0x0000005754547221 */ /* 0x000fe40000010000 */
[----:B------:R-:W0:Y:S01]  /*4710*/  MUFU.EX2 R72, R72 ;  /* 0x0000004800487308 */ /* 0x000e220000000800 */
[----:B--2---:R-:W-:-:S01]  /*4720*/  FADD.FTZ R8, R13, R8 ;  /* 0x000000080d087221 */ /* 0x004fc20000010000 */
[----:B------:R-:W-:-:S06]  /*4730*/  FADD.FTZ R89, R89, R84 ;  /* 0x0000005459597221 */ /* 0x000fcc0000010000 */
[----:B------:R-:W-:Y:S01]  /*4740*/  MUFU.EX2 R88, R88 ;  /* 0x0000005800587308 */ /* 0x000fe20000000800 */
[----:B---3--:R-:W-:-:S07]  /*4750*/  FADD.FTZ R9, R51, R8 ;  /* 0x0000000833097221 */ /* 0x008fce0000010000 */
[----:B------:R-:W1:Y:S01]  /*4760*/  MUFU.EX2 R93, R93 ;  /* 0x0000005d005d7308 */ /* 0x000e620000000800 */
[C---:B0-----:R-:W-:Y:S01]  /*4770*/  F2FP.SATFINITE.E4M3.F32.PACK_AB_MERGE_C R51, R72.reuse, R51, RZ ;  /* 0x000000334833723e */ /* 0x041fe200048070ff */
[----:B------:R-:W-:-:S03]  /*4780*/  FADD.FTZ R72, R72, R9 ;  /* 0x0000000948487221 */ /* 0x000fc60000010000 */
[----:B------:R-:W-:Y:S01]  /*4790*/  F2FP.SATFINITE.E4M3.F32.PACK_AB_MERGE_C R145, R13, R12, R51 ;  /* 0x0000000c0d91723e */ /* 0x000fe20004807033 */
[----:B------:R-:W-:Y:S02]  /*47a0*/  IMAD.MOV.U32 R51, RZ, RZ, R55 ;  /* 0x000000ffff337224 */ /* 0x000fe400078e0037 */
[----:B------:R-:W0:Y:S08]  /*47b0*/  MUFU.EX2 R86, R86 ;  /* 0x0000005600567308 */ /* 0x000e300000000800 */
[----:B------:R-:W2:Y:S01]  /*47c0*/  MUFU.EX2 R99, R99 ;  /* 0x0000006300637308 */ /* 0x000ea20000000800 */
[----:B-1----:R-:W-:-:S07]  /*47d0*/  F2FP.SATFINITE.E4M3.F32.PACK_AB_MERGE_C R8, R93, R88, RZ ;  /* 0x000000585d08723e */ /* 0x002fce00048070ff */
[----:B------:R-:W1:Y:S01]  /*47e0*/  MUFU.EX2 R91, R91 ;  /* 0x0000005b005b7308 */ /* 0x000e620000000800 */
[----:B0-----:R-:W-:-:S07]  /*47f0*/  FADD.FTZ R6, R86, R89 ;  /* 0x0000005956067221 */ /* 0x001fce0000010000 */
[----:B------:R-:W0:Y:S01]  /*4800*/  MUFU.EX2 R14, R75 ;  /* 0x0000004b000e7308 */ /* 0x000e220000000800 */
[----:B--2---:R-:W-:-:S07]  /*4810*/  FADD.FTZ R9, R99, R72 ;  /* 0x0000004863097221 */ /* 0x004fce0000010000 */
[----:B------:R-:W2:Y:S01]  /*4820*/  MUFU.EX2 R102, R102 ;  /* 0x0000006600667308 */ /* 0x000ea20000000800 */
[C---:B-1----:R-:W-:Y:S01]  /*4830*/  F2FP.SATFINITE.E4M3.F32.PACK_AB_MERGE_C R146, R91.reuse, R86, R8 ;  /* 0x000000565b92723e */ /* 0x042fe20004807008 */
[----:B------:R-:W-:-:S04]  /*4840*/  FADD.FTZ R91, R91, R6 ;  /* 0x000000065b5b7221 */ /* 0x000fc80000010000 */
[----:B------:R-:W-:Y:S02]  /*4850*/  FADD.FTZ R8, R88, R91 ;  /* 0x0000005b58087221 */ /* 0x000fe40000010000 */
[----:B------:R-:W1:Y:S01]  /*4860*/  MUFU.EX2 R7, R90 ;  /* 0x0000005a00077308 */ /* 0x000e620000000800 */
[----:B0-----:R-:W-:-:S01]  /*4870*/  FADD.FTZ R9, R14, R9 ;  /* 0x000000090e097221 */ /* 0x001fc20000010000 */
[----:B------:R-:W-:-:S03]  /*4880*/  FADD.FTZ R8, R93, R8 ;  /* 0x000000085d087221 */ /* 0x000fc60000010000 */
[----:B--2---:R-:W-:Y:S01]  /*4890*/  FADD.FTZ R6, R102, R9 ;  /* 0x0000000966067221 */ /* 0x004fe20000010000 */
[----:B-1----:R-:W-:-:S03]  /*48a0*/  F2FP.SATFINITE.E4M3.F32.PACK_AB_MERGE_C R5, R7, R102, RZ ;  /* 0x000000660705723e */ /* 0x002fc600048070ff */
[----:B------:R-:W-:Y:S01]  /*48b0*/  FADD.FTZ R6, R7, R6 ;  /* 0x0000000607067221 */ /* 0x000fe20000010000 */
[----:B------:R-:W-:Y:S01]  /*48c0*/  F2FP.SATFINITE.E4M3.F32.PACK_AB_MERGE_C R147, R14, R99, R5 ;  /* 0x000000630e93723e */ /* 0x000fe20004807005 */
[----:B------:R-:W-:Y:S06]  /*48d0*/  @!P1 BRA `(.L_x_128) ;  /* 0x0000002c00849947 */ /* 0x000fec0003800000 */
[----:B------:R-:W-:Y:S01]  /*48e0*/  MOV R9, R64 ;  /* 0x0000004000097202 */ /* 0x000fe20000000f00 */
        /* <DEDUP_REMOVED lines=21> */
.L_x_138:
[----:B------:R-:W-:-:S04]  /*4a40*/  UISETP.NE.AND UP0, UPT, UR21, 0x1, UPT ;  /* 0x000000011500788c */ /* 0x000fc8000bf05270 */
[----:B------:R-:W-:-:S04]  /*4a50*/  USEL UR37, URZ, 0x1, UP0 ;  /* 0x000000013f257887 */ /* 0x000fc80008000000 */
[----:B------:R-:W-:Y:S01]  /*4a60*/  ULOP3.LUT UR37, UR20, UR37, URZ, 0x3c, !UPT ;  /* 0x0000002514257292 */ /* 0x000fe2000f8e3c3f */
[----:B------:R-:W-:Y:S11]  /*4a70*/  @!P0 BRA `(.L_x_129) ;  /* 0x0000000000048947 */ /* 0x000ff60003800000 */
[----:B------:R-:W-:Y:S01]  /*4a80*/  BPT.TRAP 0x1 ;  /* 0x000000040000795c */ /* 0x000fe20000300000 */
.L_x_129:
[----:B------:R-:W0:Y:S01]  /*4a90*/  S2UR UR6, SR_CgaCtaId ;  /* 0x00000000000679c3 */ /* 0x000e220000008800 */
[----:B------:R-:W-:Y:S01]  /*4aa0*/  UIADD3 UR38, UR21, 0x1, URZ ;  /* 0x0000000115267890 */ /* 0x000fe2000fffe03f */
[----:B------:R-:W-:Y:S01]  /*4ab0*/  MOV R2, 0x400 ;  /* 0x0000040000027802 */ /* 0x000fe20000000f00 */
[----:B------:R-:W-:Y:S02]  /*4ac0*/  IMAD.U32 R10, RZ, RZ, UR37 ;  /* 0x00000025ff0a7e24 */ /* 0x000fe4000f8e00ff */
[----:B------:R-:W-:-:S03]  /*4ad0*/  UISETP.NE.AND UP0, UPT, UR38, 0x2, UPT ;  /* 0x000000022600788c */ /* 0x000fc6000bf05270 */
[----:B------:R-:W-:Y:S01]  /*4ae0*/  SHF.L.U32 R10, R10, 0x1f, RZ ;  /* 0x0000001f0a0a7819 */ /* 0x000fe200000006ff */
[----:B------:R-:W-:-:S06]  /*4af0*/  USEL UR38, UR38, URZ, UP0 ;  /* 0x0000003f26267287 */ /* 0x000fcc0008000000 */
[----:B------:R-:W-:Y:S02]  /*4b00*/  IMAD.U32 R7, RZ, RZ, UR38 ;  /* 0x00000026ff077e24 */ /* 0x000fe4000f8e00ff */
[----:B0-----:R-:W-:-:S05]  /*4b10*/  IMAD.U32 R3, RZ, RZ, UR6 ;  /* 0x00000006ff037e24 */ /* 0x001fca000f8e00ff */
[----:B------:R-:W-:-:S05]  /*4b20*/  LEA R2, R3, R2, 0x18 ;  /* 0x0000000203027211 */ /* 0x000fca00078ec0ff */
[----:B------:R-:W-:-:S04]  /*4b30*/  IMAD R7, R7, 0x8, R2 ;  /* 0x0000000807077824 */ /* 0x000fc800078e0202 */
[----:B------:R0:W1:Y:S01]  /*4b40*/  SYNCS.PHASECHK.TRANS64.TRYWAIT P1, [R7+URZ+0x13230], R10 ;  /* 0x0132300a070075a7 */ /* 0x000062000802017f */
[----:B------:R-:W-:Y:S05]  /*4b50*/  @!P0 BRA `(.L_x_130) ;  /* 0x0000000000048947 */ /* 0x000fea0003800000 */
[----:B------:R-:W-:Y:S01]  /*4b60*/  BPT.TRAP 0x1 ;  /* 0x000000040000795c */ /* 0x000fe20000300000 */
.L_x_130:
[----:B-1----:R-:W-:Y:S05]  /*4b70*/  @P1 BRA `(.L_x_131) ;  /* 0x0000000000081947 */ /* 0x002fea0003800000 */
[----:B------:R-:W1:Y:S02]  /*4b80*/  SYNCS.PHASECHK.TRANS64.TRYWAIT P1, [R7+URZ+0x13230], R10 ;  /* 0x0132300a070075a7 */ /* 0x000e64000802017f */
[----:B-1----:R-:W-:Y:S05]  /*4b90*/  @!P1 BRA `(.L_x_132) ;  /* 0x0000008c00e49947 */ /* 0x002fea0003800000 */
.L_x_131:
        /* <DEDUP_REMOVED lines=64> */
.L_x_133:
[----:B------:R-:W-:Y:S01]  /*4fa0*/  R2UR UR12, R2 ;  /* 0x00000000020c72ca */ /* 0x000fe200000e0000 */
[----:B01----:R-:W-:-:S05]  /*4fb0*/  IMAD.U32 R10, RZ, RZ, UR20 ;  /* 0x00000014ff0a7e24 */ /* 0x003fca000f8e00ff */
[----:B------:R-:W-:-:S07]  /*4fc0*/  SHF.L.U32 R10, R10, 0x1f, RZ ;  /* 0x0000001f0a0a7819 */ /* 0x000fce00000006ff */
[----:B------:R-:W-:-:S09]  /*4fd0*/  ULEA UR12, UR21, UR12, 0x3 ;  /* 0x0000000c150c7291 */ /* 0x000fd2000f8e183f */
[----:B------:R0:W1:Y:S01]  /*4fe0*/  SYNCS.PHASECHK.TRANS64.TRYWAIT P1, [UR12+0x13250], R10 ;  /* 0x0132500aff0075a7 */ /* 0x000062000802014c */
[----:B------:R-:W-:Y:S05]  /*4ff0*/  @!P0 BRA `(.L_x_134) ;  /* 0x0000000000048947 */ /* 0x000fea0003800000 */
[----:B------:R-:W-:Y:S01]  /*5000*/  BPT.TRAP 0x1 ;  /* 0x000000040000795c */ /* 0x000fe20000300000 */
.L_x_134:
[----:B-1----:R-:W-:Y:S05]  /*5010*/  @P1 BRA `(.L_x_135) ;  /* 0x0000000000081947 */ /* 0x002fea0003800000 */
[----:B------:R-:W1:Y:S02]  /*5020*/  SYNCS.PHASECHK.TRANS64.TRYWAIT P1, [UR12+0x13250], R10 ;  /* 0x0132500aff0075a7 */ /* 0x000e64000802014c */
[----:B-1----:R-:W-:Y:S05]  /*5030*/  @!P1 BRA `(.L_x_136) ;  /* 0x0000008800d09947 */ /* 0x002fea0003800000 */
.L_x_135:
[C---:B01----:R-:W-:Y:S01]  /*5040*/  FMUL.FTZ R10, R0.reuse, R120 ;  /* 0x00000078000a7220 */ /* 0x043fe20000410000 */
[C---:B------:R-:W-:Y:S01]  /*5050*/  FMUL.FTZ R12, R0.reuse, R122 ;  /* 0x0000007a000c7220 */ /* 0x040fe20000410000 */
[C---:B------:R-:W-:Y:S01]  /*5060*/  FMUL.FTZ R11, R0.reuse, R121 ;  /* 0x00000079000b7220 */ /* 0x040fe20000410000 */
[C---:B------:R-:W-:Y:S01]  /*5070*/  FMUL.FTZ R13, R0.reuse, R123 ;  /* 0x0000007b000d7220 */ /* 0x040fe20000410000 */
[C---:B------:R-:W-:Y:S01]  /*5080*/  FMUL.FTZ R14, R0.reuse, R124 ;  /* 0x0000007c000e7220 */ /* 0x040fe20000410000 */
[C---:B------:R-:W-:Y:S01]  /*5090*/  FMUL.FTZ R20, R0.reuse, R126 ;  /* 0x0000007e00147220 */ /* 0x040fe20000410000 */
[----:B------:R-:W0:Y:S01]  /*50a0*/  MUFU.TANH R10, R10 ;  /* 0x0000000a000a7308 */ /* 0x000e220000002400 */
[C---:B------:R-:W-:Y:S01]  /*50b0*/  FMUL.FTZ R15, R0.reuse, R125 ;  /* 0x0000007d000f7220 */ /* 0x040fe20000410000 */
[C---:B------:R-:W-:Y:S01]  /*50c0*/  FMUL.FTZ R21, R0.reuse, R127 ;  /* 0x0000007f00157220 */ /* 0x040fe20000410000 */
[C---:B------:R-:W-:Y:S01]  /*50d0*/  FMUL.FTZ R120, R0.reuse, R128 ;  /* 0x0000008000787220 */ /* 0x040fe20000410000 */
[C---:B------:R-:W-:Y:S01]  /*50e0*/  FMUL.FTZ R122, R0.reuse, R130 ;  /* 0x00000082007a7220 */ /* 0x040fe20000410000 */
[C---:B------:R-:W-:Y:S01]  /*50f0*/  FMUL.FTZ R121, R0.reuse, R129 ;  /* 0x0000008100797220 */ /* 0x040fe20000410000 */
[C---:B------:R-:W-:Y:S01]  /*5100*/  FMUL.FTZ R123, R0.reuse, R131 ;  /* 0x00000083007b7220 */ /* 0x040fe20000410000 */
[C---:B------:R-:W-:Y:S01]  /*5110*/  FMUL.FTZ R124, R0.reuse, R132 ;  /* 0x00000084007c7220 */ /* 0x040fe20000410000 */
[----:B------:R-:W1:Y:S01]  /*5120*/  MUFU.TANH R12, R12 ;  /* 0x0000000c000c7308 */ /* 0x000e620000002400 */
[C---:B------:R-:W-:Y:S01]  /*5130*/  FMUL.FTZ R126, R0.reuse, R134 ;  /* 0x00000086007e7220 */ /* 0x040fe20000410000 */
[----:B------:R-:W-:Y:S01]  /*5140*/  FMUL.FTZ R125, R0, R133 ;  /* 0x00000085007d7220 */ /* 0x000fe20000410000 */
[----:B------:R-:W-:Y:S01]  /*5150*/  R2UR UR6, R2 ;  /* 0x00000000020672ca */ /* 0x000fe200000e0000 */
[C---:B------:R-:W-:Y:S01]  /*5160*/  FMUL.FTZ R127, R0.reuse, R135 ;  /* 0x00000087007f7220 */ /* 0x040fe20000410000 */
[C---:B------:R-:W-:Y:S01]  /*5170*/  FMUL.FTZ R104, R0.reuse, R104 ;  /* 0x0000006800687220 */ /* 0x040fe20000410000 */
[C---:B------:R-:W-:Y:S01]  /*5180*/  FMUL.FTZ R106, R0.reuse, R106 ;  /* 0x0000006a006a7220 */ /* 0x040fe20000410000 */
[----:B------:R-:W-:Y:S01]  /*5190*/  FMUL.FTZ R105, R0, R105 ;  /* 0x0000006900697220 */ /* 0x000fe20000410000 */
[----:B------:R-:W2:Y:S01]  /*51a0*/  MUFU.TANH R11, R11 ;  /* 0x0000000b000b7308 */ /* 0x000ea20000002400 */
[----:B0-----:R-:W-:Y:S01]  /*51b0*/  FMNMX.FTZ R128, R10, R5, !PT ;  /* 0x000000050a807209 */ /* 0x001fe20007810000 */
[C---:B------:R-:W-:Y:S01]  /*51c0*/  FMUL.FTZ R107, R0.reuse, R107 ;  /* 0x0000006b006b7220 */ /* 0x040fe20000410000 */
[C---:B------:R-:W-:Y:S01]  /*51d0*/  FMUL.FTZ R108, R0.reuse, R108 ;  /* 0x0000006c006c7220 */ /* 0x040fe20000410000 */
[C---:B------:R-:W-:Y:S01]  /*51e0*/  FMUL.FTZ R110, R0.reuse, R110 ;  /* 0x0000006e006e7220 */ /* 0x040fe20000410000 */
[C---:B------:R-:W-:Y:S01]  /*51f0*/  FMUL.FTZ R109, R0.reuse, R109 ;  /* 0x0000006d006d7220 */ /* 0x040fe20000410000 */
[C---:B------:R-:W-:Y:S01]  /*5200*/  FMUL.FTZ R111, R0.reuse, R111 ;  /* 0x0000006f006f7220 */ /* 0x040fe20000410000 */
[----:B------:R-:W-:Y:S01]  /*5210*/  FMUL.FTZ R112, R0, R112 ;  /* 0x0000007000707220 */ /* 0x000fe20000410000 */
[----:B------:R-:W0:Y:S01]  /*5220*/  MUFU.TANH R13, R13 ;  /* 0x0000000d000d7308 */ /* 0x000e220000002400 */
[----:B-1----:R-:W-:Y:S01]  /*5230*/  FMNMX.FTZ R130, R12, R9, !PT ;  /* 0x000000090c827209 */ /* 0x002fe20007810000 */
[----:B------:R-:W-:Y:S01]  /*5240*/  UIADD3 UR6, UR6, 0x1000, URZ ;  /* 0x0000100006067890 */ /* 0x000fe2000fffe03f */
[C---:B------:R-:W-:Y:S01]  /*5250*/  FMUL.FTZ R114, R0.reuse, R114 ;  /* 0x0000007200727220 */ /* 0x040fe20000410000 */
[C---:B------:R-:W-:Y:S01]  /*5260*/  FMUL.FTZ R113, R0.reuse, R113 ;  /* 0x0000007100717220 */ /* 0x040fe20000410000 */
[C---:B------:R-:W-:Y:S01]  /*5270*/  FMUL.FTZ R115, R0.reuse, R115 ;  /* 0x0000007300737220 */ /* 0x040fe20000410000 */
[----:B------:R-:W-:Y:S01]  /*5280*/  USHF.R.U32.HI UR6, URZ, 0x4, UR6 ;  /* 0x000000043f067899 */ /* 0x000fe20008011606 */
[C---:B------:R-:W-:Y:S01]  /*5290*/  FMUL.FTZ R116, R0.reuse, R116 ;  /* 0x0000007400747220 */ /* 0x040fe20000410000 */
[----:B------:R-:W1:Y:S01]  /*52a0*/  MUFU.TANH R14, R14 ;  /* 0x0000000e000e7308 */ /* 0x000e620000002400 */
[----:B--2---:R-:W-:Y:S01]  /*52b0*/  FMNMX.FTZ R129, R11, R128, !PT ;  /* 0x000000800b817209 */ /* 0x004fe20007810000 */
[----:B------:R-:W-:Y:S01]  /*52c0*/  ULOP3.LUT UR6, UR6, 0x3fff, URZ, 0xc0, !UPT ;  /* 0x00003fff06067892 */ /* 0x000fe2000f8ec03f */
[C---:B------:R-:W-:Y:S01]  /*52d0*/  FMUL.FTZ R118, R0.reuse, R118 ;  /* 0x0000007600767220 */ /* 0x040fe20000410000 */
[C---:B------:R-:W-:Y:S01]  /*52e0*/  FMUL.FTZ R117, R0.reuse, R117 ;  /* 0x0000007500757220 */ /* 0x040fe20000410000 */
[----:B------:R-:W-:Y:S01]  /*52f0*/  WARPGROUP.ARRIVE ;  /* 0x00000000000079c5 */ /* 0x000fe20000000000 */
[----:B------:R-:W-:Y:S01]  /*5300*/  ULOP3.LUT UR6, UR6, 0x10000, URZ, 0xfc, !UPT ;  /* 0x0001000006067892 */ /* 0x000fe2000f8efc3f */
[C---:B------:R-:W-:Y:S01]  /*5310*/  FMUL.FTZ R119, R0.reuse, R119 ;  /* 0x0000007700777220 */ /* 0x040fe20000410000 */
[----:B------:R-:W2:Y:S01]  /*5320*/  MUFU.TANH R20, R20 ;  /* 0x0000001400147308 */ /* 0x000ea20000002400 */
[----:B0-----:R-:W-:Y:S01]  /*5330*/  FMNMX.FTZ R131, R13, R130, !PT ;  /* 0x000000820d837209 */ /* 0x001fe20007810000 */
[----:B------:R-:W-:Y:S01]  /*5340*/  UIMAD UR10, UR21, 0x280, UR6 ;  /* 0x00000280150a78a4 */ /* 0x000fe2000f8e0206 */
[C---:B------:R-:W-:Y:S01]  /*5350*/  FMUL.FTZ R88, R0.reuse, R88 ;  /* 0x0000005800587220 */ /* 0x040fe20000410000 */
[----:B------:R-:W-:Y:S01]  /*5360*/  UMOV UR11, 0xc0000010 ;  /* 0xc0000010000b7882 */ /* 0x000fe20000000000 */
[C---:B------:R-:W-:Y:S01]  /*5370*/  FMUL.FTZ R90, R0.reuse, R90 ;  /* 0x0000005a005a7220 */ /* 0x040fe20000410000 */
[C---:B------:R-:W-:Y:S01]  /*5380*/  FMUL.FTZ R89, R0.reuse, R89 ;  /* 0x0000005900597220 */ /* 0x040fe20000410000 */
[----:B------:R-:W-:Y:S01]  /*5390*/  FMUL.FTZ R91, R0, R91 ;  /* 0x0000005b005b7220 */ /* 0x000fe20000410000 */
[----:B------:R-:W0:Y:S01]  /*53a0*/  MUFU.TANH R15, R15 ;  /* 0x0000000f000f7308 */ /* 0x000e220000002400 */
[----:B-1----:R-:W-:Y:S01]  /*53b0*/  FMNMX.FTZ R128, R14, R129, !PT ;  /* 0x000000810e807209 */ /* 0x002fe20007810000 */
[C---:B------:R-:W-:Y:S01]  /*53c0*/  FMUL.FTZ R92, R0.reuse, R92 ;  /* 0x0000005c005c7220 */ /* 0x040fe20000410000 */
[----:B------:R-:W-:Y:S01]  /*53d0*/  QGMMA.64x64x32.F32.E4M3.E4M3 R24, R152, gdesc[UR8], R24, gsb0 ;  /* 0x00e0000898187df3 */ /* 0x000fe20008000818 */
[C---:B------:R-:W-:Y:S01]  /*53e0*/  FMUL.FTZ R94, R0.reuse, R94 ;  /* 0x0000005e005e7220 */ /* 0x040fe20000410000 */
[C---:B------:R-:W-:Y:S01]  /*53f0*/  FMUL.FTZ R93, R0.reuse, R93 ;  /* 0x0000005d005d7220 */ /* 0x040fe20000410000 */
[C---:B------:R-:W-:Y:S01]  /*5400*/  FMUL.FTZ R95, R0.reuse, R95 ;  /* 0x0000005f005f7220 */ /* 0x040fe20000410000 */
[----:B------:R-:W-:Y:S01]  /*5410*/  FMUL.FTZ R96, R0, R96 ;  /* 0x0000006000607220 */ /* 0x000fe20000410000 */
[----:B------:R-:W1:Y:S01]  /*5420*/  MUFU.TANH R21, R21 ;  /* 0x0000001500157308 */ /* 0x000e620000002400 */
[----:B--2---:R-:W-:Y:S01]  /*5430*/  FMNMX.FTZ R130, R20, R131, !PT ;  /* 0x0000008314827209 */ /* 0x004fe20007810000 */
[C---:B------:R-:W-:Y:S01]  /*5440*/  FMUL.FTZ R98, R0.reuse, R98 ;  /* 0x0000006200627220 */ /* 0x040fe20000410000 */
[C---:B------:R-:W-:Y:S01]  /*5450*/  FMUL.FTZ R97, R0.reuse, R97 ;  /* 0x0000006100617220 */ /* 0x040fe20000410000 */
[C---:B------:R-:W-:Y:S01]  /*5460*/  FMUL.FTZ R99, R0.reuse, R99 ;  /* 0x0000006300637220 */ /* 0x040fe20000410000 */
[C---:B------:R-:W-:Y:S01]  /*5470*/  FMUL.FTZ R100, R0.reuse, R100 ;  /* 0x0000006400647220 */ /* 0x040fe20000410000 */
[C---:B------:R-:W-:Y:S01]  /*5480*/  FMUL.FTZ R102, R0.reuse, R102 ;  /* 0x0000006600667220 */ /* 0x040fe20000410000 */
[C---:B------:R-:W-:Y:S01]  /*5490*/  FMUL.FTZ R101, R0.reuse, R101 ;  /* 0x0000006500657220 */ /* 0x040fe20000410000 */
[----:B------:R-:W2:Y:S01]  /*54a0*/  MUFU.TANH R120, R120 ;  /* 0x0000007800787308 */ /* 0x000ea20000002400 */
[----:B0-----:R-:W-:Y:S01]  /*54b0*/  FMNMX.FTZ R129, R15, R128, !PT ;  /* 0x000000800f817209 */ /* 0x001fe20007810000 */
[C---:B------:R-:W-:Y:S01]  /*54c0*/  FMUL.FTZ R103, R0.reuse, R103 ;  /* 0x0000006700677220 */ /* 0x040fe20000410000 */
[C---:B------:R-:W-:Y:S01]  /*54d0*/  FMUL.FTZ R72, R0.reuse, R72 ;  /* 0x0000004800487220 */ /* 0x040fe20000410000 */
[C---:B------:R-:W-:Y:S01]  /*54e0*/  FMUL.FTZ R74, R0.reuse, R74 ;  /* 0x0000004a004a7220 */ /* 0x040fe20000410000 */
[C---:B------:R-:W-:Y:S01]  /*54f0*/  FMUL.FTZ R73, R0.reuse, R73 ;  /* 0x0000004900497220 */ /* 0x040fe20000410000 */
[C---:B------:R-:W-:Y:S01]  /*5500*/  FMUL.FTZ R75, R0.reuse, R75 ;  /* 0x0000004b004b7220 */ /* 0x040fe20000410000 */
[C---:B------:R-:W-:Y:S01]  /*5510*/  FMUL.FTZ R76, R0.reuse, R76 ;  /* 0x0000004c004c7220 */ /* 0x040fe20000410000 */
[----:B------:R-:W0:Y:S01]  /*5520*/  MUFU.TANH R122, R122 ;  /* 0x0000007a007a7308 */ /* 0x000e220000002400 */
[----:B-1----:R-:W-:Y:S01]  /*5530*/  FMNMX.FTZ R131, R21, R130, !PT ;  /* 0x0000008215837209 */ /* 0x002fe20007810000 */
[C---:B------:R-:W-:Y:S01]  /*5540*/  FMUL.FTZ R78, R0.reuse, R78 ;  /* 0x0000004e004e7220 */ /* 0x040fe20000410000 */
[C---:B------:R-:W-:Y:S01]  /*5550*/  FMUL.FTZ R77, R0.reuse, R77 ;  /* 0x0000004d004d7220 */ /* 0x040fe20000410000 */
        /* <DEDUP_REMOVED lines=11> */
[----:B------:R-:W-:Y:S01]  /*5610*/  FMUL.FTZ R56, R0, R56 ;  /* 0x0000003800387220 */ /* 0x000fe20000410000 */
[----:B------:R-:W2:Y:S01]  /*5620*/  MUFU.TANH R123, R123 ;  /* 0x0000007b007b7308 */ /* 0x000ea20000002400 */
[----:B0-----:R-:W-:Y:S01]  /*5630*/  FMNMX.FTZ R130, R122, R131, !PT ;  /* 0x000000837a827209 */ /* 0x001fe20007810000 */
[----:B------:R-:W-:Y:S01]  /*5640*/  UIADD3 UR6, UR10, 0x80, URZ ;  /* 0x000000800a067890 */ /* 0x000fe2000fffe03f */
[C---:B------:R-:W-:Y:S01]  /*5650*/  FMUL.FTZ R57, R0.reuse, R57 ;  /* 0x0000003900397220 */ /* 0x040fe20000410000 */
[C---:B------:R-:W-:Y:S01]  /*5660*/  FMUL.FTZ R59, R0.reuse, R59 ;  /* 0x0000003b003b7220 */ /* 0x040fe20000410000 */
[C---:B------:R-:W-:Y:S01]  /*5670*/  FMUL.FTZ R60, R0.reuse, R60 ;  /* 0x0000003c003c7220 */ /* 0x040fe20000410000 */
[----:B------:R-:W-:Y:S01]  /*5680*/  UMOV UR7, 0xc0000010 ;  /* 0xc000001000077882 */ /* 0x000fe20000000000 */
        /* <DEDUP_REMOVED lines=8> */
[C---:B------:R-:W-:Y:S01]  /*5710*/  FMUL.FTZ R68, R0.reuse, R68 ;  /* 0x0000004400447220 */ /* 0x040fe20000410000 */
[----:B------:R-:W1:Y:S01]  /*5720*/  MUFU.TANH R126, R126 ;  /* 0x0000007e007e7308 */ /* 0x000e620000002400 */
[----:B--2---:R-:W-:Y:S01]  /*5730*/  FMNMX.FTZ R131, R123, R130, !PT ;  /* 0x000000827b837209 */ /* 0x004fe20007810000 */
[C---:B------:R-:W-:Y:S01]  /*5740*/  FMUL.FTZ R69, R0.reuse, R69 ;  /* 0x0000004500457220 */ /* 0x040fe20000410000 */
[C---:B------:R-:W-:Y:S01]  /*5750*/  FMUL.FTZ R70, R0.reuse, R70 ;  /* 0x0000004600467220 */ /* 0x040fe20000410000 */
[----:B------:R-:W-:Y:S01]  /*5760*/  FMUL.FTZ R71, R0, R71 ;  /* 0x0000004700477220 */ /* 0x000fe20000410000 */
[----:B------:R-:W-:-:S03]  /*5770*/  UMOV UR11, 0xc0000010 ;  /* 0xc0000010000b7882 */ /* 0x000fc60000000000 */
[----:B------:R-:W2:Y:S01]  /*5780*/  MUFU.TANH R125, R125 ;  /* 0x0000007d007d7308 */ /* 0x000ea20000002400 */
[----:B0-----:R-:W-:-:S07]  /*5790*/  FMNMX.FTZ R128, R124, R129, !PT ;  /* 0x000000817c807209 */ /* 0x001fce0007810000 */
[----:B------:R-:W0:Y:S01]  /*57a0*/  MUFU.TANH R127, R127 ;  /* 0x0000007f007f7308 */ /* 0x000e220000002400 */
[----:B-1----:R-:W-:-:S07]  /*57b0*/  FMNMX.FTZ R130, R126, R131, !PT ;  /* 0x000000837e827209 */ /* 0x002fce0007810000 */
[----:B------:R-:W1:Y:S01]  /*57c0*/  MUFU.TANH R104, R104 ;  /* 0x0000006800687308 */ /* 0x000e620000002400 */
[----:B--2---:R-:W-:Y:S01]  /*57d0*/  FMNMX.FTZ R129, R125, R128, !PT ;  /* 0x000000807d817209 */ /* 0x004fe20007810000 */
[----:B------:R-:W-:Y:S01]  /*57e0*/  FMUL.FTZ R128, R0, R58 ;  /* 0x0000003a00807220 */ /* 0x000fe20000410000 */
[----:B------:R-:W-:Y:S02]  /*57f0*/  WARPGROUP.DEPBAR.LE gsb0, 0x0 ;  /* 0x00008000000079c5 */ /* 0x000fe40000010000 */
[----:B------:R-:W-:-:S06]  /*5800*/  WARPGROUP.ARRIVE ;  /* 0x00000000000079c5 */ /* 0x000fcc0000000000 */
[----:B------:R-:W2:Y:S01]  /*5810*/  S2R R155, SR_TID.X ;  /* 0x00000000009b7919 */ /* 0x000ea20000002100 */
[----:B------:R-:W3:Y:S01]  /*5820*/  MUFU.TANH R106, R106 ;  /* 0x0000006a006a7308 */ /* 0x000ee20000002400 */
[----:B0-----:R-:W-:Y:S01]  /*5830*/  FMNMX.FTZ R131, R127, R130, !PT ;  /* 0x000000827f837209 */ /* 0x001fe20007810000 */
[----:B------:R-:W-:Y:S01]  /*5840*/  QGMMA.64x64x32.F32.E4M3.E4M3 R24, R148, gdesc[UR4], R24, gsb0 ;  /* 0x00e0000494187df3 */ /* 0x000fe20008000818 */
[----:B------:R-:W-:Y:S01]  /*5850*/  UIADD3 UR6, UR10, 0x100, URZ ;  /* 0x000001000a067890 */ /* 0x000fe2000fffe03f */
[----:B------:R-:W-:-:S04]  /*5860*/  UMOV UR7, 0xc0000010 ;  /* 0xc000001000077882 */ /* 0x000fc80000000000 */
[----:B------:R-:W0:Y:S01]  /*5870*/  MUFU.TANH R105, R105 ;  /* 0x0000006900697308 */ /* 0x000e220000002400 */
[----:B-1----:R-:W-:-:S07]  /*5880*/  FMNMX.FTZ R130, R104, R129, !PT ;  /* 0x0000008168827209 */ /* 0x002fce0007810000 */
[----:B------:R-:W1:Y:S01]  /*5890*/  MUFU.TANH R107, R107 ;  /* 0x0000006b006b7308 */ /* 0x000e620000002400 */
[----:B---3--:R-:W-:-:S07]  /*58a0*/  FMNMX.FTZ R58, R106, R131, !PT ;  /* 0x000000836a3a7209 */ /* 0x008fce0007810000 */
[----:B------:R-:W3:Y:S01]  /*58b0*/  MUFU.TANH R108, R108 ;  /* 0x0000006c006c7308 */ /* 0x000ee20000002400 */
[----:B0-----:R-:W-:Y:S02]  /*58c0*/  FMNMX.FTZ R129, R105, R130, !PT ;  /* 0x0000008269817209 */ /* 0x001fe40007810000 */
[----:B--2---:R-:W-:-:S05]  /*58d0*/  LOP3.LUT P1, RZ, R155, 0x7f, RZ, 0xc0, !PT ;  /* 0x0000007f9bff7812 */ /* 0x004fca000782c0ff */
[----:B------:R-:W0:Y:S01]  /*58e0*/  MUFU.TANH R110, R110 ;  /* 0x0000006e006e7308 */ /* 0x000e220000002400 */
[----:B-1----:R-:W-:-:S07]  /*58f0*/  FMNMX.FTZ R131, R107, R58, !PT ;  /* 0x0000003a6b837209 */ /* 0x002fce0007810000 */
[----:B------:R-:W1:Y:S01]  /*5900*/  MUFU.TANH R109, R109 ;  /* 0x0000006d006d7308 */ /* 0x000e620000002400 */
[----:B---3--:R-:W-:-:S07]  /*5910*/  FMNMX.FTZ R58, R108, R129, !PT ;  /* 0x000000816c3a7209 */ /* 0x008fce0007810000 */
[----:B------:R-:W2:Y:S01]  /*5920*/  MUFU.TANH R111, R111 ;  /* 0x0000006f006f7308 */ /* 0x000ea20000002400 */
[----:B0-----:R-:W-:-:S07]  /*5930*/  FMNMX.FTZ R130, R110, R131, !PT ;  /* 0x000000836e827209 */ /* 0x001fce0007810000 */
[----:B------:R-:W0:Y:S01]  /*5940*/  MUFU.TANH R112, R112 ;  /* 0x0000007000707308 */ /* 0x000e220000002400 */
[----:B-1----:R-:W-:-:S07]  /*5950*/  FMNMX.FTZ R129, R109, R58, !PT ;  /* 0x0000003a6d817209 */ /* 0x002fce0007810000 */
[----:B------:R-:W1:Y:S01]  /*5960*/  MUFU.TANH R114, R114 ;  /* 0x0000007200727308 */ /* 0x000e620000002400 */
[----:B--2---:R-:W-:-:S07]  /*5970*/  FMNMX.FTZ R131, R111, R130, !PT ;  /* 0x000000826f837209 */ /* 0x004fce0007810000 */
[----:B------:R-:W2:Y:S01]  /*5980*/  MUFU.TANH R113, R113 ;  /* 0x0000007100717308 */ /* 0x000ea20000002400 */
[----:B0-----:R-:W-:-:S07]  /*5990*/  FMNMX.FTZ R58, R112, R129, !PT ;  /* 0x00000081703a7209 */ /* 0x001fce0007810000 */
[----:B------:R-:W0:Y:S01]  /*59a0*/  MUFU.TANH R115, R115 ;  /* 0x0000007300737308 */ /* 0x000e220000002400 */
[----:B-1----:R-:W-:Y:S01]  /*59b0*/  FMNMX.FTZ R130, R114, R131, !PT ;  /* 0x0000008372827209 */ /* 0x002fe20007810000 */
[----:B------:R-:W-:Y:S02]  /*59c0*/  WARPGROUP.DEPBAR.LE gsb0, 0x0 ;  /* 0x00008000000079c5 */ /* 0x000fe40000010000 */
[----:B------:R-:W-:-:S04]  /*59d0*/  WARPGROUP.ARRIVE ;  /* 0x00000000000079c5 */ /* 0x000fc80000000000 */
[----:B------:R-:W1:Y:S01]  /*59e0*/  MUFU.TANH R116, R116 ;  /* 0x0000007400747308 */ /* 0x000e620000002400 */
[----:B--2---:R-:W-:Y:S01]  /*59f0*/  FMNMX.FTZ R129, R113, R58, !PT ;  /* 0x0000003a71817209 */ /* 0x004fe20007810000 */
[----:B------:R-:W-:Y:S01]  /*5a00*/  QGMMA.64x64x32.F32.E4M3.E4M3 R24, R136, gdesc[UR4], R24, gsb0 ;  /* 0x00e0000488187df3 */ /* 0x000fe20008000818 */
[----:B------:R-:W-:Y:S01]  /*5a10*/  UIADD3 UR6, UR10, 0x180, URZ ;  /* 0x000001800a067890 */ /* 0x000fe2000fffe03f */
[----:B------:R-:W-:Y:S01]  /*5a20*/  UMOV UR7, 0xc0000010 ;  /* 0xc000001000077882 */ /* 0x000fe20000000000 */
[----:B------:R-:W-:-:S03]  /*5a30*/  UIADD3 UR10, UR10, 0x200, URZ ;  /* 0x000002000a0a7890 */ /* 0x000fc6000fffe03f */
        /* <DEDUP_REMOVED lines=19> */
[----:B0-----:R-:W-:Y:S01]  /*5b70*/  FMNMX.FTZ R58, R92, R129, !PT ;  /* 0x000000815c3a7209 */ /* 0x001fe20007810000 */
[----:B------:R-:W-:Y:S02]  /*5b80*/  WARPGROUP.DEPBAR.LE gsb0, 0x0 ;  /* 0x00008000000079c5 */ /* 0x000fe40000010000 */
[----:B------:R-:W-:-:S04]  /*5b90*/  WARPGROUP.ARRIVE ;  /* 0x00000000000079c5 */ /* 0x000fc80000000000 */
[----:B------:R-:W0:Y:S01]  /*5ba0*/  MUFU.TANH R95, R95 ;  /* 0x0000005f005f7308 */ /* 0x000e220000002400 */
[----:B-1----:R-:W-:Y:S01]  /*5bb0*/  FMNMX.FTZ R130, R94, R131, !PT ;  /* 0x000000835e827209 */ /* 0x002fe20007810000 */
[----:B------:R-:W-:Y:S06]  /*5bc0*/  QGMMA.64x64x32.F32.E4M3.E4M3 R24, R140, gdesc[UR4], R24, gsb0 ;  /* 0x00e000048c187df3 */ /* 0x000fec0008000818 */
[----:B------:R-:W1:Y:S01]  /*5bd0*/  MUFU.TANH R96, R96 ;  /* 0x0000006000607308 */ /* 0x000e620000002400 */
[----:B--2---:R-:W-:-:S07]  /*5be0*/  FMNMX.FTZ R129, R93, R58, !PT ;  /* 0x0000003a5d817209 */ /* 0x004fce0007810000 */
[----:B------:R-:W2:Y:S01]  /*5bf0*/  MUFU.TANH R98, R98 ;  /* 0x0000006200627308 */ /* 0x000ea20000002400 */
[----:B0-----:R-:W-:-:S07]  /*5c00*/  FMNMX.FTZ R131, R95, R130, !PT ;  /* 0x000000825f837209 */ /* 0x001fce0007810000 */
[----:B------:R-:W0:Y:S01]  /*5c10*/  MUFU.TANH R97, R97 ;  /* 0x0000006100617308 */ /* 0x000e220000002400 */
[----:B-1----:R-:W-:Y:S01]  /*5c20*/  FMNMX.FTZ R58, R96, R129, !PT ;  /* 0x00000081603a7209 */ /* 0x002fe20007810000 */
[----:B------:R-:W-:-:S06]  /*5c30*/  FMUL.FTZ R129, R0, R64 ;  /* 0x0000004000817220 */ /* 0x000fcc0000410000 */
        /* <DEDUP_REMOVED lines=13> */
[----:B--2---:R-:W-:Y:S01]  /*5d10*/  FMNMX.FTZ R133, R103, R64, !PT ;  /* 0x0000004067857209 */ /* 0x004fe20007810000 */
[----:B------:R-:W-:Y:S02]  /*5d20*/  WARPGROUP.DEPBAR.LE gsb0, 0x0 ;  /* 0x00008000000079c5 */ /* 0x000fe40000010000 */
[----:B------:R-:W-:-:S04]  /*5d30*/  WARPGROUP.ARRIVE ;  /* 0x00000000000079c5 */ /* 0x000fc80000000000 */
[----:B------:R-:W2:Y:S01]  /*5d40*/  MUFU.TANH R73, R73 ;  /* 0x0000004900497308 */ /* 0x000ea20000002400 */
[----:B0-----:R-:W-:Y:S01]  /*5d50*/  FMNMX.FTZ R58, R72, R131, !PT ;  /* 0x00000083483a7209 */ /* 0x001fe20007810000 */
[----:B------:R-:W-:Y:S06]  /*5d60*/  QGMMA.64x64x32.F32.E4M3.E4M3 R24, R144, gdesc[UR8], R24, gsb0 ;  /* 0x00e0000890187df3 */ /* 0x000fec0008000818 */
        /* <DEDUP_REMOVED lines=20> */
[----:B------:R-:W-:-:S06]  /*5eb0*/  WARPGROUP.DEPBAR.LE gsb0, 0x0 ;  /* 0x00008000000079c5 */ /* 0x000fcc0000010000 */
        /* <DEDUP_REMOVED lines=37> */
[----:B--2---:R-:W-:Y:S02]  /*6110*/  FMNMX.FTZ R130, R69, R58, !PT ;  /* 0x0000003a45827209 */ /* 0x004fe40007810000 */
[----:B0-----:R-:W-:-:S03]  /*6120*/  FMNMX.FTZ R64, R70, R133, !PT ;  /* 0x0000008546407209 */ /* 0x001fc60007810000 */
[----:B------:R-:W0:Y:S01]  /*6130*/  SHFL.BFLY PT, R133, R130, 0x2, 0x1f ;  /* 0x0c401f0082857f89 */ /* 0x000e2200000e0000 */
[----:B-1----:R-:W-:-:S05]  /*6140*/  FMNMX.FTZ R131, R71, R64, !PT ;  /* 0x0000004047837209 */ /* 0x002fca0007810000 */
[----:B------:R-:W1:Y:S01]  /*6150*/  SHFL.BFLY PT, R58, R131, 0x2, 0x1f ;  /* 0x0c401f00833a7f89 */ /* 0x000e6200000e0000 */
[----:B0-----:R-:W-:Y:S02]  /*6160*/  FMNMX.FTZ R133, R130, R133, !PT ;  /* 0x0000008582857209 */ /* 0x001fe40007810000 */
[----:B-1----:R-:W-:-:S03]  /*6170*/  FMNMX.FTZ R132, R131, R58, !PT ;  /* 0x0000003a83847209 */ /* 0x002fc60007810000 */
[----:B------:R-:W0:Y:S04]  /*6180*/  SHFL.BFLY PT, R58, R133, 0x1, 0x1f ;  /* 0x0c201f00853a7f89 */ /* 0x000e2800000e0000 */
[----:B------:R-:W1:Y:S01]  /*6190*/  SHFL.BFLY PT, R135, R132, 0x1, 0x1f ;  /* 0x0c201f0084877f89 */ /* 0x000e6200000e0000 */
[----:B0-----:R-:W-:Y:S02]  /*61a0*/  FMNMX.FTZ R58, R133, R58, !PT ;  /* 0x0000003a853a7209 */ /* 0x001fe40007810000 */
[----:B-1----:R-:W-:-:S03]  /*61b0*/  FMNMX.FTZ R64, R132, R135, !PT ;  /* 0x0000008784407209 */ /* 0x002fc60007810000 */
[----:B------:R-:W-:Y:S01]  /*61c0*/  FADD.FTZ R5, -R58, R5 ;  /* 0x000000053a057221 */ /* 0x000fe20000010100 */
[----:B------:R-:W-:-:S03]  /*61d0*/  IMAD.U32 R135, RZ, RZ, UR22 ;  /* 0x00000016ff877e24 */ /* 0x000fc6000f8e00ff */
[----:B------:R-:W-:Y:S01]  /*61e0*/  FMUL.FTZ R131, R5, UR22 ;  /* 0x0000001605837c20 */ /* 0x000fe20008410000 */
[----:B------:R-:W-:-:S01]  /*61f0*/  FADD.FTZ R5, -R64, R9 ;  /* 0x0000000940057221 */ /* 0x000fc20000010100 */
[----:B------:R-:W-:Y:S02]  /*6200*/  FFMA.FTZ R130, R58, R135, -8 ;  /* 0xc10000003a827423 */ /* 0x000fe40000010087 */
[----:B------:R0:W-:Y:S01]  /*6210*/  MUFU.EX2 R9, R131 ;  /* 0x0000008300097308 */ /* 0x0001e20000000800 */
[----:B------:R-:W-:Y:S01]  /*6220*/  FMUL.FTZ R5, R5, UR22 ;  /* 0x0000001605057c20 */ /* 0x000fe20008410000 */
[--C-:B------:R-:W-:Y:S01]  /*6230*/  FFMA.FTZ R132, R65, UR22, -R130.reuse ;  /* 0x0000001641847c23 */ /* 0x100fe20008010882 */
[----:B------:R-:W-:-:S01]  /*6240*/  FFMA.FTZ R65, R68, UR22, -R130 ;  /* 0x0000001644417c23 */ /* 0x000fc20008010882 */
[--C-:B------:R-:W-:Y:S01]  /*6250*/  FFMA.FTZ R68, R69, UR22, -R130.reuse ;  /* 0x0000001645447c23 */ /* 0x100fe20008010882 */
[----:B------:R-:W-:-:S01]  /*6260*/  FFMA.FTZ R10, R10, UR22, -R130 ;  /* 0x000000160a0a7c23 */ /* 0x000fc20008010882 */
[--C-:B------:R-:W-:Y:S01]  /*6270*/  FFMA.FTZ R11, R11, UR22, -R130.reuse ;  /* 0x000000160b0b7c23 */ /* 0x100fe20008010882 */
[----:B------:R-:W-:-:S01]  /*6280*/  FFMA.FTZ R14, R14, UR22, -R130 ;  /* 0x000000160e0e7c23 */ /* 0x000fc20008010882 */
[----:B------:R-:W-:Y:S01]  /*6290*/  MUFU.EX2 R5, R5 ;  /* 0x0000000500057308 */ /* 0x000fe20000000800 */
[----:B0-----:R-:W-:Y:S01]  /*62a0*/  MOV R131, UR22 ;  /* 0x0000001600837c02 */ /* 0x001fe20008000f00 */
[--C-:B------:R-:W-:Y:S01]  /*62b0*/  FFMA.FTZ R15, R15, UR22, -R130.reuse ;  /* 0x000000160f0f7c23 */ /* 0x100fe20008010882 */
[----:B------:R-:W-:-:S01]  /*62c0*/  FFMA.FTZ R120, R120, UR22, -R130 ;  /* 0x0000001678787c23 */ /* 0x000fc20008010882 */
[--C-:B------:R-:W-:Y:S01]  /*62d0*/  FFMA.FTZ R121, R121, UR22, -R130.reuse ;  /* 0x0000001679797c23 */ /* 0x100fe20008010882 */
[----:B------:R-:W-:-:S01]  /*62e0*/  FFMA.FTZ R124, R124, UR22, -R130 ;  /* 0x000000167c7c7c23 */ /* 0x000fc20008010882 */
[----:B------:R-:W-:Y:S01]  /*62f0*/  FFMA.FTZ R69, R64, R131, -8 ;  /* 0xc100000040457423 */ /* 0x000fe20000010083 */
[----:B------:R-:W-:-:S01]  /*6300*/  FFMA.FTZ R125, R125, UR22, -R130 ;  /* 0x000000167d7d7c23 */ /* 0x000fc20008010882 */
[----:B------:R-:W0:Y:S01]  /*6310*/  MUFU.EX2 R10, R10 ;  /* 0x0000000a000a7308 */ /* 0x000e220000000800 */
        /* <DEDUP_REMOVED lines=11> */
[----:B------:R-:W-:Y:S01]  /*63d0*/  FFMA.FTZ R105, R105, UR22, -R130 ;  /* 0x0000001669697c23 */ /* 0x000fe20008010882 */
[----:B------:R-:W-:-:S01]  /*63e0*/  FFMA.FTZ R107, R107, UR22, -R69 ;  /* 0x000000166b6b7c23 */ /* 0x000fc20008010845 */
[----:B------:R-:W-:Y:S01]  /*63f0*/  FFMA.FTZ R108, R108, UR22, -R130 ;  /* 0x000000166c6c7c23 */ /* 0x000fe20008010882 */
[----:B------:R-:W-:-:S01]  /*6400*/  FFMA.FTZ R110, R110, UR22, -R69 ;  /* 0x000000166e6e7c23 */ /* 0x000fc20008010845 */
[----:B------:R-:W2:Y:S01]  /*6410*/  MUFU.EX2 R11, R11 ;  /* 0x0000000b000b7308 */ /* 0x000ea20000000800 */
[----:B0-----:R-:W-:-:S01]  /*6420*/  FFMA.FTZ R8, R9, R8, R10 ;  /* 0x0000000809087223 */ /* 0x001fc2000001000a */
[----:B------:R-:W-:Y:S01]  /*6430*/  FFMA.FTZ R109, R109, UR22, -R130 ;  /* 0x000000166d6d7c23 */ /* 0x000fe20008010882 */
[----:B------:R-:W-:-:S01]  /*6440*/  FFMA.FTZ R111, R111, UR22, -R69 ;  /* 0x000000166f6f7c23 */ /* 0x000fc20008010845 */
[----:B------:R-:W-:Y:S01]  /*6450*/  FFMA.FTZ R112, R112, UR22, -R130 ;  /* 0x0000001670707c23 */ /* 0x000fe20008010882 */
[----:B------:R-:W-:-:S01]  /*6460*/  FFMA.FTZ R114, R114, UR22, -R69 ;  /* 0x0000001672727c23 */ /* 0x000fc20008010845 */
[----:B------:R-:W-:Y:S01]  /*6470*/  FFMA.FTZ R113, R113, UR22, -R130 ;  /* 0x0000001671717c23 */ /* 0x000fe20008010882 */
[----:B------:R-:W-:-:S01]  /*6480*/  FFMA.FTZ R115, R115, UR22, -R69 ;  /* 0x0000001673737c23 */ /* 0x000fc20008010845 */
[----:B------:R-:W0:Y:S01]  /*6490*/  MUFU.EX2 R13, R13 ;  /* 0x0000000d000d7308 */ /* 0x000e220000000800 */
[----:B-1----:R-:W-:-:S01]  /*64a0*/  FFMA.FTZ R6, R5, R6, R12 ;  /* 0x0000000605067223 */ /* 0x002fc2000001000c */
[----:B------:R-:W-:Y:S01]  /*64b0*/  FFMA.FTZ R116, R116, UR22, -R130 ;  /* 0x0000001674747c23 */ /* 0x000fe20008010882 */
[----:B------:R-:W-:-:S01]  /*64c0*/  FFMA.FTZ R118, R118, UR22, -R69 ;  /* 0x0000001676767c23 */ /* 0x000fc20008010845 */
[----:B------:R-:W-:Y:S01]  /*64d0*/  FFMA.FTZ R117, R117, UR22, -R130 ;  /* 0x0000001675757c23 */ /* 0x000fe20008010882 */
[----:B------:R-:W-:-:S01]  /*64e0*/  FFMA.FTZ R119, R119, UR22, -R69 ;  /* 0x0000001677777c23 */ /* 0x000fc20008010845 */
[----:B------:R-:W-:Y:S01]  /*64f0*/  FFMA.FTZ R88, R88, UR22, -R130 ;  /* 0x0000001658587c23 */ /* 0x000fe20008010882 */
[----:B------:R-:W-:-:S01]  /*6500*/  FFMA.FTZ R90, R90, UR22, -R69 ;  /* 0x000000165a5a7c23 */ /* 0x000fc20008010845 */
[----:B------:R-:W1:Y:S01]  /*6510*/  MUFU.EX2 R14, R14 ;  /* 0x0000000e000e7308 */ /* 0x000e620000000800 */
[----:B--2---:R-:W-:-:S01]  /*6520*/  FADD.FTZ R131, R11, R8 ;  /* 0x000000080b837221 */ /* 0x004fc20000010000 */
[----:B------:R-:W-:Y:S01]  /*6530*/  FFMA.FTZ R89, R89, UR22, -R130 ;  /* 0x0000001659597c23 */ /* 0x000fe20008010882 */
[----:B------:R-:W-:-:S01]  /*6540*/  FFMA.FTZ R91, R91, UR22, -R69 ;  /* 0x000000165b5b7c23 */ /* 0x000fc20008010845 */
[----:B------:R-:W-:Y:S01]  /*6550*/  FFMA.FTZ R92, R92, UR22, -R130 ;  /* 0x000000165c5c7c23 */ /* 0x000fe20008010882 */
[----:B------:R-:W-:-:S01]  /*6560*/  FFMA.FTZ R94, R94, UR22, -R69 ;  /* 0x000000165e5e7c23 */ /* 0x000fc20008010845 */
[----:B------:R-:W-:Y:S01]  /*6570*/  FFMA.FTZ R93, R93, UR22, -R130 ;  /* 0x000000165d5d7c23 */ /* 0x000fe20008010882 */
[----:B------:R-:W-:-:S01]  /*6580*/  FFMA.FTZ R95, R95, UR22, -R69 ;  /* 0x000000165f5f7c23 */ /* 0x000fc20008010845 */
[----:B------:R-:W2:Y:S01]  /*6590*/  MUFU.EX2 R20, R20 ;  /* 0x0000001400147308 */ /* 0x000ea20000000800 */
[----:B0-----:R-:W-:-:S01]  /*65a0*/  FADD.FTZ R133, R13, R6 ;  /* 0x000000060d857221 */ /* 0x001fc20000010000 */
[----:B------:R-:W-:Y:S01]  /*65b0*/  FFMA.FTZ R96, R96, UR22, -R130 ;  /* 0x0000001660607c23 */ /* 0x000fe20008010882 */
[----:B------:R-:W-:-:S01]  /*65c0*/  FFMA.FTZ R98, R98, UR22, -R69 ;  /* 0x0000001662627c23 */ /* 0x000fc20008010845 */
[----:B------:R-:W-:Y:S01]  /*65d0*/  FFMA.FTZ R97, R97, UR22, -R130 ;  /* 0x0000001661617c23 */ /* 0x000fe20008010882 */
[----:B------:R-:W-:-:S01]  /*65e0*/  FFMA.FTZ R99, R99, UR22, -R69 ;  /* 0x0000001663637c23 */ /* 0x000fc20008010845 */
[----:B------:R-:W-:Y:S01]  /*65f0*/  FFMA.FTZ R100, R100, UR22, -R130 ;  /* 0x0000001664647c23 */ /* 0x000fe20008010882 */
[----:B------:R-:W-:-:S01]  /*6600*/  FFMA.FTZ R102, R102, UR22, -R69 ;  /* 0x0000001666667c23 */ /* 0x000fc20008010845 */
[----:B------:R-:W0:Y:S01]  /*6610*/  MUFU.EX2 R15, R15 ;  /* 0x0000000f000f7308 */ /* 0x000e220000000800 */
[----:B-1----:R-:W-:-:S01]  /*6620*/  FADD.FTZ R6, R14, R131 ;  /* 0x000000830e067221 */ /* 0x002fc20000010000 */
        /* <DEDUP_REMOVED lines=36> */
[----:B------:R-:W-:-:S02]  /*6870*/  FFMA.FTZ R67, R67, UR22, -R69 ;  /* 0x0000001643437c23 */ /* 0x000fc40008010845 */
[----:B------:R-:W2:Y:S01]  /*6880*/  MUFU.EX2 R123, R123 ;  /* 0x0000007b007b7308 */ /* 0x000ea20000000800 */
[----:B0-----:R-:W-:-:S07]  /*6890*/  FADD.FTZ R8, R122, R133 ;  /* 0x000000857a087221 */ /* 0x001fce0000010000 */
[----:B------:R-:W0:Y:S01]  /*68a0*/  MUFU.EX2 R124, R124 ;  /* 0x0000007c007c7308 */ /* 0x000e220000000800 */
[----:B-1----:R-:W-:-:S07]  /*68b0*/  FADD.FTZ R131, R121, R6 ;  /* 0x0000000679837221 */ /* 0x002fce0000010000 */
[----:B------:R-:W1:Y:S01]  /*68c0*/  MUFU.EX2 R126, R126 ;  /* 0x0000007e007e7308 */ /* 0x000e620000000800 */
[----:B--2---:R-:W-:-:S07]  /*68d0*/  FADD.FTZ R133, R123, R8 ;  /* 0x000000087b857221 */ /* 0x004fce0000010000 */
        /* <DEDUP_REMOVED lines=101> */
[----:B--2---:R-:W-:-:S01]  /*6f30*/  FADD.FTZ R131, R85, R6 ;  /* 0x0000000655837221 */ /* 0x004fc20000010000 */
[----:B------:R-:W-:-:S05]  /*6f40*/  @!P1 VIADD R6, R7, 0x13240 ;  /* 0x0001324007069836 */ /* 0x000fca0000000000 */
[----:B------:R-:W-:Y:S01]  /*6f50*/  @!P1 PRMT R6, RZ, 0x654, R6 ;  /* 0x00000654ff069816 */ /* 0x000fe20000000006 */
[----:B------:R-:W2:Y:S01]  /*6f60*/  MUFU.EX2 R128, R128 ;  /* 0x0000008000807308 */ /* 0x000ea20000000800 */
[----:B0-----:R-:W-:-:S01]  /*6f70*/  FADD.FTZ R133, R87, R8 ;  /* 0x0000000857857221 */ /* 0x001fc20000010000 */
[----:B------:R-:W-:Y:S01]  /*6f80*/  FFMA.FTZ R8, R70, UR22, -R69 ;  /* 0x0000001646087c23 */ /* 0x000fe20008010845 */
[----:B------:R0:W-:Y:S05]  /*6f90*/  @!P1 SYNCS.ARRIVE.TRANS64.RED.A1T0 RZ, [R6+URZ], RZ ;  /* 0x000000ff06ff99a7 */ /* 0x0001ea000810043f */
[----:B------:R-:W3:Y:S01]  /*6fa0*/  MUFU.EX2 R57, R57 ;  /* 0x0000003900397308 */ /* 0x000ee20000000800 */
[----:B-1----:R-:W-:-:S07]  /*6fb0*/  FADD.FTZ R70, R56, R131 ;  /* 0x0000008338467221 */ /* 0x002fce0000010000 */
[----:B------:R-:W1:Y:S01]  /*6fc0*/  MUFU.EX2 R59, R59 ;  /* 0x0000003b003b7308 */ /* 0x000e620000000800 */
[----:B--2---:R-:W-:-:S07]  /*6fd0*/  FADD.FTZ R130, R128, R133 ;  /* 0x0000008580827221 */ /* 0x004fce0000010000 */
[----:B------:R-:W2:Y:S01]  /*6fe0*/  MUFU.EX2 R60, R60 ;  /* 0x0000003c003c7308 */ /* 0x000ea20000000800 */
[----:B---3--:R-:W-:-:S01]  /*6ff0*/  FADD.FTZ R131, R57, R70 ;  /* 0x0000004639837221 */ /* 0x008fc20000010000 */
[----:B------:R-:W-:-:S06]  /*7000*/  FFMA.FTZ R70, R71, UR22, -R69 ;  /* 0x0000001647467c23 */ /* 0x000fcc0008010845 */
        /* <DEDUP_REMOVED lines=8> */
[----:B------:R-:W0:Y:S01]  /*7090*/  MUFU.EX2 R66, R66 ;  /* 0x0000004200427308 */ /* 0x000e220000000800 */
[----:B--2---:R-:W-:-:S07]  /*70a0*/  FADD.FTZ R69, R63, R134 ;  /* 0x000000863f457221 */ /* 0x004fce0000010000 */
[----:B------:R-:W-:Y:S01]  /*70b0*/  MUFU.EX2 R132, R132 ;  /* 0x0000008400847308 */ /* 0x000fe20000000800 */
[----:B---3--:R-:W-:-:S07]  /*70c0*/  FADD.FTZ R71, R129, R130 ;  /* 0x0000008281477221 */ /* 0x008fce0000010000 */
[----:B------:R-:W1:Y:S01]  /*70d0*/  MUFU.EX2 R67, R67 ;  /* 0x0000004300437308 */ /* 0x000e620000000800 */
[----:B0-----:R-:W-:-:S07]  /*70e0*/  FADD.FTZ R6, R66, R69 ;  /* 0x0000004542067221 */ /* 0x001fce0000010000 */
[----:B------:R-:W0:Y:S08]  /*70f0*/  MUFU.EX2 R65, R65 ;  /* 0x0000004100417308 */ /* 0x000e300000000800 */
[----:B------:R2:W3:Y:S01]  /*7100*/  MUFU.EX2 R7, R8 ;  /* 0x0000000800077308 */ /* 0x0004e20000000800 */
[----:B-1----:R-:W-:-:S07]  /*7110*/  FADD.FTZ R6, R67, R6 ;  /* 0x0000000643067221 */ /* 0x002fce0000010000 */
[----:B------:R-:W1:Y:S01]  /*7120*/  MUFU.EX2 R68, R68 ;  /* 0x0000004400447308 */ /* 0x000e620000000800 */
[----:B--2---:R-:W-:-:S04]  /*7130*/  FADD.FTZ R8, R132, R71 ;  /* 0x0000004784087221 */ /* 0x004fc80000010000 */
[----:B0-----:R-:W-:-:S03]  /*7140*/  FADD.FTZ R69, R65, R8 ;  /* 0x0000000841457221 */ /* 0x001fc60000010000 */
[----:B------:R-:W0:Y:S01]  /*7150*/  MUFU.EX2 R70, R70 ;  /* 0x0000004600467308 */ /* 0x000e220000000800 */
[----:B---3--:R-:W-:-:S01]  /*7160*/  FADD.FTZ R71, R7, R6 ;  /* 0x0000000607477221 */ /* 0x008fc20000010000 */
[----:B-1----:R-:W-:-:S03]  /*7170*/  FADD.FTZ R8, R68, R69 ;  /* 0x0000004544087221 */ /* 0x002fc60000010000 */
[----:B0-----:R-:W-:Y:S01]  /*7180*/  FADD.FTZ R6, R70, R71 ;  /* 0x0000004746067221 */ /* 0x001fe20000010000 */
[----:B------:R-:W-:Y:S06]  /*7190*/  @!P0 BRA `(.L_x_137) ;  /* 0x0000000000048947 */ /* 0x000fec0003800000 */
[----:B------:R-:W-:Y:S01]  /*71a0*/  BPT.TRAP 0x1 ;  /* 0x000000040000795c */ /* 0x000fe20000300000 */
.L_x_137:
[----:B------:R-:W-:Y:S01]  /*71b0*/  R2UR UR7, R3 ;  /* 0x00000000030772ca */ /* 0x000fe200000e0000 */
[----:B------:R-:W-:Y:S01]  /*71c0*/  UIADD3 UR6, UR12, 0x13260, URZ ;  /* 0x000132600c067890 */ /* 0x000fe2000fffe03f */
[----:B------:R-:W-:Y:S01]  /*71d0*/  ISETP.LT.AND P1, PT, RZ, UR23, PT ;  /* 0x00000017ff007c0c */ /* 0x000fe2000bf21270 */
[----:B------:R-:W-:Y:S01]  /*71e0*/  UMOV UR20, UR37 ;  /* 0x0000002500147c82 */ /* 0x000fe20008000000 */
[----:B------:R-:W-:Y:S01]  /*71f0*/  F2FP.SATFINITE.E4M3.F32.PACK_AB_MERGE_C R14, R15, R14, RZ ;  /* 0x0000000e0f0e723e */ /* 0x000fe200048070ff */
[----:B------:R-:W-:Y:S01]  /*7200*/  UMOV UR21, UR38 ;  /* 0x0000002600157c82 */ /* 0x000fe20008000000 */
[----:B------:R-:W-:Y:S01]  /*7210*/  F2FP.SATFINITE.E4M3.F32.PACK_AB_MERGE_C R20, R21, R20, RZ ;  /* 0x000000141514723e */ /* 0x000fe200048070ff */
[-C--:B------:R-:W-:Y:S01]  /*7220*/  FMUL.FTZ R24, R24, R9.reuse ;  /* 0x0000000918187220 */ /* 0x080fe20000410000 */
[----:B------:R-:W-:Y:S01]  /*7230*/  F2FP.SATFINITE.E4M3.F32.PACK_AB_MERGE_C R124, R125, R124, RZ ;  /* 0x0000007c7d7c723e */ /* 0x000fe200048070ff */
[-C--:B------:R-:W-:Y:S01]  /*7240*/  FMUL.FTZ R25, R25, R9.reuse ;  /* 0x0000000919197220 */ /* 0x080fe20000410000 */
[----:B------:R-:W-:Y:S01]  /*7250*/  F2FP.SATFINITE.E4M3.F32.PACK_AB_MERGE_C R126, R127, R126, RZ ;  /* 0x0000007e7f7e723e */ /* 0x000fe200048070ff */
[-C--:B------:R-:W-:Y:S01]  /*7260*/  FMUL.FTZ R28, R28, R9.reuse ;  /* 0x000000091c1c7220 */ /* 0x080fe20000410000 */
[----:B------:R-:W-:Y:S01]  /*7270*/  F2FP.SATFINITE.E4M3.F32.PACK_AB_MERGE_C R108, R109, R108, RZ ;  /* 0x0000006c6d6c723e */ /* 0x000fe200048070ff */
[----:B------:R-:W-:Y:S01]  /*7280*/  UPRMT UR6, UR7, 0x654, UR6 ;  /* 0x0000065407067896 */ /* 0x000fe20008000006 */
[----:B------:R-:W-:Y:S01]  /*7290*/  F2FP.SATFINITE.E4M3.F32.PACK_AB_MERGE_C R110, R111, R110, RZ ;  /* 0x0000006e6f6e723e */ /* 0x000fe200048070ff */
[----:B------:R-:W-:Y:S01]  /*72a0*/  UIADD3 UR7, UR23, -0x1, URZ ;  /* 0xffffffff17077890 */ /* 0x000fe2000fffe03f */
[----:B------:R-:W-:Y:S01]  /*72b0*/  F2FP.SATFINITE.E4M3.F32.PACK_AB_MERGE_C R116, R117, R116, RZ ;  /* 0x000000747574723e */ /* 0x000fe200048070ff */
[-C--:B------:R-:W-:Y:S01]  /*72c0*/  FMUL.FTZ R29, R29, R9.reuse ;  /* 0x000000091d1d7220 */ /* 0x080fe20000410000 */
[----:B------:R-:W-:Y:S01]  /*72d0*/  F2FP.SATFINITE.E4M3.F32.PACK_AB_MERGE_C R118, R119, R118, RZ ;  /* 0x000000767776723e */ /* 0x000fe200048070ff */
[-C--:B------:R-:W-:Y:S01]  /*72e0*/  FMUL.FTZ R32, R32, R9.reuse ;  /* 0x0000000920207220 */ /* 0x080fe20000410000 */
[----:B------:R-:W-:Y:S01]  /*72f0*/  F2FP.SATFINITE.E4M3.F32.PACK_AB_MERGE_C R92, R93, R92, RZ ;  /* 0x0000005c5d5c723e */ /* 0x000fe200048070ff */
[-C--:B------:R-:W-:Y:S01]  /*7300*/  FMUL.FTZ R33, R33, R9.reuse ;  /* 0x0000000921217220 */ /* 0x080fe20000410000 */
[----:B------:R-:W-:Y:S01]  /*7310*/  F2FP.SATFINITE.E4M3.F32.PACK_AB_MERGE_C R94, R95, R94, RZ ;  /* 0x0000005e5f5e723e */ /* 0x000fe200048070ff */
[----:B------:R-:W-:Y:S01]  /*7320*/  SYNCS.ARRIVE.TRANS64.RED.A1T0 RZ, [UR6], RZ ;  /* 0x000000ffffff79a7 */ /* 0x000fe20008100406 */
        /* <DEDUP_REMOVED lines=58> */
[----:B------:R-:W-:Y:S01]  /*76d0*/  F2FP.SATFINITE.E4M3.F32.PACK_AB_MERGE_C R147, R67, R66, R7 ;  /* 0x000000424393723e */ /* 0x000fe20004807007 */
[----:B------:R-:W-:Y:S06]  /*76e0*/  @P1 BRA `(.L_x_138) ;  /* 0xffffffd000d41947 */ /* 0x000fec000383ffff */
.L_x_128:
[----:B------:R-:W-:Y:S06]  /*76f0*/  BAR.ARV 0x8, 0x1a0 ;  /* 0x0206800000007b1d */ /* 0x000fec0000002000 */
[----:B------:R-:W-:Y:S05]  /*7700*/  @!P0 BRA `(.L_x_139) ;  /* 0x0000000000048947 */ /* 0x000fea0003800000 */
[----:B------:R-:W-:Y:S01]  /*7710*/  BPT.TRAP 0x1 ;  /* 0x000000040000795c */ /* 0x000fe20000300000 */
.L_x_139:
[----:B------:R-:W-:Y:S02]  /*7720*/  IMAD.U32 R0, RZ, RZ, UR37 ;  /* 0x00000025ff007e24 */ /* 0x000fe4000f8e00ff */
[----:B------:R-:W-:-:S03]  /*7730*/  IMAD.U32 R15, RZ, RZ, UR38 ;  /* 0x00000026ff0f7e24 */ /* 0x000fc6000f8e00ff */
[----:B------:R-:W-:Y:S01]  /*7740*/  SHF.L.U32 R0, R0, 0x1f, RZ ;  /* 0x0000001f00007819 */ /* 0x000fe200000006ff */
[----:B------:R-:W-:-:S04]  /*7750*/  IMAD R15, R15, 0x8, R2 ;  /* 0x000000080f0f7824 */ /* 0x000fc800078e0202 */
[----:B------:R0:W1:Y:S01]  /*7760*/  SYNCS.PHASECHK.TRANS64.TRYWAIT P1, [R15+URZ+0x13250], R0 ;  /* 0x013250000f0075a7 */ /* 0x000062000802017f */
[----:B------:R-:W-:Y:S05]  /*7770*/  @!P0 BRA `(.L_x_140) ;  /* 0x0000000000048947 */ /* 0x000fea0003800000 */
[----:B------:R-:W-:Y:S01]  /*7780*/  BPT.TRAP 0x1 ;  /* 0x000000040000795c */ /* 0x000fe20000300000 */
.L_x_140:
[----:B------:R-:W-:Y:S01]  /*7790*/  VIADD R2, R2, 0x1000 ;  /* 0x0000100002027836 */ /* 0x000fe20000000000 */
[----:B-1----:R-:W-:Y:S06]  /*77a0*/  @P1 BRA `(.L_x_141) ;  /* 0x0000000000081947 */ /* 0x002fec0003800000 */
[----:B------:R-:W1:Y:S02]  /*77b0*/  SYNCS.PHASECHK.TRANS64.TRYWAIT P1, [R15+URZ+0x13250], R0 ;  /* 0x013250000f0075a7 */ /* 0x000e64000802017f */
[----:B-1----:R-:W-:Y:S05]  /*77c0*/  @!P1 BRA `(.L_x_142) ;  /* 0x0000006400049947 */ /* 0x002fea0003800000 */
.L_x_141:
[----:B------:R-:W-:Y:S01]  /*77d0*/  SHF.R.U32.HI R2, RZ, 0x4, R2 ;  /* 0x00000004ff027819 */ /* 0x000fe20000011602 */
[----:B------:R-:W-:Y:S05]  /*77e0*/  WARPSYNC.ALL ;  /* 0x0000000000007948 */ /* 0x000fea0003800000 */
[----:B------:R-:W-:Y:S01]  /*77f0*/  LOP3.LUT R2, R2, 0x3fff, RZ, 0xc0, !PT ;  /* 0x00003fff02027812 */ /* 0x000fe200078ec0ff */
[----:B------:R-:W-:Y:S01]  /*7800*/  WARPGROUP.ARRIVE ;  /* 0x00000000000079c5 */ /* 0x000fe20000000000 */
[----:B------:R-:W-:Y:S01]  /*7810*/  MOV R5, UR38 ;  /* 0x0000002600057c02 */ /* 0x000fe20008000f00 */
[----:B------:R-:W-:Y:S01]  /*7820*/  ULDC.64 UR10, c[0x0][0x9a0] ;  /* 0x00026800000a7ab9 */ /* 0x000fe20000000a00 */
[----:B------:R-:W-:Y:S01]  /*7830*/  LOP3.LUT R2, R2, 0x10000, RZ, 0xfc, !PT ;  /* 0x0001000002027812 */ /* 0x000fe200078efcff */
[----:B------:R-:W-:Y:S01]  /*7840*/  UISETP.NE.U32.AND UP0, UPT, UR10, URZ, UPT ;  /* 0x0000003f0a00728c */ /* 0x000fe2000bf05070 */
[----:B------:R-:W-:-:S03]  /*7850*/  IMAD.MOV.U32 R7, RZ, RZ, 0x3f800000 ;  /* 0x3f800000ff077424 */ /* 0x000fc600078e00ff */
[----:B------:R-:W-:Y:S01]  /*7860*/  IMAD R4, R5, 0x280, R2 ;  /* 0x0000028005047824 */ /* 0x000fe200078e0202 */
[----:B------:R-:W-:Y:S01]  /*7870*/  UISETP.NE.AND.EX UP0, UPT, UR11, URZ, UPT, UP0 ;  /* 0x0000003f0b00728c */ /* 0x000fe2000bf05300 */
[----:B------:R-:W-:-:S03]  /*7880*/  IMAD.MOV.U32 R5, RZ, RZ, -0x3ffffff0 ;  /* 0xc0000010ff057424 */ /* 0x000fc600078e00ff */
[----:B------:R-:W-:Y:S02]  /*7890*/  R2UR UR6, R4 ;  /* 0x00000000040672ca */ /* 0x000fe400000e0000 */
[----:B------:R-:W-:Y:S02]  /*78a0*/  R2UR UR7, R5 ;  /* 0x00000000050772ca */ /* 0x000fe400000e0000 */
[----:B------:R-:W-:-:S03]  /*78b0*/  PLOP3.LUT P1, PT, PT, PT, UP0, 0x80, 0x0 ;  /* 0x000000000000781c */ /* 0x000fc60003f2f008 */
[----:B------:R-:W-:Y:S01]  /*78c0*/  @UP0 ULDC.64 UR12, c[0x0][0x9c8] ;  /* 0x00027200000c0ab9 */ /* 0x000fe20000000a00 */
[----:B------:R-:W-:Y:S02]  /*78d0*/  @UP0 USHF.R.S32.HI UR9, URZ, 0x1f, UR42 ;  /* 0x0000001f3f090899 */ /* 0x000fe4000801142a */
[----:B------:R-:W-:Y:S02]  /*78e0*/  @UP0 UIMAD UR8, UR41, UR12, URZ ;  /* 0x0000000c290802a4 */ /* 0x000fe4000f8e023f */
[----:B------:R-:W-:Y:S02]  /*78f0*/  @UP0 UIMAD.WIDE.U32 UR4, UR40, UR12, URZ ;  /* 0x0000000c280402a5 */ /* 0x000fe4000f8e003f */
[----:B------:R-:W-:-:S07]  /*7900*/  @UP0 UIMAD UR8, UR40, UR13, UR8 ;  /* 0x0000000d280802a4 */ /* 0x000fce000f8e0208 */
[----:B------:R-:W-:Y:S01]  /*7910*/  QGMMA.64x64x32.F32.E4M3.E4M3 R24, R152, gdesc[UR4], R24, gsb0 ;  /* 0x00e0000498187df3 */ /* 0x000fe20008000818 */
[----:B------:R-:W-:Y:S01]  /*7920*/  @UP0 ULDC.64 UR12, c[0x0][0x9d0] ;  /* 0x00027400000c0ab9 */ /* 0x000fe20000000a00 */
[----:B------:R-:W-:Y:S02]  /*7930*/  @UP0 UIADD3 UR5, UR5, UR8, URZ ;  /* 0x0000000805050290 */ /* 0x000fe4000fffe03f */
[----:B------:R-:W-:Y:S02]  /*7940*/  @UP0 UIMAD UR8, UR9, UR12, URZ ;  /* 0x0000000c090802a4 */ /* 0x000fe4000f8e023f */
[----:B------:R-:W-:Y:S02]  /*7950*/  @UP0 UIMAD.WIDE.U32 UR4, UR42, UR12, UR4 ;  /* 0x0000000c2a0402a5 */ /* 0x000fe4000f8e0004 */
[----:B------:R-:W-:Y:S02]  /*7960*/  @UP0 UIMAD UR8, UR42, UR13, UR8 ;  /* 0x0000000d2a0802a4 */ /* 0x000fe4000f8e0208 */
[----:B------:R-:W-:-:S02]  /*7970*/  @UP0 ULEA UR6, UP1, UR4, UR10, 0x2 ;  /* 0x0000000a04060291 */ /* 0x000fc4000f82103f */
[----:B------:R-:W-:-:S04]  /*7980*/  @UP0 UIADD3 UR5, UR5, UR8, URZ ;  /* 0x0000000805050290 */ /* 0x000fc8000fffe03f */
[----:B------:R-:W-:Y:S01]  /*7990*/  @UP0 ULEA.HI.X UR5, UR4, UR11, UR5, 0x2, UP1 ;  /* 0x0000000b04050291 */ /* 0x000fe200088f1405 */
[----:B------:R-:W-:Y:S02]  /*79a0*/  VIADD R10, R4, 0x80 ;  /* 0x00000080040a7836 */ /* 0x000fe40000000000 */
[----:B------:R-:W-:Y:S01]  /*79b0*/  @UP0 UMOV UR4, UR6 ;  /* 0x0000000600040c82 */ /* 0x000fe20008000000 */
[----:B------:R-:W-:Y:S02]  /*79c0*/  IMAD.MOV.U32 R11, RZ, RZ, -0x3ffffff0 ;  /* 0xc0000010ff0b7424 */ /* 0x000fe400078e00ff */
[----:B------:R-:W-:Y:S02]  /*79d0*/  IMAD.U32 R12, RZ, RZ, UR4 ;  /* 0x00000004ff0c7e24 */ /* 0x000fe4000f8e00ff */
[----:B------:R-:W-:Y:S01]  /*79e0*/  IMAD.U32 R13, RZ, RZ, UR5 ;  /* 0x00000005ff0d7e24 */ /* 0x000fe2000f8e00ff */
[----:B------:R-:W-:Y:S02]  /*79f0*/  R2UR UR6, R10 ;  /* 0x000000000a0672ca */ /* 0x000fe400000e0000 */
[----:B------:R-:W-:-:S02]  /*7a00*/  R2UR UR7, R11 ;  /* 0x000000000b0772ca */ /* 0x000fc400000e0000 */
[----:B------:R2:W3:Y:S01]  /*7a10*/  @P1 LDG.E R7, desc[UR54][R12.64] ;  /* 0x000000360c071981 */ /* 0x0004e2000c1e1900 */
[----:B------:R-:W-:Y:S02]  /*7a20*/  WARPGROUP.DEPBAR.LE gsb0, 0x0 ;  /* 0x00008000000079c5 */ /* 0x000fe40000010000 */
[----:B------:R-:W-:-:S08]  /*7a30*/  WARPGROUP.ARRIVE ;  /* 0x00000000000079c5 */ /* 0x000fd00000000000 */
[----:B------:R-:W-:Y:S01]  /*7a40*/  QGMMA.64x64x32.F32.E4M3.E4M3 R24, R148, gdesc[UR4], R24, gsb0 ;  /* 0x00e0000494187df3 */ /* 0x000fe20008000818 */
[----:B------:R-:W-:Y:S01]  /*7a50*/  VIADD R10, R4, 0x100 ;  /* 0x00000100040a7836 */ /* 0x000fe20000000000 */
[----:B------:R-:W-:-:S04]  /*7a60*/  MOV R11, 0xc0000010 ;  /* 0xc0000010000b7802 */ /* 0x000fc80000000f00 */
[----:B------:R-:W-:Y:S02]  /*7a70*/  R2UR UR6, R10 ;  /* 0x000000000a0672ca */ /* 0x000fe400000e0000 */
[----:B------:R-:W-:Y:S01]  /*7a80*/  R2UR UR7, R11 ;  /* 0x000000000b0772ca */ /* 0x000fe200000e0000 */
[----:B------:R-:W-:Y:S02]  /*7a90*/  VIADD R10, R4, 0x180 ;  /* 0x00000180040a7836 */ /* 0x000fe40000000000 */
[----:B------:R-:W-:Y:S01]  /*7aa0*/  IMAD.MOV.U32 R11, RZ, RZ, -0x3ffffff0 ;  /* 0xc0000010ff0b7424 */ /* 0x000fe200078e00ff */
[----:B------:R-:W-:Y:S02]  /*7ab0*/  WARPGROUP.DEPBAR.LE gsb0, 0x0 ;  /* 0x00008000000079c5 */ /* 0x000fe40000010000 */
[----:B------:R-:W-:-:S07]  /*7ac0*/  WARPGROUP.ARRIVE ;  /* 0x00000000000079c5 */ /* 0x000fce0000000000 */
[----:B------:R-:W-:Y:S01]  /*7ad0*/  QGMMA.64x64x32.F32.E4M3.E4M3 R24, R136, gdesc[UR4], R24, gsb0 ;  /* 0x00e0000488187df3 */ /* 0x000fe20008000818 */
[----:B------:R-:W-:Y:S02]  /*7ae0*/  R2UR UR6, R10 ;  /* 0x000000000a0672ca */ /* 0x000fe400000e0000 */
[----:B------:R-:W-:Y:S01]  /*7af0*/  R2UR UR7, R11 ;  /* 0x000000000b0772ca */ /* 0x000fe200000e0000 */
[----:B------:R-:W0:Y:S04]  /*7b00*/  SHFL.BFLY PT, R5, R8, 0x2, 0x1f ;  /* 0x0c401f0008057f89 */ /* 0x000e2800000e0000 */
[----:B------:R-:W4:Y:S01]  /*7b10*/  SHFL.BFLY PT, R11, R6, 0x2, 0x1f ;  /* 0x0c401f00060b7f89 */ /* 0x000f2200000e0000 */
[----:B------:R-:W-:Y:S01]  /*7b20*/  VIADD R4, R4, 0x200 ;  /* 0x0000020004047836 */ /* 0x000fe20000000000 */
[----:B------:R-:W-:-:S02]  /*7b30*/  WARPGROUP.DEPBAR.LE gsb0, 0x0 ;  /* 0x00008000000079c5 */ /* 0x000fc40000010000 */
[----:B------:R-:W-:-:S06]  /*7b40*/  WARPGROUP.ARRIVE ;  /* 0x00000000000079c5 */ /* 0x000fcc0000000000 */
[----:B------:R-:W-:Y:S01]  /*7b50*/  QGMMA.64x64x32.F32.E4M3.E4M3 R24, R140, gdesc[UR4], R24, gsb0 ;  /* 0x00e000048c187df3 */ /* 0x000fe20008000818 */
[----:B01----:R-:W-:-:S01]  /*7b60*/  FADD.FTZ R0, R5, R8 ;  /* 0x0000000805007221 */ /* 0x003fc20000010000 */
[----:B------:R-:W-:Y:S01]  /*7b70*/  IMAD.MOV.U32 R5, RZ, RZ, -0x3ffffff0 ;  /* 0xc0000010ff057424 */ /* 0x000fe200078e00ff */
[----:B------:R-:W-:-:S04]  /*7b80*/  R2UR UR6, R4 ;  /* 0x00000000040672ca */ /* 0x000fc800000e0000 */
[----:B------:R-:W-:Y:S01]  /*7b90*/  R2UR UR7, R5 ;  /* 0x00000000050772ca */ /* 0x000fe200000e0000 */
[----:B------:R-:W0:Y:S01]  /*7ba0*/  SHFL.BFLY PT, R9, R0, 0x1, 0x1f ;  /* 0x0c201f0000097f89 */ /* 0x000e2200000e0000 */
[----:B----4-:R-:W-:-:S05]  /*7bb0*/  FADD.FTZ R11, R11, R6 ;  /* 0x000000060b0b7221 */ /* 0x010fca0000010000 */
[----:B------:R-:W1:Y:S01]  /*7bc0*/  SHFL.BFLY PT, R2, R11, 0x1, 0x1f ;  /* 0x0c201f000b027f89 */ /* 0x000e6200000e0000 */
[----:B------:R-:W-:Y:S02]  /*7bd0*/  IMAD.MOV.U32 R4, RZ, RZ, RZ ;  /* 0x000000ffff047224 */ /* 0x000fe400078e00ff */
[----:B0-----:R-:W-:-:S05]  /*7be0*/  FADD.FTZ R5, R0, R9 ;  /* 0x0000000900057221 */ /* 0x001fca0000010000 */
[----:B------:R-:W-:Y:S01]  /*7bf0*/  FSETP.NE.FTZ.AND P1, PT, R5, RZ, PT ;  /* 0x000000ff0500720b */ /* 0x000fe20003f35000 */
[----:B-1----:R-:W-:-:S01]  /*7c00*/  FADD.FTZ R10, R11, R2 ;  /* 0x000000020b0a7221 */ /* 0x002fc20000010000 */
[----:B------:R-:W-:Y:S01]  /*7c10*/  FMUL.FTZ R6, R5, 0.00390625 ;  /* 0x3b80000005067820 */ /* 0x000fe20000410000 */
[----:B------:R-:W-:Y:S02]  /*7c20*/  WARPGROUP.DEPBAR.LE gsb0, 0x0 ;  /* 0x00008000000079c5 */ /* 0x000fe40000010000 */
[----:B------:R-:W-:-:S06]  /*7c30*/  WARPGROUP.ARRIVE ;  /* 0x00000000000079c5 */ /* 0x000fcc0000000000 */
[----:B------:R-:W-:Y:S01]  /*7c40*/  QGMMA.64x64x32.F32.E4M3.E4M3 R24, R144, gdesc[UR4], R24, gsb0 ;  /* 0x00e0000490187df3 */ /* 0x000fe20008000818 */
[----:B--2---:R-:W-:Y:S01]  /*7c50*/  FMUL.FTZ R12, R10, 0.00390625 ;  /* 0x3b8000000a0c7820 */ /* 0x004fe20000410000 */
[----:B------:R-:W-:Y:S01]  /*7c60*/  FSETP.NE.FTZ.AND P2, PT, R6, RZ, PT ;  /* 0x000000ff0600720b */ /* 0x000fe20003f55000 */
[----:B------:R-:W-:Y:S03]  /*7c70*/  @P1 MUFU.RCP R4, R5 ;  /* 0x0000000500041308 */ /* 0x000fe60000001000 */
[----:B------:R-:W-:Y:S02]  /*7c80*/  FSETP.NE.FTZ.AND P3, PT, R12, RZ, PT ;  /* 0x000000ff0c00720b */ /* 0x000fe40003f75000 */
[----:B------:R-:W-:Y:S01]  /*7c90*/  FSETP.NE.FTZ.AND P1, PT, R10, RZ, PT ;  /* 0x000000ff0a00720b */ /* 0x000fe20003f35000 */
[----:B------:R-:W-:-:S06]  /*7ca0*/  IMAD.MOV.U32 R8, RZ, RZ, RZ ;  /* 0x000000ffff087224 */ /* 0x000fcc00078e00ff */
[----:B------:R-:W0:Y:S08]  /*7cb0*/  @P2 MUFU.LG2 R6, R6 ;  /* 0x0000000600062308 */ /* 0x000e300000000c00 */
[----:B------:R-:W1:Y:S08]  /*7cc0*/  @P3 MUFU.LG2 R9, R12 ;  /* 0x0000000c00093308 */ /* 0x000e700000000c00 */
[----:B------:R-:W2:Y:S01]  /*7cd0*/  @P1 MUFU.RCP R8, R10 ;  /* 0x0000000a00081308 */ /* 0x000ea20000001000 */
[----:B------:R-:W-:Y:S01]  /*7ce0*/  IMAD.U32 R11, RZ, RZ, UR22 ;  /* 0x00000016ff0b7e24 */ /* 0x000fe2000f8e00ff */
[----:B------:R-:W-:Y:S01]  /*7cf0*/  MOV R14, UR22 ;  /* 0x00000016000e7c02 */ /* 0x000fe20008000f00 */
[----:B0-----:R-:W-:-:S02]  /*7d00*/  @P2 FMUL.FTZ R6, R6, 0.69314718246459960938 ;  /* 0x3f31721806062820 */ /* 0x001fc40000410000 */
[----:B------:R-:W-:Y:S02]  /*7d10*/  @P2 FMUL.FTZ R5, R11, 0.69314718246459960938 ;  /* 0x3f3172180b052820 */ /* 0x000fe40000410000 */
[----:B------:R-:W-:Y:S01]  /*7d20*/  @P3 FMUL.FTZ R14, R14, 0.69314718246459960938 ;  /* 0x3f3172180e0e3820 */ /* 0x000fe20000410000 */
[----:B-1----:R-:W-:Y:S01]  /*7d30*/  @P3 FMUL.FTZ R9, R9, 0.69314718246459960938 ;  /* 0x3f31721809093820 */ /* 0x002fe20000410000 */
[----:B------:R-:W-:Y:S02]  /*7d40*/  IMAD.MOV.U32 R2, RZ, RZ, -0x800000 ;  /* 0xff800000ff027424 */ /* 0x000fe400078e00ff */
[----:B------:R-:W-:Y:S01]  /*7d50*/  @P2 FFMA.FTZ R2, R5, R58, R6 ;  /* 0x0000003a05022223 */ /* 0x000fe20000010006 */
[----:B------:R-:W-:Y:S02]  /*7d60*/  IMAD.MOV.U32 R0, RZ, RZ, -0x800000 ;  /* 0xff800000ff007424 */ /* 0x000fe400078e00ff */
[----:B------:R-:W-:Y:S01]  /*7d70*/  @P3 FFMA.FTZ R0, R14, R64, R9 ;  /* 0x000000400e003223 */ /* 0x000fe20000010009 */
[-C--:B---3--:R-:W-:Y:S01]  /*7d80*/  FMUL.FTZ R5, R4, R7.reuse ;  /* 0x0000000704057220 */ /* 0x088fe20000410000 */
[----:B--2---:R-:W-:Y:S01]  /*7d90*/  FMUL.FTZ R62, R8, R7 ;  /* 0x00000007083e7220 */ /* 0x004fe20000410000 */
[----:B------:R-:W-:-:S02]  /*7da0*/  WARPGROUP.DEPBAR.LE gsb0, 0x0 ;  /* 0x00008000000079c5 */ /* 0x000fc40000010000 */
[----:B------:R-:W-:Y:S05]  /*7db0*/  @!P0 BRA `(.L_x_143) ;  /* 0x0000000000048947 */ /* 0x000fea0003800000 */
[----:B------:R-:W-:Y:S01]  /*7dc0*/  BPT.TRAP 0x1 ;  /* 0x000000040000795c */ /* 0x000fe20000300000 */
.L_x_143:
[----:B------:R-:W-:Y:S01]  /*7dd0*/  VIADD R4, R15, 0x13260 ;  /* 0x000132600f047836 */ /* 0x000fe20000000000 */
[----:B------:R-:W-:Y:S01]  /*7de0*/  UIADD3 UR38, UR38, 0x1, URZ ;  /* 0x0000000126267890 */ /* 0x000fe2000fffe03f */
[-C--:B------:R-:W-:Y:S01]  /*7df0*/  FMUL.FTZ R56, R33, R5.reuse ;  /* 0x0000000521387220 */ /* 0x080fe20000410000 */
[-C--:B------:R-:W-:Y:S01]  /*7e00*/  FMUL.FTZ R59, R25, R5.reuse ;  /* 0x00000005193b7220 */ /* 0x080fe20000410000 */
[-C--:B------:R-:W-:Y:S01]  /*7e10*/  FMUL.FTZ R57, R32, R5.reuse ;  /* 0x0000000520397220 */ /* 0x080fe20000410000 */
[----:B------:R-:W-:Y:S01]  /*7e20*/  PRMT R4, R3, 0x654, R4 ;  /* 0x0000065403047816 */ /* 0x000fe20000000004 */
[----:B------:R-:W-:Y:S01]  /*7e30*/  UISETP.NE.AND UP0, UPT, UR38, 0x2, UPT ;  /* 0x000000022600788c */ /* 0x000fe2000bf05270 */
[-C--:B------:R-:W-:Y:S01]  /*7e40*/  FMUL.FTZ R33, R37, R5.reuse ;  /* 0x0000000525217220 */ /* 0x080fe20000410000 */
[-C--:B------:R-:W-:Y:S01]  /*7e50*/  FMUL.FTZ R20, R41, R5.reuse ;  /* 0x0000000529147220 */ /* 0x080fe20000410000 */
[----:B------:R0:W-:Y:S01]  /*7e60*/  SYNCS.ARRIVE.TRANS64.RED.A1T0 RZ, [R4+URZ], RZ ;  /* 0x000000ff04ff79a7 */ /* 0x0001e2000810043f */
[-C--:B------:R-:W-:Y:S01]  /*7e70*/  FMUL.FTZ R15, R45, R5.reuse ;  /* 0x000000052d0f7220 */ /* 0x080fe20000410000 */
[-C--:B------:R-:W-:Y:S01]  /*7e80*/  FMUL.FTZ R61, R24, R5.reuse ;  /* 0x00000005183d7220 */ /* 0x080fe20000410000 */
[-C--:B------:R-:W-:Y:S01]  /*7e90*/  FMUL.FTZ R32, R40, R5.reuse ;  /* 0x0000000528207220 */ /* 0x080fe20000410000 */
[-C--:B------:R-:W-:Y:S01]  /*7ea0*/  FMUL.FTZ R25, R44, R5.reuse ;  /* 0x000000052c197220 */ /* 0x080fe20000410000 */
[-C--:B------:R-:W-:Y:S01]  /*7eb0*/  FMUL.FTZ R45, R26, R62.reuse ;  /* 0x0000003e1a2d7220 */ /* 0x080fe20000410000 */
[-C--:B------:R-:W-:Y:S01]  /*7ec0*/  FMUL.FTZ R41, R27, R62.reuse ;  /* 0x0000003e1b297220 */ /* 0x080fe20000410000 */
[-C--:B------:R-:W-:Y:S01]  /*7ed0*/  FMUL.FTZ R37, R34, R62.reuse ;  /* 0x0000003e22257220 */ /* 0x080fe20000410000 */
[----:B------:R-:W-:Y:S01]  /*7ee0*/  USEL UR4, URZ, 0x1, UP0 ;  /* 0x000000013f047887 */ /* 0x000fe20008000000 */
[-C--:B------:R-:W-:Y:S01]  /*7ef0*/  FMUL.FTZ R60, R28, R5.reuse ;  /* 0x000000051c3c7220 */ /* 0x080fe20000410000 */
[-C--:B------:R-:W-:Y:S01]  /*7f00*/  FMUL.FTZ R58, R29, R5.reuse ;  /* 0x000000051d3a7220 */ /* 0x080fe20000410000 */
[-C--:B------:R-:W-:Y:S01]  /*7f10*/  FMUL.FTZ R36, R36, R5.reuse ;  /* 0x0000000524247220 */ /* 0x080fe20000410000 */
[-C--:B------:R-:W-:Y:S01]  /*7f20*/  FMUL.FTZ R12, R48, R5.reuse ;  /* 0x00000005300c7220 */ /* 0x080fe20000410000 */
[-C--:B------:R-:W-:Y:S01]  /*7f30*/  FMUL.FTZ R8, R49, R5.reuse ;  /* 0x0000000531087220 */ /* 0x080fe20000410000 */
        /* <DEDUP_REMOVED lines=10> */
[----:B------:R-:W-:Y:S01]  /*7fe0*/  PLOP3.LUT P0, PT, PT, PT, PT, 0x8, 0x0 ;  /* 0x000000000000781c */ /* 0x000fe20003f0e170 */
[-C--:B------:R-:W-:Y:S01]  /*7ff0*/  FMUL.FTZ R13, R47, R62.reuse ;  /* 0x0000003e2f0d7220 */ /* 0x080fe20000410000 */
[-C--:B------:R-:W-:Y:S01]  /*8000*/  FMUL.FTZ R10, R50, R62.reuse ;  /* 0x0000003e320a7220 */ /* 0x080fe20000410000 */
[-C--:B------:R-:W-:Y:S01]  /*8010*/  FMUL.FTZ R6, R51, R62.reuse ;  /* 0x0000003e33067220 */ /* 0x080fe20000410000 */
[-C--:B------:R-:W-:Y:S01]  /*8020*/  FMUL.FTZ R9, R54, R62.reuse ;  /* 0x0000003e36097220 */ /* 0x080fe20000410000 */
[----:B------:R-:W-:Y:S01]  /*8030*/  FMUL.FTZ R55, R55, R62 ;  /* 0x0000003e37377220 */ /* 0x000fe20000410000 */
[----:B------:R-:W-:-:S02]  /*8040*/  UIADD3 UR36, UR36, 0x1, URZ ;  /* 0x0000000124247890 */ /* 0x000fc4000fffe03f */
[----:B------:R-:W-:Y:S02]  /*8050*/  USEL UR38, UR38, URZ, UP0 ;  /* 0x0000003f26267287 */ /* 0x000fe40008000000 */
[----:B0-----:R-:W-:-:S12]  /*8060*/  ULOP3.LUT UR37, UR37, UR4, URZ, 0x3c, !UPT ;  /* 0x0000000425257292 */ /* 0x001fd8000f8e3c3f */
.L_x_121:
[----:B------:R-:W0:Y:S01]  /*8070*/  S2R R4, SR_CgaCtaId ;  /* 0x0000000000047919 */ /* 0x000e220000008800 */
[----:B------:R-:W-:Y:S01]  /*8080*/  MOV R3, 0x400 ;  /* 0x0000040000037802 */ /* 0x000fe20000000f00 */
[----:B------:R-:W-:Y:S01]  /*8090*/  BSSY B0, `(.L_x_144) ;  /* 0x00001bf000007945 */ /* 0x000fe20003800000 */
[----:B------:R-:W-:Y:S02]  /*80a0*/  BAR.SYNC.DEFER_BLOCKING 0x5, 0x200 ;  /* 0x0148000000007b1d */ /* 0x000fe40000010000 */
[----:B0-----:R-:W-:-:S05]  /*80b0*/  LEA R3, R4, R3, 0x18 ;  /* 0x0000000304037211 */ /* 0x001fca00078ec0ff */
[----:B------:R-:W0:Y:S02]  /*80c0*/  LDS.128 R28, [R3+0x132d0] ;  /* 0x0132d000031c7984 */ /* 0x000e240000000c00 */
[----:B0-----:R-:W-:Y:S01]  /*80d0*/  R2UR UR5, R30 ;  /* 0x000000001e0572ca */ /* 0x001fe200000e0000 */
[----:B------:R-:W-:Y:S06]  /*80e0*/  BAR.ARV 0x4, 0x200 ;  /* 0x0108000000007b1d */ /* 0x000fec0000002000 */
[----:B------:R-:W-:Y:S08]  /*80f0*/  @P0 BRA `(.L_x_145) ;  /* 0x0000001000800947 */ /* 0x000ff00003800000 */
[----:B------:R-:W0:Y:S01]  /*8100*/  S2R R35, SR_TID.X ;  /* 0x0000000000237919 */ /* 0x000e220000002100 */
[----:B------:R-:W-:Y:S01]  /*8110*/  ULDC.64 UR6, c[0x4][0x38] ;  /* 0x01000e0000067ab9 */ /* 0x000fe20000000a00 */
[----:B------:R-:W2:Y:S01]  /*8120*/  LDL R38, [R1] ;  /* 0x0000000001267983 */ /* 0x000ea20000100800 */
[----:B0-----:R-:W-:-:S05]  /*8130*/  IMAD.SHL.U32 R4, R35, 0x4, RZ ;  /* 0x0000000423047824 */ /* 0x001fca00078e00ff */
[----:B------:R-:W-:-:S04]  /*8140*/  LOP3.LUT R4, R4, 0xc, RZ, 0xc0, !PT ;  /* 0x0000000c04047812 */ /* 0x000fc800078ec0ff */
[----:B------:R-:W-:-:S05]  /*8150*/  IADD3 R4, P0, R4, UR6, RZ ;  /* 0x0000000604047c10 */ /* 0x000fca000ff1e0ff */
[----:B------:R-:W-:Y:S01]  /*8160*/  IMAD.X R5, RZ, RZ, UR7, P0 ;  /* 0x00000007ff057e24 */ /* 0x000fe200080e06ff */
[----:B------:R-:W0:Y:S01]  /*8170*/  S2R R30, SR_SWINHI ;  /* 0x00000000001e7919 */ /* 0x000e220000002f00 */
[----:B------:R-:W-:Y:S01]  /*8180*/  F2FP.BF16.F32.PACK_AB R9, R9, R10 ;  /* 0x0000000a0909723e */ /* 0x000fe200000010ff */
[----:B------:R-:W-:Y:S02]  /*8190*/  ULDC.64 UR6, c[0x0][0xbd8] ;  /* 0x0002f60000067ab9 */ /* 0x000fe40000000a00 */
[----:B------:R1:W3:Y:S01]  /*81a0*/  LDG.E.CONSTANT R28, desc[UR54][R4.64] ;  /* 0x00000036041c7981 */ /* 0x0002e2000c1e9900 */
[----:B------:R-:W-:Y:S01]  /*81b0*/  F2FP.BF16.F32.PACK_AB R8, R7, R8 ;  /* 0x000000080708723e */ /* 0x000fe200000010ff */
[----:B------:R-:W-:Y:S01]  /*81c0*/  ULEA UR4, UP1, UR40, UR6, 0x2 ;  /* 0x0000000628047291 */ /* 0x000fe2000f82103f */
[----:B------:R-:W-:Y:S01]  /*81d0*/  F2FP.BF16.F32.PACK_AB R10, R55, R6 ;  /* 0x00000006370a723e */ /* 0x000fe200000010ff */
[----:B------:R-:W-:Y:S01]  /*81e0*/  UISETP.NE.U32.AND UP0, UPT, UR6, URZ, UPT ;  /* 0x0000003f0600728c */ /* 0x000fe2000bf05070 */
[----:B------:R-:W-:Y:S01]  /*81f0*/  F2FP.BF16.F32.PACK_AB R21, R21, R24 ;  /* 0x000000181515723e */ /* 0x000fe200000010ff */
[----:B------:R-:W-:Y:S01]  /*8200*/  ULEA.HI.X UR6, UR40, UR7, UR41, 0x2, UP1 ;  /* 0x0000000728067291 */ /* 0x000fe200088f1429 */
[----:B------:R-:W-:Y:S01]  /*8210*/  F2FP.BF16.F32.PACK_AB R14, R13, R14 ;  /* 0x0000000e0d0e723e */ /* 0x000fe200000010ff */
[----:B------:R-:W-:Y:S01]  /*8220*/  UISETP.NE.AND.EX UP0, UPT, UR7, URZ, UPT, UP0 ;  /* 0x0000003f0700728c */ /* 0x000fe2000bf05300 */
[----:B------:R-:W-:-:S02]  /*8230*/  F2FP.BF16.F32.PACK_AB R11, R11, R12 ;  /* 0x0000000c0b0b723e */ /* 0x000fc400000010ff */
[----:B-1----:R-:W-:Y:S02]  /*8240*/  LOP3.LUT P0, R4, R35, 0x3, RZ, 0xc0, !PT ;  /* 0x0000000323047812 */ /* 0x002fe4000780c0ff */
[----:B------:R-:W-:Y:S02]  /*8250*/  F2FP.BF16.F32.PACK_AB R60, R60, R61 ;  /* 0x0000003d3c3c723e */ /* 0x000fe400000010ff */
[----:B------:R-:W-:Y:S02]  /*8260*/  ISETP.EQ.OR P0, PT, R4, 0x3, !P0 ;  /* 0x000000030400780c */ /* 0x000fe40004702670 */
[----:B------:R-:W-:Y:S02]  /*8270*/  F2FP.BF16.F32.PACK_AB R44, R44, R45 ;  /* 0x0000002d2c2c723e */ /* 0x000fe400000010ff */
[----:B------:R-:W-:Y:S02]  /*8280*/  SEL R39, R11, R8, P0 ;  /* 0x000000080b277207 */ /* 0x000fe40000000000 */
[----:B------:R-:W-:-:S02]  /*8290*/  SEL R43, R8, R11, P0 ;  /* 0x0000000b082b7207 */ /* 0x000fc40000000000 */
[----:B------:R-:W-:Y:S02]  /*82a0*/  SEL R49, R21, R14, P0 ;  /* 0x0000000e15317207 */ /* 0x000fe40000000000 */
[----:B------:R-:W-:Y:S02]  /*82b0*/  SEL R21, R14, R21, P0 ;  /* 0x000000150e157207 */ /* 0x000fe40000000000 */
[----:B------:R-:W-:Y:S02]  /*82c0*/  F2FP.BF16.F32.PACK_AB R59, R58, R59 ;  /* 0x0000003b3a3b723e */ /* 0x000fe400000010ff */
[----:B------:R-:W-:Y:S02]  /*82d0*/  MOV R4, R3 ;  /* 0x0000000300047202 */ /* 0x000fe40000000f00 */
[----:B0-----:R-:W-:Y:S02]  /*82e0*/  MOV R5, R30 ;  /* 0x0000001e00057202 */ /* 0x001fe40000000f00 */
[----:B------:R-:W-:-:S02]  /*82f0*/  F2FP.BF16.F32.PACK_AB R41, R40, R41 ;  /* 0x000000292829723e */ /* 0x000fc400000010ff */
[----:B------:R-:W-:Y:S02]  /*8300*/  F2FP.BF16.F32.PACK_AB R36, R36, R57 ;  /* 0x000000392424723e */ /* 0x000fe400000010ff */
[----:B------:R-:W-:Y:S02]  /*8310*/  F2FP.BF16.F32.PACK_AB R34, R34, R37 ;  /* 0x000000252222723e */ /* 0x000fe400000010ff */
[----:B------:R-:W-:Y:S02]  /*8320*/  F2FP.BF16.F32.PACK_AB R33, R33, R56 ;  /* 0x000000382121723e */ /* 0x000fe400000010ff */
[----:B------:R-:W-:Y:S02]  /*8330*/  F2FP.BF16.F32.PACK_AB R27, R26, R27 ;  /* 0x0000001b1a1b723e */ /* 0x000fe400000010ff */
[----:B------:R-:W-:Y:S02]  /*8340*/  F2FP.BF16.F32.PACK_AB R25, R25, R32 ;  /* 0x000000201919723e */ /* 0x000fe400000010ff */
[----:B------:R-:W-:-:S02]  /*8350*/  F2FP.BF16.F32.PACK_AB R20, R15, R20 ;  /* 0x000000140f14723e */ /* 0x000fc400000010ff */
[----:B------:R-:W-:Y:S02]  /*8360*/  SEL R15, R60, R59, P0 ;  /* 0x0000003b3c0f7207 */ /* 0x000fe40000000000 */
[----:B------:R-:W-:Y:S02]  /*8370*/  SEL R45, R44, R41, P0 ;  /* 0x000000292c2d7207 */ /* 0x000fe40000000000 */
[----:B------:R-:W-:Y:S02]  /*8380*/  SEL R59, R59, R60, P0 ;  /* 0x0000003c3b3b7207 */ /* 0x000fe40000000000 */
[----:B------:R-:W-:Y:S02]  /*8390*/  SEL R35, R36, R33, P0 ;  /* 0x0000002124237207 */ /* 0x000fe40000000000 */
[----:B------:R-:W-:Y:S02]  /*83a0*/  SEL R37, R25, R20, P0 ;  /* 0x0000001419257207 */ /* 0x000fe40000000000 */
[----:B------:R-:W-:-:S02]  /*83b0*/  SEL R41, R41, R44, P0 ;  /* 0x0000002c29297207 */ /* 0x000fc40000000000 */
[----:B------:R-:W-:Y:S02]  /*83c0*/  SEL R47, R34, R27, P0 ;  /* 0x0000001b222f7207 */ /* 0x000fe40000000000 */
[----:B------:R-:W-:Y:S02]  /*83d0*/  SEL R33, R33, R36, P0 ;  /* 0x0000002421217207 */ /* 0x000fe40000000000 */
[----:B------:R-:W-:Y:S02]  /*83e0*/  SEL R25, R20, R25, P0 ;  /* 0x0000001914197207 */ /* 0x000fe40000000000 */
[----:B------:R-:W-:Y:S02]  /*83f0*/  SEL R27, R27, R34, P0 ;  /* 0x000000221b1b7207 */ /* 0x000fe40000000000 */
[----:B------:R-:W-:Y:S02]  /*8400*/  SEL R51, R9, R10, P0 ;  /* 0x0000000a09337207 */ /* 0x000fe40000000000 */
[----:B------:R-:W-:Y:S01]  /*8410*/  SEL R53, R10, R9, P0 ;  /* 0x000000090a357207 */ /* 0x000fe20000000000 */
[----:B--2---:R-:W-:-:S03]  /*8420*/  IMAD.WIDE R6, R38, 0x2, R4 ;  /* 0x0000000226067825 */ /* 0x004fc600078e0204 */
[C---:B------:R-:W-:Y:S02]  /*8430*/  IADD3 R55, P3, R6.reuse, 0x20, RZ ;  /* 0x0000002006377810 */ /* 0x040fe40007f7e0ff */
[C---:B------:R-:W-:Y:S02]  /*8440*/  IADD3 R61, P1, R6.reuse, 0x60, RZ ;  /* 0x00000060063d7810 */ /* 0x040fe40007f3e0ff */
[----:B------:R-:W-:Y:S02]  /*8450*/  LOP3.LUT R8, R55, 0x380, RZ, 0xc0, !PT ;  /* 0x0000038037087812 */ /* 0x000fe400078ec0ff */
[----:B------:R-:W-:Y:S01]  /*8460*/  LOP3.LUT R13, R6, 0x380, RZ, 0xc0, !PT ;  /* 0x00000380060d7812 */ /* 0x000fe200078ec0ff */
[----:B------:R-:W-:Y:S01]  /*8470*/  IMAD.X R9, RZ, RZ, R7, P1 ;  /* 0x000000ffff097224 */ /* 0x000fe200008e0607 */
[----:B------:R-:W-:Y:S02]  /*8480*/  LOP3.LUT R14, R61, 0x380, RZ, 0xc0, !PT ;  /* 0x000003803d0e7812 */ /* 0x000fe400078ec0ff */
[----:B------:R-:W-:-:S02]  /*8490*/  SHF.R.U64 R8, R8, 0x3, RZ ;  /* 0x0000000308087819 */ /* 0x000fc400000012ff */
[----:B------:R-:W-:Y:S02]  /*84a0*/  SHF.R.U64 R13, R13, 0x3, RZ ;  /* 0x000000030d0d7819 */ /* 0x000fe400000012ff */
[----:B------:R-:W-:Y:S02]  /*84b0*/  SHF.R.U64 R14, R14, 0x3, RZ ;  /* 0x000000030e0e7819 */ /* 0x000fe400000012ff */
[----:B------:R-:W-:Y:S02]  /*84c0*/  IADD3 R57, P2, R6, 0x40, RZ ;  /* 0x0000004006397810 */ /* 0x000fe40007f5e0ff */
[----:B------:R-:W-:Y:S02]  /*84d0*/  LOP3.LUT R12, R8, R55, RZ, 0x3c, !PT ;  /* 0x00000037080c7212 */ /* 0x000fe400078e3cff */
[----:B------:R-:W-:Y:S01]  /*84e0*/  LOP3.LUT R6, R13, R6, RZ, 0x3c, !PT ;  /* 0x000000060d067212 */ /* 0x000fe200078e3cff */
[----:B------:R-:W-:Y:S01]  /*84f0*/  IMAD.X R11, RZ, RZ, R7, P2 ;  /* 0x000000ffff0b7224 */ /* 0x000fe200010e0607 */
[----:B------:R-:W-:-:S02]  /*8500*/  LOP3.LUT R8, R14, R61, RZ, 0x3c, !PT ;  /* 0x0000003d0e087212 */ /* 0x000fc400078e3cff */
[----:B------:R-:W-:Y:S02]  /*8510*/  MOV R46, R6 ;  /* 0x00000006002e7202 */ /* 0x000fe40000000f00 */
[----:B------:R-:W-:Y:S02]  /*8520*/  LOP3.LUT R10, R57, 0x380, RZ, 0xc0, !PT ;  /* 0x00000380390a7812 */ /* 0x000fe400078ec0ff */
[----:B------:R-:W-:Y:S01]  /*8530*/  IADD3.X R13, RZ, R7, RZ, P3, !PT ;  /* 0x00000007ff0d7210 */ /* 0x000fe20001ffe4ff */
[----:B------:R-:W-:Y:S01]  /*8540*/  IMAD.U32 R7, RZ, RZ, UR6 ;  /* 0x00000006ff077e24 */ /* 0x000fe2000f8e00ff */
[----:B------:R-:W-:Y:S01]  /*8550*/  SHF.R.U64 R10, R10, 0x3, RZ ;  /* 0x000000030a0a7819 */ /* 0x000fe200000012ff */
[----:B------:R-:W-:Y:S01]  /*8560*/  ULDC.64 UR6, c[0x0][0xbe0] ;  /* 0x0002f80000067ab9 */ /* 0x000fe20000000a00 */
[----:B------:R-:W-:Y:S02]  /*8570*/  MOV R44, R12 ;  /* 0x0000000c002c7202 */ /* 0x000fe40000000f00 */
[----:B------:R-:W-:-:S02]  /*8580*/  LOP3.LUT R10, R10, R57, RZ, 0x3c, !PT ;  /* 0x000000390a0a7212 */ /* 0x000fc400078e3cff */
[----:B------:R-:W-:Y:S02]  /*8590*/  PLOP3.LUT P1, PT, PT, PT, UP0, 0x80, 0x0 ;  /* 0x000000000000781c */ /* 0x000fe40003f2f008 */
[----:B------:R-:W-:Y:S02]  /*85a0*/  MOV R42, R10 ;  /* 0x0000000a002a7202 */ /* 0x000fe40000000f00 */
[----:B---3--:R-:W-:Y:S01]  /*85b0*/  LOP3.LUT R14, R28, 0x2, RZ, 0x3c, !PT ;  /* 0x000000021c0e7812 */ /* 0x008fe200078e3cff */
[----:B------:R-:W-:Y:S04]  /*85c0*/  SHFL.IDX PT, R15, R15, R28, 0x1c1f ;  /* 0x001c1f1c0f0f7589 */ /* 0x000fe800000e0000 */
[----:B------:R-:W0:Y:S04]  /*85d0*/  SHFL.IDX PT, R6, R59, R14, 0x1c1f ;  /* 0x001c1f0e3b067589 */ /* 0x000e2800000e0000 */
[----:B------:R-:W-:Y:S04]  /*85e0*/  SHFL.IDX PT, R45, R45, R28, 0x1c1f ;  /* 0x001c1f1c2d2d7589 */ /* 0x000fe800000e0000 */
[----:B------:R1:W2:Y:S04]  /*85f0*/  SHFL.IDX PT, R30, R41, R14, 0x1c1f ;  /* 0x001c1f0e291e7589 */ /* 0x0002a800000e0000 */
[----:B------:R-:W-:Y:S04]  /*8600*/  SHFL.IDX PT, R35, R35, R28, 0x1c1f ;  /* 0x001c1f1c23237589 */ /* 0x000fe800000e0000 */
[----:B------:R-:W-:Y:S01]  /*8610*/  SHFL.IDX PT, R37, R37, R28, 0x1c1f ;  /* 0x001c1f1c25257589 */ /* 0x000fe200000e0000 */
[----:B-1----:R-:W-:-:S03]  /*8620*/  MOV R41, R8 ;  /* 0x0000000800297202 */ /* 0x002fc60000000f00 */
[----:B------:R-:W1:Y:S04]  /*8630*/  SHFL.IDX PT, R20, R33, R14, 0x1c1f ;  /* 0x001c1f0e21147589 */ /* 0x000e6800000e0000 */
[----:B------:R-:W3:Y:S01]  /*8640*/  SHFL.IDX PT, R24, R25, R14, 0x1c1f ;  /* 0x001c1f0e19187589 */ /* 0x000ee200000e0000 */
[----:B0-----:R-:W-:Y:S02]  /*8650*/  SEL R8, R15, R6, P0 ;  /* 0x000000060f087207 */ /* 0x001fe40000000000 */
[----:B------:R-:W-:Y:S01]  /*8660*/  SEL R10, R6, R15, P0 ;  /* 0x0000000f060a7207 */ /* 0x000fe20000000000 */
[----:B------:R-:W-:Y:S04]  /*8670*/  SHFL.IDX PT, R47, R47, R28, 0x1c1f ;  /* 0x001c1f1c2f2f7589 */ /* 0x000fe800000e0000 */
[----:B------:R-:W-:Y:S01]  /*8680*/  SHFL.IDX PT, R39, R39, R28, 0x1c1f ;  /* 0x001c1f1c27277589 */ /* 0x000fe200000e0000 */
[----:B--2---:R-:W-:-:S03]  /*8690*/  SEL R9, R45, R30, P0 ;  /* 0x0000001e2d097207 */ /* 0x004fc60000000000 */
[----:B------:R-:W-:Y:S01]  /*86a0*/  SHFL.IDX PT, R49, R49, R28, 0x1c1f ;  /* 0x001c1f1c31317589 */ /* 0x000fe200000e0000 */
[----:B------:R-:W-:-:S03]  /*86b0*/  SEL R11, R30, R45, P0 ;  /* 0x0000002d1e0b7207 */ /* 0x000fc60000000000 */
[----:B------:R-:W-:Y:S01]  /*86c0*/  SHFL.IDX PT, R51, R51, R28, 0x1c1f ;  /* 0x001c1f1c33337589 */ /* 0x000fe200000e0000 */
[----:B------:R-:W-:Y:S01]  /*86d0*/  BAR.SYNC.DEFER_BLOCKING 0x1, 0x180 ;  /* 0x0046000000007b1d */ /* 0x000fe20000010000 */
[----:B-1----:R-:W-:Y:S01]  /*86e0*/  SEL R12, R35, R20, P0 ;  /* 0x00000014230c7207 */ /* 0x002fe20000000000 */
[----:B------:R-:W-:Y:S01]  /*86f0*/  UISETP.NE.U32.AND UP1, UPT, UR6, URZ, UPT ;  /* 0x0000003f0600728c */ /* 0x000fe2000bf25070 */
[----:B------:R-:W-:Y:S01]  /*8700*/  IMAD.U32 R6, RZ, RZ, UR4 ;  /* 0x00000004ff067e24 */ /* 0x000fe2000f8e00ff */
[----:B---3--:R-:W-:Y:S02]  /*8710*/  SEL R32, R37, R24, P0 ;  /* 0x0000001825207207 */ /* 0x008fe40000000000 */
[----:B------:R-:W-:Y:S01]  /*8720*/  SEL R34, R24, R37, P0 ;  /* 0x0000002518227207 */ /* 0x000fe20000000000 */
[----:B------:R-:W0:Y:S04]  /*8730*/  SHFL.IDX PT, R36, R27, R14, 0x1c1f ;  /* 0x001c1f0e1b247589 */ /* 0x000e2800000e0000 */
[----:B------:R-:W1:Y:S04]  /*8740*/  SHFL.IDX PT, R26, R43, R14, 0x1c1f ;  /* 0x001c1f0e2b1a7589 */ /* 0x000e6800000e0000 */
[----:B------:R-:W2:Y:S04]  /*8750*/  SHFL.IDX PT, R38, R21, R14, 0x1c1f ;  /* 0x001c1f0e15267589 */ /* 0x000ea800000e0000 */
[----:B------:R3:W4:Y:S04]  /*8760*/  SHFL.IDX PT, R40, R53, R14, 0x1c1f ;  /* 0x001c1f0e35287589 */ /* 0x00072800000e0000 */
[----:B------:R4:W-:Y:S01]  /*8770*/  STSM.16.M88.4 [R46], R8 ;  /* 0x000000082e007844 */ /* 0x0009e20000000200 */
[----:B---3--:R-:W-:-:S02]  /*8780*/  SEL R14, R20, R35, P0 ;  /* 0x00000023140e7207 */ /* 0x008fc40000000000 */
[----:B0-----:R-:W-:Y:S02]  /*8790*/  SEL R13, R47, R36, P0 ;  /* 0x000000242f0d7207 */ /* 0x001fe40000000000 */
[----:B------:R-:W-:Y:S02]  /*87a0*/  SEL R15, R36, R47, P0 ;  /* 0x0000002f240f7207 */ /* 0x000fe40000000000 */
[----:B-1----:R-:W-:Y:S02]  /*87b0*/  SEL R24, R39, R26, P0 ;  /* 0x0000001a27187207 */ /* 0x002fe40000000000 */
[----:B------:R-:W-:Y:S01]  /*87c0*/  SEL R26, R26, R39, P0 ;  /* 0x000000271a1a7207 */ /* 0x000fe20000000000 */
[----:B------:R0:W-:Y:S01]  /*87d0*/  STSM.16.M88.4 [R44], R12 ;  /* 0x0000000c2c007844 */ /* 0x0001e20000000200 */
[----:B--2---:R-:W-:Y:S02]  /*87e0*/  SEL R33, R49, R38, P0 ;  /* 0x0000002631217207 */ /* 0x004fe40000000000 */
[----:B------:R-:W-:-:S02]  /*87f0*/  SEL R35, R38, R49, P0 ;  /* 0x0000003126237207 */ /* 0x000fc40000000000 */
[----:B----4-:R-:W-:Y:S02]  /*8800*/  SEL R25, R51, R40, P0 ;  /* 0x0000002833197207 */ /* 0x010fe40000000000 */
[----:B------:R-:W-:Y:S01]  /*8810*/  SEL R27, R40, R51, P0 ;  /* 0x00000033281b7207 */ /* 0x000fe20000000000 */
[----:B------:R0:W-:Y:S04]  /*8820*/  STSM.16.M88.4 [R42], R32 ;  /* 0x000000202a007844 */ /* 0x0001e80000000200 */
[----:B------:R0:W-:Y:S01]  /*8830*/  STSM.16.M88.4 [R41], R24 ;  /* 0x0000001829007844 */ /* 0x0001e20000000200 */
[----:B------:R-:W-:Y:S01]  /*8840*/  BAR.SYNC.DEFER_BLOCKING 0x1, 0x180 ;  /* 0x0046000000007b1d */ /* 0x000fe20000010000 */
[----:B------:R-:W-:-:S07]  /*8850*/  UISETP.NE.AND.EX UP1, UPT, UR7, URZ, UPT, UP1 ;  /* 0x0000003f0700728c */ /* 0x000fce000bf25310 */
[----:B------:R-:W1:Y:S01]  /*8860*/  LDC R28, c[0x0][0xa88] ;  /* 0x0002a200ff1c7b82 */ /* 0x000e620000000800 */
[----:B------:R-:W-:-:S03]  /*8870*/  PLOP3.LUT P0, PT, PT, PT, UP1, 0x80, 0x0 ;  /* 0x000000000000781c */ /* 0x000fc60003f0f018 */
[----:B------:R-:W-:Y:S02]  /*8880*/  @UP1 ULDC.64 UR6, c[0x0][0xbe0] ;  /* 0x0002f80000061ab9 */ /* 0x000fe40000000a00 */
[----:B------:R-:W-:-:S06]  /*8890*/  @UP1 UIMAD.WIDE UR6, UR40, 0x4, UR6 ;  /* 0x00000004280618a5 */ /* 0x000fcc000f8e0206 */
[----:B------:R-:W-:Y:S02]  /*88a0*/  IMAD.U32 R8, RZ, RZ, UR6 ;  /* 0x00000006ff087e24 */ /* 0x000fe4000f8e00ff */
[----:B------:R-:W-:Y:S01]  /*88b0*/  IMAD.U32 R9, RZ, RZ, UR7 ;  /* 0x00000007ff097e24 */ /* 0x000fe2000f8e00ff */
[----:B------:R-:W2:Y:S01]  /*88c0*/  @P1 LDG.E R20, desc[UR54][R6.64] ;  /* 0x0000003606141981 */ /* 0x000ea2000c1e1900 */
[----:B------:R-:W-:-:S03]  /*88d0*/  UMOV UR4, URZ ;  /* 0x0000003f00047c82 */ /* 0x000fc60008000000 */
[----:B-1----:R0:W5:Y:S01]  /*88e0*/  @P0 LDG.E R28, desc[UR54][R8.64] ;  /* 0x00000036081c0981 */ /* 0x002162000c1e1900 */
[----:B--2---:R-:W-:Y:S01]  /*88f0*/  @P1 R2UR UR4, R20 ;  /* 0x00000000140412ca */ /* 0x004fe200000e0000 */
[----:B0-----:R-:W-:-:S14]  /*8900*/  @P0 BRA `(.L_x_146) ;  /* 0x0000000000100947 */ /* 0x001fdc0003800000 */
[----:B------:R-:W-:Y:S05]  /*8910*/  @!P1 BRA `(.L_x_146) ;  /* 0x00000000000c9947 */ /* 0x000fea0003800000 */
[----:B------:R-:W2:Y:S04]  /*8920*/  LDG.E R9, desc[UR54][R6.64] ;  /* 0x0000003606097981 */ /* 0x000ea8000c1e1900 */
[----:B-----5:R-:W2:Y:S02]  /*8930*/  LDG.E R28, desc[UR54][R6.64+0x4] ;  /* 0x00000436061c7981 */ /* 0x020ea4000c1e1900 */
[----:B--2---:R-:W-:-:S07]  /*8940*/  IMAD.IADD R28, R28, 0x1, -R9 ;  /* 0x000000011c1c7824 */ /* 0x004fce00078e0a09 */
.L_x_146:
[----:B------:R-:W-:Y:S01]  /*8950*/  USHF.R.S32.HI UR11, URZ, 0x1f, UR43 ;  /* 0x0000001f3f0b7899 */ /* 0x000fe2000801142b */
[----:B------:R-:W-:Y:S01]  /*8960*/  IMAD R11, R19, 0xc0, R157 ;  /* 0x000000c0130b7824 */ /* 0x000fe200078e029d */
[----:B------:R-:W-:Y:S01]  /*8970*/  ULDC.64 UR12, c[0x0][0xb70] ;  /* 0x0002dc00000c7ab9 */ /* 0x000fe20000000a00 */
[----:B------:R-:W-:Y:S01]  /*8980*/  USHF.R.S32.HI UR9, URZ, 0x1f, UR4 ;  /* 0x0000001f3f097899 */ /* 0x000fe20008011404 */
[----:B------:R-:W-:Y:S01]  /*8990*/  IMAD R7, R16, 0x40, R18 ;  /* 0x0000004010077824 */ /* 0x000fe200078e0212 */
[----:B------:R-:W-:Y:S01]  /*89a0*/  UIMAD UR10, UR11, UR12, URZ ;  /* 0x0000000c0b0a72a4 */ /* 0x000fe2000f8e023f */
[----:B------:R-:W-:Y:S01]  /*89b0*/  SHF.R.S32.HI R6, RZ, 0x1f, R11 ;  /* 0x0000001fff067819 */ /* 0x000fe2000001140b */
[----:B------:R-:W-:Y:S01]  /*89c0*/  UMOV UR8, UR4 ;  /* 0x0000000400087c82 */ /* 0x000fe20008000000 */
[----:B------:R-:W-:Y:S01]  /*89d0*/  USEL UR41, UR41, URZ, !UP0 ;  /* 0x0000003f29297287 */ /* 0x000fe2000c000000 */
[----:B------:R-:W-:Y:S01]  /*89e0*/  IMAD.WIDE R4, R7, 0x2, R4 ;  /* 0x0000000207047825 */ /* 0x000fe200078e0204 */
[----:B------:R-:W-:Y:S01]  /*89f0*/  UIMAD.WIDE.U32 UR6, UR43, UR12, UR8 ;  /* 0x0000000c2b0672a5 */ /* 0x000fe2000f8e0008 */
[----:B------:R-:W-:Y:S01]  /*8a00*/  LOP3.LUT P0, RZ, R22, 0x3, RZ, 0xc0, !PT ;  /* 0x0000000316ff7812 */ /* 0x000fe2000780c0ff */
[----:B------:R-:W-:Y:S01]  /*8a10*/  UIMAD UR10, UR43, UR13, UR10 ;  /* 0x0000000d2b0a72a4 */ /* 0x000fe2000f8e020a */
[----:B------:R-:W-:Y:S01]  /*8a20*/  VIADD R7, R11, 0x8 ;  /* 0x000000080b077836 */ /* 0x000fe20000000000 */
[----:B------:R-:W-:Y:S01]  /*8a30*/  USEL UR40, UR40, URZ, !UP0 ;  /* 0x0000003f28287287 */ /* 0x000fe2000c000000 */
[C---:B------:R-:W-:Y:S01]  /*8a40*/  LOP3.LUT R25, R4.reuse, 0x380, RZ, 0xc0, !PT ;  /* 0x0000038004197812 */ /* 0x040fe200078ec0ff */
[----:B------:R-:W-:Y:S01]  /*8a50*/  ULDC.64 UR12, c[0x0][0xb78] ;  /* 0x0002de00000c7ab9 */ /* 0x000fe20000000a00 */
[----:B------:R-:W-:Y:S01]  /*8a60*/  UIADD3 UR7, UR7, UR10, URZ ;  /* 0x0000000a07077290 */ /* 0x000fe2000fffe03f */
[----:B------:R-:W-:Y:S01]  /*8a70*/  IADD3 R15, P3, R4, 0x3000, RZ ;  /* 0x00003000040f7810 */ /* 0x000fe20007f7e0ff */
[----:B------:R-:W-:Y:S01]  /*8a80*/  UIMAD UR8, UR41, UR12, URZ ;  /* 0x0000000c290872a4 */ /* 0x000fe2000f8e023f */
[----:B------:R-:W-:Y:S01]  /*8a90*/  SHF.R.U64 R25, R25, 0x3, RZ ;  /* 0x0000000319197819 */ /* 0x000fe200000012ff */
[----:B------:R-:W-:-:S02]  /*8aa0*/  UIMAD.WIDE.U32 UR6, UR40, UR12, UR6 ;  /* 0x0000000c280672a5 */ /* 0x000fc4000f8e0006 */
[----:B------:R-:W-:Y:S01]  /*8ab0*/  UIMAD UR8, UR40, UR13, UR8 ;  /* 0x0000000d280872a4 */ /* 0x000fe2000f8e0208 */
[----:B------:R-:W-:Y:S01]  /*8ac0*/  LOP3.LUT R24, R25, R4, RZ, 0x3c, !PT ;  /* 0x0000000419187212 */ /* 0x000fe200078e3cff */
[----:B------:R-:W-:Y:S02]  /*8ad0*/  IMAD.MOV.U32 R25, RZ, RZ, R5 ;  /* 0x000000ffff197224 */ /* 0x000fe400078e0005 */
[----:B------:R-:W-:Y:S02]  /*8ae0*/  IADD3 R8, P1, R11, UR6, RZ ;  /* 0x000000060b087c10 */ /* 0x000fe4000ff3e0ff */
[----:B------:R-:W-:-:S04]  /*8af0*/  MOV R9, UR8 ;  /* 0x0000000800097c02 */ /* 0x000fc80008000f00 */
[----:B------:R-:W-:Y:S01]  /*8b00*/  IADD3.X R9, R6, UR7, R9, P1, !PT ;  /* 0x0000000706097c10 */ /* 0x000fe20008ffe409 */
[----:B------:R-:W-:Y:S01]  /*8b10*/  ULDC.64 UR6, c[0x0][0xb40] ;  /* 0x0002d00000067ab9 */ /* 0x000fe20000000a00 */
[-C--:B-----5:R-:W-:Y:S02]  /*8b20*/  ISETP.GE.OR P1, PT, R11, R28.reuse, P0 ;  /* 0x0000001c0b00720c */ /* 0x0a0fe40000726670 */
[----:B------:R-:W-:Y:S02]  /*8b30*/  LEA R32, P2, R8, UR6, 0x2 ;  /* 0x0000000608207c11 */ /* 0x000fe4000f8410ff */
[----:B------:R-:W-:Y:S02]  /*8b40*/  IADD3 R11, P4, R4, 0x4800, RZ ;  /* 0x00004800040b7810 */ /* 0x000fe40007f9e0ff */
[----:B------:R-:W-:Y:S01]  /*8b50*/  LEA.HI.X R33, R8, UR7, R9, 0x2, P2 ;  /* 0x0000000708217c11 */ /* 0x000fe200090f1409 */
[----:B------:R-:W-:Y:S01]  /*8b60*/  ULDC.64 UR6, c[0x0][0xaa0] ;  /* 0x0002a80000067ab9 */ /* 0x000fe20000000a00 */
[----:B------:R-:W-:Y:S01]  /*8b70*/  IADD3 R17, P2, R4, 0x1800, RZ ;  /* 0x0000180004117810 */ /* 0x000fe20007f5e0ff */
[--C-:B------:R-:W-:Y:S01]  /*8b80*/  IMAD.X R9, RZ, RZ, R5.reuse, P3 ;  /* 0x000000ffff097224 */ /* 0x100fe200018e0605 */
[----:B------:R-:W-:Y:S01]  /*8b90*/  ISETP.GE.OR P0, PT, R7, R28, P0 ;  /* 0x0000001c0700720c */ /* 0x000fe20000706670 */
[--C-:B------:R-:W-:Y:S01]  /*8ba0*/  IMAD.X R7, RZ, RZ, R5.reuse, P4 ;  /* 0x000000ffff077224 */ /* 0x100fe200020e0605 */
[----:B------:R-:W-:Y:S01]  /*8bb0*/  LOP3.LUT R10, R17, 0x380, RZ, 0xc0, !PT ;  /* 0x00000380110a7812 */ /* 0x000fe200078ec0ff */
[----:B------:R-:W-:Y:S01]  /*8bc0*/  IMAD.X R13, RZ, RZ, R5, P2 ;  /* 0x000000ffff0d7224 */ /* 0x000fe200010e0605 */
[----:B------:R-:W-:Y:S01]  /*8bd0*/  LOP3.LUT R8, R15, 0x380, RZ, 0xc0, !PT ;  /* 0x000003800f087812 */ /* 0x000fe200078ec0ff */
[----:B------:R-:W-:Y:S01]  /*8be0*/  @!P1 STG.E desc[UR54][R32.64], R2 ;  /* 0x0000000220009986 */ /* 0x000fe2000c101936 */
[----:B------:R-:W-:-:S02]  /*8bf0*/  SHF.R.U64 R10, R10, 0x3, RZ ;  /* 0x000000030a0a7819 */ /* 0x000fc400000012ff */
[----:B------:R-:W-:Y:S02]  /*8c00*/  LOP3.LUT R6, R11, 0x380, RZ, 0xc0, !PT ;  /* 0x000003800b067812 */ /* 0x000fe400078ec0ff */
[----:B------:R-:W-:Y:S01]  /*8c10*/  LOP3.LUT R12, R10, R17, RZ, 0x3c, !PT ;  /* 0x000000110a0c7212 */ /* 0x000fe200078e3cff */
[----:B------:R-:W-:Y:S01]  /*8c20*/  IMAD.U32 R17, RZ, RZ, UR6 ;  /* 0x00000006ff117e24 */ /* 0x000fe2000f8e00ff */
[----:B------:R-:W-:Y:S01]  /*8c30*/  SHF.R.U64 R8, R8, 0x3, RZ ;  /* 0x0000000308087819 */ /* 0x000fe200000012ff */
[----:B------:R-:W-:Y:S01]  /*8c40*/  UIMAD UR6, UR9, UR6, URZ ;  /* 0x00000006090672a4 */ /* 0x000fe2000f8e023f */
[----:B------:R-:W-:Y:S01]  /*8c50*/  SHF.R.U64 R4, R6, 0x3, RZ ;  /* 0x0000000306047819 */ /* 0x000fe200000012ff */
[----:B------:R0:W-:Y:S01]  /*8c60*/  @!P0 STG.E desc[UR54][R32.64+0x20], R0 ;  /* 0x0000200020008986 */ /* 0x0001e2000c101936 */
[----:B------:R-:W-:Y:S02]  /*8c70*/  SHF.R.S32.HI R21, RZ, 0x1f, R18 ;  /* 0x0000001fff157819 */ /* 0x000fe40000011412 */
[----:B------:R-:W-:Y:S01]  /*8c80*/  MOV R20, R18 ;  /* 0x0000001200147202 */ /* 0x000fe20000000f00 */
[----:B------:R-:W-:Y:S01]  /*8c90*/  UIMAD UR6, UR4, UR7, UR6 ;  /* 0x00000007040672a4 */ /* 0x000fe2000f8e0206 */
[----:B------:R-:W-:Y:S01]  /*8ca0*/  LOP3.LUT R8, R8, R15, RZ, 0x3c, !PT ;  /* 0x0000000f08087212 */ /* 0x000fe200078e3cff */
[----:B------:R-:W5:Y:S01]  /*8cb0*/  LD.E.128 R24, desc[UR54][R24.64] ;  /* 0x0000003618187980 */ /* 0x000f62000c101d00 */
[----:B------:R-:W-:Y:S01]  /*8cc0*/  LOP3.LUT R6, R4, R11, RZ, 0x3c, !PT ;  /* 0x0000000b04067212 */ /* 0x000fe200078e3cff */
[----:B------:R-:W-:Y:S01]  /*8cd0*/  IMAD.WIDE.U32 R20, R17, UR4, R20 ;  /* 0x0000000411147c25 */ /* 0x000fe2000f8e0014 */
[----:B------:R-:W-:Y:S01]  /*8ce0*/  ULDC UR4, c[0x0][0xa8c] ;  /* 0x0002a30000047ab9 */ /* 0x000fe20000000800 */
[----:B------:R-:W5:Y:S01]  /*8cf0*/  LD.E.128 R12, desc[UR54][R12.64] ;  /* 0x000000360c0c7980 */ /* 0x000f62000c101d00 */
[----:B------:R-:W-:Y:S01]  /*8d00*/  ISETP.GE.AND P0, PT, R18, UR4, PT ;  /* 0x0000000412007c0c */ /* 0x000fe2000bf06270 */
[----:B0-----:R-:W-:-:S02]  /*8d10*/  VIADD R0, R16, 0x30 ;  /* 0x0000003010007836 */ /* 0x001fc40000000000 */
[----:B------:R-:W5:Y:S01]  /*8d20*/  LD.E.128 R8, desc[UR54][R8.64] ;  /* 0x0000003608087980 */ /* 0x000f62000c101d00 */
[----:B------:R-:W-:Y:S02]  /*8d30*/  IMAD R17, R19, -0xc0, R28 ;  /* 0xffffff4013117824 */ /* 0x000fe400078e021c */
[----:B------:R-:W-:Y:S01]  /*8d40*/  VIADD R21, R21, UR6 ;  /* 0x0000000615157c36 */ /* 0x000fe20008000000 */
[----:B------:R-:W5:Y:S01]  /*8d50*/  LD.E.128 R4, desc[UR54][R6.64] ;  /* 0x0000003606047980 */ /* 0x000f62000c101d00 */
[----:B------:R-:W-:Y:S01]  /*8d60*/  ULDC.64 UR6, c[0x0][0xae0] ;  /* 0x0002b80000067ab9 */ /* 0x000fe20000000a00 */
[----:B------:R-:W-:Y:S01]  /*8d70*/  @!PT LDS RZ, [RZ] ;  /* 0x00000000fffff984 */ /* 0x000fe20000000800 */
[----:B------:R-:W-:Y:S01]  /*8d80*/  @!PT LDS RZ, [RZ] ;  /* 0x00000000fffff984 */ /* 0x000fe20000000800 */
[----:B------:R-:W-:Y:S01]  /*8d90*/  @!PT LDS RZ, [RZ] ;  /* 0x00000000fffff984 */ /* 0x000fe20000000800 */
[----:B------:R-:W-:Y:S01]  /*8da0*/  @!PT LDS RZ, [RZ] ;  /* 0x00000000fffff984 */ /* 0x000fe20000000800 */
[----:B------:R0:W-:Y:S06]  /*8db0*/  MEMBAR.ALL.CTA ;  /* 0x0000000000007992 */ /* 0x0001ec0000008000 */
[----:B0-----:R-:W0:Y:S01]  /*8dc0*/  FENCE.VIEW.ASYNC.S ;  /* 0x00000000000073c6 */ /* 0x001e220000000000 */
[----:B------:R-:W-:Y:S01]  /*8dd0*/  UIMAD UR4, UR11, UR6, URZ ;  /* 0x000000060b0472a4 */ /* 0x000fe2000f8e023f */
[----:B------:R-:W-:Y:S01]  /*8de0*/  ISETP.GE.OR P3, PT, R0, R17, P0 ;  /* 0x000000110000720c */ /* 0x000fe20000766670 */
[----:B------:R-:W-:-:S02]  /*8df0*/  IMAD.U32 R33, RZ, RZ, UR6 ;  /* 0x00000006ff217e24 */ /* 0x000fc4000f8e00ff */
[C---:B------:R-:W-:Y:S01]  /*8e00*/  VIADD R0, R16.reuse, 0x60 ;  /* 0x0000006010007836 */ /* 0x040fe20000000000 */
[----:B------:R-:W-:Y:S01]  /*8e10*/  UIMAD UR4, UR43, UR7, UR4 ;  /* 0x000000072b0472a4 */ /* 0x000fe2000f8e0204 */
[----:B------:R-:W-:Y:S02]  /*8e20*/  VIADD R2, R16, 0x90 ;  /* 0x0000009010027836 */ /* 0x000fe40000000000 */
[----:B------:R-:W-:Y:S01]  /*8e30*/  IMAD.WIDE.U32 R20, R33, UR43, R20 ;  /* 0x0000002b21147c25 */ /* 0x000fe2000f8e0014 */
[-C--:B------:R-:W-:Y:S01]  /*8e40*/  ISETP.GE.OR P1, PT, R0, R17.reuse, P0 ;  /* 0x000000110000720c */ /* 0x080fe20000726670 */
[----:B------:R-:W-:Y:S01]  /*8e50*/  ULDC.64 UR6, c[0x0][0xae8] ;  /* 0x0002ba0000067ab9 */ /* 0x000fe20000000a00 */
[-C--:B------:R-:W-:Y:S01]  /*8e60*/  ISETP.GE.OR P2, PT, R2, R17.reuse, P0 ;  /* 0x000000110200720c */ /* 0x080fe20000746670 */
[----:B------:R-:W-:Y:S01]  /*8e70*/  VIADD R21, R21, UR4 ;  /* 0x0000000415157c36 */ /* 0x000fe20008000000 */
[----:B------:R-:W-:Y:S01]  /*8e80*/  ISETP.GE.OR P0, PT, R16, R17, P0 ;  /* 0x000000111000720c */ /* 0x000fe20000706670 */
[----:B------:R-:W-:-:S02]  /*8e90*/  UIMAD UR4, UR41, UR6, URZ ;  /* 0x00000006290472a4 */ /* 0x000fc4000f8e023f */
[----:B------:R-:W-:Y:S01]  /*8ea0*/  MOV R35, UR6 ;  /* 0x0000000600237c02 */ /* 0x000fe20008000f00 */
[----:B------:R-:W-:Y:S01]  /*8eb0*/  VIADD R3, R3, 0x13220 ;  /* 0x0001322003037836 */ /* 0x000fe20000000000 */
[----:B------:R-:W-:-:S03]  /*8ec0*/  UIMAD UR4, UR40, UR7, UR4 ;  /* 0x00000007280472a4 */ /* 0x000fc6000f8e0204 */
[----:B------:R-:W-:Y:S01]  /*8ed0*/  IMAD.WIDE.U32 R34, R35, UR40, R20 ;  /* 0x0000002823227c25 */ /* 0x000fe2000f8e0014 */
[----:B------:R-:W-:Y:S02]  /*8ee0*/  PRMT R3, RZ, 0x654, R3 ;  /* 0x00000654ff037816 */ /* 0x000fe40000000003 */
[--C-:B------:R-:W-:Y:S01]  /*8ef0*/  SHF.R.S32.HI R17, RZ, 0x1f, R16.reuse ;  /* 0x0000001fff117819 */ /* 0x100fe20000011410 */
[----:B------:R-:W-:Y:S01]  /*8f00*/  VIADD R37, R35, UR4 ;  /* 0x0000000423257c36 */ /* 0x000fe20008000000 */
[----:B0-----:R0:W-:Y:S01]  /*8f10*/  SYNCS.ARRIVE.TRANS64.RED.A1T0 RZ, [R3+URZ], RZ ;  /* 0x000000ff03ff79a7 */ /* 0x0011e2000810043f */
[----:B------:R-:W-:Y:S01]  /*8f20*/  BSSY B1, `(.L_x_147) ;  /* 0x000000e000017945 */ /* 0x000fe20003800000 */
[----:B------:R-:W-:-:S03]  /*8f30*/  IMAD.WIDE R32, R19, 0xc0, R16 ;  /* 0x000000c013207825 */ /* 0x000fc600078e0210 */
[----:B------:R-:W-:Y:S05]  /*8f40*/  @P0 BRA `(.L_x_148) ;  /* 0x00000000002c0947 */ /* 0x000fea0003800000 */
[----:B------:R-:W-:Y:S01]  /*8f50*/  ULDC.64 UR6, c[0x0][0xad8] ;  /* 0x0002b60000067ab9 */ /* 0x000fe20000000a00 */
[----:B------:R-:W-:Y:S02]  /*8f60*/  IMAD.MOV.U32 R2, RZ, RZ, R34 ;  /* 0x000000ffff027224 */ /* 0x000fe400078e0022 */
[----:B------:R-:W-:Y:S02]  /*8f70*/  IMAD R19, R33, UR6, RZ ;  /* 0x0000000621137c24 */ /* 0x000fe4000f8e02ff */
[----:B0-----:R-:W-:Y:S02]  /*8f80*/  IMAD.MOV.U32 R3, RZ, RZ, R37 ;  /* 0x000000ffff037224 */ /* 0x001fe400078e0025 */
[C---:B------:R-:W-:Y:S02]  /*8f90*/  IMAD R19, R32.reuse, UR7, R19 ;  /* 0x0000000720137c24 */ /* 0x040fe4000f8e0213 */
[----:B------:R-:W-:Y:S01]  /*8fa0*/  IMAD.WIDE.U32 R2, R32, UR6, R2 ;  /* 0x0000000620027c25 */ /* 0x000fe2000f8e0002 */
[----:B------:R-:W-:-:S03]  /*8fb0*/  ULDC.64 UR6, c[0x0][0xa80] ;  /* 0x0002a00000067ab9 */ /* 0x000fc60000000a00 */
[----:B------:R-:W-:Y:S01]  /*8fc0*/  IMAD.IADD R3, R3, 0x1, R19 ;  /* 0x0000000103037824 */ /* 0x000fe200078e0213 */
[----:B------:R-:W-:-:S04]  /*8fd0*/  LEA R20, P0, R2, UR6, 0x1 ;  /* 0x0000000602147c11 */ /* 0x000fc8000f8008ff */
[----:B------:R-:W-:-:S05]  /*8fe0*/  LEA.HI.X R21, R2, UR7, R3, 0x1, P0 ;  /* 0x0000000702157c11 */ /* 0x000fca00080f0c03 */
[----:B-----5:R1:W-:Y:S04]  /*8ff0*/  STG.E.128 desc[UR54][R20.64], R24 ;  /* 0x0000001814007986 */ /* 0x0203e8000c101d36 */
.L_x_148:
[----:B------:R-:W-:Y:S05]  /*9000*/  BSYNC B1 ;  /* 0x0000000000017941 */ /* 0x000fea0003800000 */
.L_x_147:
[----:B------:R-:W-:Y:S04]  /*9010*/  BSSY B1, `(.L_x_149) ;  /* 0x000000f000017945 */ /* 0x000fe80003800000 */
[----:B------:R-:W-:Y:S05]  /*9020*/  @P3 BRA `(.L_x_150) ;  /* 0x0000000000343947 */ /* 0x000fea0003800000 */
[----:B------:R-:W-:Y:S01]  /*9030*/  IADD3 R19, P0, R32, 0x30, RZ ;  /* 0x0000003020137810 */ /* 0x000fe20007f1e0ff */
[----:B------:R-:W-:Y:S01]  /*9040*/  ULDC.64 UR6, c[0x0][0xad8] ;  /* 0x0002b60000067ab9 */ /* 0x000fe20000000a00 */
[----:B------:R-:W-:Y:S01]  /*9050*/  MOV R2, R34 ;  /* 0x0000002200027202 */ /* 0x000fe20000000f00 */
[----:B0-----:R-:W-:Y:S02]  /*9060*/  IMAD.MOV.U32 R3, RZ, RZ, R37 ;  /* 0x000000ffff037224 */ /* 0x001fe400078e0025 */
[----:B------:R-:W-:Y:S02]  /*9070*/  IMAD.X R0, RZ, RZ, R33, P0 ;  /* 0x000000ffff007224 */ /* 0x000fe400000e0621 */
[----:B------:R-:W-:-:S04]  /*9080*/  IMAD.WIDE.U32 R2, R19, UR6, R2 ;  /* 0x0000000613027c25 */ /* 0x000fc8000f8e0002 */
[----:B------:R-:W-:-:S04]  /*9090*/  IMAD R0, R0, UR6, RZ ;  /* 0x0000000600007c24 */ /* 0x000fc8000f8e02ff */
[----:B------:R-:W-:Y:S01]  /*90a0*/  IMAD R19, R19, UR7, R0 ;  /* 0x0000000713137c24 */ /* 0x000fe2000f8e0200 */
[----:B------:R-:W-:Y:S02]  /*90b0*/  ULDC.64 UR6, c[0x0][0xa80] ;  /* 0x0002a00000067ab9 */ /* 0x000fe40000000a00 */
[----:B-1----:R-:W-:Y:S01]  /*90c0*/  LEA R20, P0, R2, UR6, 0x1 ;  /* 0x0000000602147c11 */ /* 0x002fe2000f8008ff */
[----:B------:R-:W-:-:S05]  /*90d0*/  IMAD.IADD R3, R3, 0x1, R19 ;  /* 0x0000000103037824 */ /* 0x000fca00078e0213 */
[----:B------:R-:W-:-:S05]  /*90e0*/  LEA.HI.X R21, R2, UR7, R3, 0x1, P0 ;  /* 0x0000000702157c11 */ /* 0x000fca00080f0c03 */
[----:B-----5:R2:W-:Y:S02]  /*90f0*/  STG.E.128 desc[UR54][R20.64], R12 ;  /* 0x0000000c14007986 */ /* 0x0205e4000c101d36 */
.L_x_150:
[----:B------:R-:W-:Y:S05]  /*9100*/  BSYNC B1 ;  /* 0x0000000000017941 */ /* 0x000fea0003800000 */
.L_x_149:
[----:B------:R-:W-:Y:S04]  /*9110*/  BSSY B1, `(.L_x_151) ;  /* 0x000000f000017945 */ /* 0x000fe80003800000 */
[----:B------:R-:W-:Y:S05]  /*9120*/  @P1 BRA `(.L_x_152) ;  /* 0x0000000000341947 */ /* 0x000fea0003800000 */
[----:B--2--5:R-:W-:Y:S01]  /*9130*/  IADD3 R13, P0, R32, 0x60, RZ ;  /* 0x00000060200d7810 */ /* 0x024fe20007f1e0ff */
[----:B------:R-:W-:Y:S01]  /*9140*/  ULDC.64 UR6, c[0x0][0xad8] ;  /* 0x0002b60000067ab9 */ /* 0x000fe20000000a00 */
[----:B------:R-:W-:Y:S02]  /*9150*/  IMAD.MOV.U32 R2, RZ, RZ, R34 ;  /* 0x000000ffff027224 */ /* 0x000fe400078e0022 */
[----:B0-----:R-:W-:Y:S02]  /*9160*/  IMAD.MOV.U32 R3, RZ, RZ, R37 ;  /* 0x000000ffff037224 */ /* 0x001fe400078e0025 */
[----:B------:R-:W-:Y:S02]  /*9170*/  IMAD.X R0, RZ, RZ, R33, P0 ;  /* 0x000000ffff007224 */ /* 0x000fe400000e0621 */
[----:B------:R-:W-:-:S04]  /*9180*/  IMAD.WIDE.U32 R2, R13, UR6, R2 ;  /* 0x000000060d027c25 */ /* 0x000fc8000f8e0002 */
[----:B------:R-:W-:-:S04]  /*9190*/  IMAD R0, R0, UR6, RZ ;  /* 0x0000000600007c24 */ /* 0x000fc8000f8e02ff */
[----:B------:R-:W-:Y:S01]  /*91a0*/  IMAD R13, R13, UR7, R0 ;  /* 0x000000070d0d7c24 */ /* 0x000fe2000f8e0200 */
[----:B------:R-:W-:Y:S02]  /*91b0*/  ULDC.64 UR6, c[0x0][0xa80] ;  /* 0x0002a00000067ab9 */ /* 0x000fe40000000a00 */
[----:B------:R-:W-:Y:S01]  /*91c0*/  LEA R12, P0, R2, UR6, 0x1 ;  /* 0x00000006020c7c11 */ /* 0x000fe2000f8008ff */
[----:B------:R-:W-:-:S05]  /*91d0*/  IMAD.IADD R3, R3, 0x1, R13 ;  /* 0x0000000103037824 */ /* 0x000fca00078e020d */
[----:B------:R-:W-:-:S05]  /*91e0*/  LEA.HI.X R13, R2, UR7, R3, 0x1, P0 ;  /* 0x00000007020d7c11 */ /* 0x000fca00080f0c03 */
[----:B------:R3:W-:Y:S02]  /*91f0*/  STG.E.128 desc[UR54][R12.64], R8 ;  /* 0x000000080c007986 */ /* 0x0007e4000c101d36 */
.L_x_152:
[----:B------:R-:W-:Y:S05]  /*9200*/  BSYNC B1 ;  /* 0x0000000000017941 */ /* 0x000fea0003800000 */
.L_x_151:
[----:B------:R-:W-:Y:S05]  /*9210*/  @P2 BRA `(.L_x_153) ;  /* 0x0000000800982947 */ /* 0x000fea0003800000 */
[----:B---3-5:R-:W-:Y:S01]  /*9220*/  IADD3 R9, P0, R32, 0x90, RZ ;  /* 0x0000009020097810 */ /* 0x028fe20007f1e0ff */
[----:B------:R-:W-:Y:S01]  /*9230*/  ULDC.64 UR6, c[0x0][0xad8] ;  /* 0x0002b60000067ab9 */ /* 0x000fe20000000a00 */
[----:B------:R-:W-:Y:S02]  /*9240*/  IMAD.MOV.U32 R2, RZ, RZ, R34 ;  /* 0x000000ffff027224 */ /* 0x000fe400078e0022 */
[----:B------:R-:W-:Y:S01]  /*9250*/  IADD3.X R32, RZ, R33, RZ, P0, !PT ;  /* 0x00000021ff207210 */ /* 0x000fe200007fe4ff */
[----:B0-----:R-:W-:-:S04]  /*9260*/  IMAD.MOV.U32 R3, RZ, RZ, R37 ;  /* 0x000000ffff037224 */ /* 0x001fc800078e0025 */
[----:B------:R-:W-:Y:S02]  /*9270*/  IMAD R32, R32, UR6, RZ ;  /* 0x0000000620207c24 */ /* 0x000fe4000f8e02ff */
[----:B------:R-:W-:-:S04]  /*9280*/  IMAD.WIDE.U32 R2, R9, UR6, R2 ;  /* 0x0000000609027c25 */ /* 0x000fc8000f8e0002 */
[----:B------:R-:W-:Y:S01]  /*9290*/  IMAD R9, R9, UR7, R32 ;  /* 0x0000000709097c24 */ /* 0x000fe2000f8e0220 */
[----:B------:R-:W-:Y:S02]  /*92a0*/  ULDC.64 UR6, c[0x0][0xa80] ;  /* 0x0002a00000067ab9 */ /* 0x000fe40000000a00 */
[----:B------:R-:W-:Y:S01]  /*92b0*/  LEA R8, P0, R2, UR6, 0x1 ;  /* 0x0000000602087c11 */ /* 0x000fe2000f8008ff */
[----:B------:R-:W-:-:S05]  /*92c0*/  IMAD.IADD R3, R3, 0x1, R9 ;  /* 0x0000000103037824 */ /* 0x000fca00078e0209 */
[----:B------:R-:W-:-:S05]  /*92d0*/  LEA.HI.X R9, R2, UR7, R3, 0x1, P0 ;  /* 0x0000000702097c11 */ /* 0x000fca00080f0c03 */
[----:B------:R4:W-:Y:S01]  /*92e0*/  STG.E.128 desc[UR54][R8.64], R4 ;  /* 0x0000000408007986 */ /* 0x0009e2000c101d36 */
[----:B------:R-:W-:Y:S05]  /*92f0*/  BRA `(.L_x_153) ;  /* 0x0000000800607947 */ /* 0x000fea0003800000 */
.L_x_145:
[----:B------:R-:W-:Y:S01]  /*9300*/  ULDC.64 UR6, c[0x0][0xbd8] ;  /* 0x0002f60000067ab9 */ /* 0x000fe20000000a00 */
[----:B------:R-:W-:Y:S01]  /*9310*/  IMAD.MOV.U32 R7, RZ, RZ, RZ ;  /* 0x000000ffff077224 */ /* 0x000fe200078e00ff */
[----:B------:R-:W-:Y:S02]  /*9320*/  UISETP.NE.U32.AND UP0, UPT, UR6, URZ, UPT ;  /* 0x0000003f0600728c */ /* 0x000fe4000bf05070 */
[----:B------:R-:W-:Y:S01]  /*9330*/  ULEA UR6, UP1, UR40, UR6, 0x2 ;  /* 0x0000000628067291 */ /* 0x000fe2000f82103f */
[----:B------:R-:W0:Y:S01]  /*9340*/  S2R R4, SR_TID.X ;  /* 0x0000000000047919 */ /* 0x000e220000002100 */
[----:B------:R-:W-:Y:S02]  /*9350*/  UISETP.NE.AND.EX UP0, UPT, UR7, URZ, UPT, UP0 ;  /* 0x0000003f0700728c */ /* 0x000fe4000bf05300 */
[----:B------:R-:W-:Y:S02]  /*9360*/  ULEA.HI.X UR7, UR40, UR7, UR41, 0x2, UP1 ;  /* 0x0000000728077291 */ /* 0x000fe400088f1429 */
[----:B------:R-:W-:Y:S01]  /*9370*/  IMAD.U32 R2, RZ, RZ, UR6 ;  /* 0x00000006ff027e24 */ /* 0x000fe2000f8e00ff */
[----:B------:R-:W1:Y:S01]  /*9380*/  LDC R0, c[0x0][0xa88] ;  /* 0x0002a200ff007b82 */ /* 0x000e620000000800 */
[----:B------:R-:W-:-:S02]  /*9390*/  PLOP3.LUT P1, PT, PT, PT, UP0, 0x80, 0x0 ;  /* 0x000000000000781c */ /* 0x000fc40003f2f008 */
[----:B------:R-:W-:Y:S01]  /*93a0*/  IMAD.U32 R3, RZ, RZ, UR7 ;  /* 0x00000007ff037e24 */ /* 0x000fe2000f8e00ff */
[----:B------:R-:W-:Y:S02]  /*93b0*/  ULDC.64 UR6, c[0x0][0xbe0] ;  /* 0x0002f80000067ab9 */ /* 0x000fe40000000a00 */
[----:B------:R-:W-:-:S04]  /*93c0*/  UISETP.NE.U32.AND UP1, UPT, UR6, URZ, UPT ;  /* 0x0000003f0600728c */ /* 0x000fc8000bf25070 */
[----:B------:R-:W-:-:S04]  /*93d0*/  UISETP.NE.AND.EX UP1, UPT, UR7, URZ, UPT, UP1 ;  /* 0x0000003f0700728c */ /* 0x000fc8000bf25310 */
[----:B------:R2:W5:Y:S02]  /*93e0*/  @P1 LDG.E R7, desc[UR54][R2.64] ;  /* 0x0000003602071981 */ /* 0x000564000c1e1900 */
[----:B------:R-:W-:-:S05]  /*93f0*/  PLOP3.LUT P2, PT, PT, PT, UP1, 0x80, 0x0 ;  /* 0x000000000000781c */ /* 0x000fca0003f4f018 */
[----:B------:R-:W-:Y:S02]  /*9400*/  @UP1 ULDC.64 UR6, c[0x0][0xbe0] ;  /* 0x0002f80000061ab9 */ /* 0x000fe40000000a00 */
[----:B------:R-:W-:Y:S01]  /*9410*/  @UP1 UIMAD.WIDE UR6, UR40, 0x4, UR6 ;  /* 0x00000004280618a5 */ /* 0x000fe2000f8e0206 */
[----:B0-----:R-:W-:-:S05]  /*9420*/  IADD3 R6, R4, -0x80, RZ ;  /* 0xffffff8004067810 */ /* 0x001fca0007ffe0ff */
[----:B------:R-:W-:Y:S02]  /*9430*/  IMAD.U32 R4, RZ, RZ, UR6 ;  /* 0x00000006ff047e24 */ /* 0x000fe4000f8e00ff */
[----:B------:R-:W-:-:S05]  /*9440*/  IMAD.U32 R5, RZ, RZ, UR7 ;  /* 0x00000007ff057e24 */ /* 0x000fca000f8e00ff */
[----:B-1----:R2:W5:Y:S01]  /*9450*/  @P2 LDG.E R0, desc[UR54][R4.64] ;  /* 0x0000003604002981 */ /* 0x002562000c1e1900 */
[----:B------:R-:W-:Y:S01]  /*9460*/  ISETP.GT.AND P0, PT, R6, 0xbf, PT ;  /* 0x000000bf0600780c */ /* 0x000fe20003f04270 */
[----:B------:R-:W-:-:S12]  /*9470*/  @P2 BRA `(.L_x_154) ;  /* 0x0000000000102947 */ /* 0x000fd80003800000 */
[----:B------:R-:W-:Y:S05]  /*9480*/  @!P1 BRA `(.L_x_154) ;  /* 0x00000000000c9947 */ /* 0x000fea0003800000 */
[----:B--2---:R-:W2:Y:S04]  /*9490*/  LDG.E R5, desc[UR54][R2.64] ;  /* 0x0000003602057981 */ /* 0x004ea8000c1e1900 */
[----:B-----5:R-:W2:Y:S02]  /*94a0*/  LDG.E R0, desc[UR54][R2.64+0x4] ;  /* 0x0000043602007981 */ /* 0x020ea4000c1e1900 */
[----:B--2---:R-:W-:-:S07]  /*94b0*/  IMAD.IADD R0, R0, 0x1, -R5 ;  /* 0x0000000100007824 */ /* 0x004fce00078e0a05 */
.L_x_154:
[----:B------:R-:W-:Y:S01]  /*94c0*/  USHF.R.S32.HI UR7, URZ, 0x1f, UR43 ;  /* 0x0000001f3f077899 */ /* 0x000fe2000801142b */
[----:B------:R-:W-:Y:S01]  /*94d0*/  BSSY B1, `(.L_x_155) ;  /* 0x000001e000017945 */ /* 0x000fe20003800000 */
[----:B------:R-:W-:Y:S01]  /*94e0*/  USEL UR40, UR40, URZ, !UP0 ;  /* 0x0000003f28287287 */ /* 0x000fe2000c000000 */
[----:B------:R-:W-:Y:S01]  /*94f0*/  SHF.R.S32.HI R9, RZ, 0x1f, R18 ;  /* 0x0000001fff097819 */ /* 0x000fe20000011412 */
[----:B------:R-:W-:Y:S01]  /*9500*/  USEL UR41, UR41, URZ, !UP0 ;  /* 0x0000003f29297287 */ /* 0x000fe2000c000000 */
[----:B-----5:R-:W-:Y:S01]  /*9510*/  SHF.R.S32.HI R6, RZ, 0x1f, R7 ;  /* 0x0000001fff067819 */ /* 0x020fe20000011407 */
[----:B------:R-:W-:Y:S10]  /*9520*/  @P0 BRA `(.L_x_156) ;  /* 0x0000000000600947 */ /* 0x000ff40003800000 */
[----:B--2---:R-:W0:Y:S02]  /*9530*/  S2R R2, SR_TID.X ;  /* 0x0000000000027919 */ /* 0x004e240000002100 */
[----:B0-----:R-:W-:-:S04]  /*9540*/  IMAD R2, R19, 0xc0, R2 ;  /* 0x000000c013027824 */ /* 0x001fc800078e0202 */
[----:B------:R-:W-:-:S05]  /*9550*/  VIADD R3, R2, 0xffffff80 ;  /* 0xffffff8002037836 */ /* 0x000fca0000000000 */
[----:B------:R-:W-:-:S13]  /*9560*/  ISETP.GE.AND P0, PT, R3, R0, PT ;  /* 0x000000000300720c */ /* 0x000fda0003f06270 */
[----:B------:R-:W-:Y:S05]  /*9570*/  @P0 BRA `(.L_x_156) ;  /* 0x00000000004c0947 */ /* 0x000fea0003800000 */
[C---:B------:R-:W-:Y:S01]  /*9580*/  IADD3 R2, P0, R3.reuse, R7, RZ ;  /* 0x0000000703027210 */ /* 0x040fe20007f1e0ff */
[----:B------:R-:W-:Y:S02]  /*9590*/  ULDC.64 UR8, c[0x0][0xb70] ;  /* 0x0002dc0000087ab9 */ /* 0x000fe40000000a00 */
[----:B------:R-:W-:Y:S01]  /*95a0*/  UIMAD UR4, UR7, UR8, URZ ;  /* 0x00000008070472a4 */ /* 0x000fe2000f8e023f */
[----:B------:R-:W-:Y:S01]  /*95b0*/  LEA.HI.X.SX32 R3, R3, R6, 0x1, P0 ;  /* 0x0000000603037211 */ /* 0x000fe200000f0eff */
[----:B------:R-:W-:Y:S02]  /*95c0*/  IMAD.U32 R5, RZ, RZ, UR8 ;  /* 0x00000008ff057e24 */ /* 0x000fe4000f8e00ff */
[----:B------:R-:W-:Y:S02]  /*95d0*/  UIMAD UR4, UR43, UR9, UR4 ;  /* 0x000000092b0472a4 */ /* 0x000fe4000f8e0204 */
[----:B------:R-:W-:Y:S01]  /*95e0*/  IMAD.WIDE.U32 R2, R5, UR43, R2 ;  /* 0x0000002b05027c25 */ /* 0x000fe2000f8e0002 */
[----:B------:R-:W-:-:S02]  /*95f0*/  ULDC.64 UR8, c[0x0][0xb78] ;  /* 0x0002de0000087ab9 */ /* 0x000fc40000000a00 */
[----:B------:R-:W-:Y:S02]  /*9600*/  UIMAD UR6, UR41, UR8, URZ ;  /* 0x00000008290672a4 */ /* 0x000fe4000f8e023f */
[----:B------:R-:W-:Y:S01]  /*9610*/  MOV R5, UR8 ;  /* 0x0000000800057c02 */ /* 0x000fe20008000f00 */
[----:B------:R-:W-:Y:S01]  /*9620*/  VIADD R3, R3, UR4 ;  /* 0x0000000403037c36 */ /* 0x000fe20008000000 */
[----:B------:R-:W-:-:S03]  /*9630*/  UIMAD UR6, UR40, UR9, UR6 ;  /* 0x00000009280672a4 */ /* 0x000fc6000f8e0206 */
[----:B------:R-:W-:Y:S01]  /*9640*/  IMAD.WIDE.U32 R2, R5, UR40, R2 ;  /* 0x0000002805027c25 */ /* 0x000fe2000f8e0002 */
[----:B------:R-:W-:-:S03]  /*9650*/  ULDC.64 UR8, c[0x0][0xb40] ;  /* 0x0002d00000087ab9 */ /* 0x000fc60000000a00 */
[----:B------:R-:W-:Y:S01]  /*9660*/  VIADD R3, R3, UR6 ;  /* 0x0000000603037c36 */ /* 0x000fe20008000000 */
[----:B------:R-:W-:-:S04]  /*9670*/  LEA R4, P0, R2, UR8, 0x2 ;  /* 0x0000000802047c11 */ /* 0x000fc8000f8010ff */
[----:B------:R-:W-:Y:S01]  /*9680*/  LEA.HI.X R5, R2, UR9, R3, 0x2, P0 ;  /* 0x0000000902057c11 */ /* 0x000fe200080f1403 */
[----:B------:R-:W-:-:S05]  /*9690*/  IMAD.MOV.U32 R3, RZ, RZ, -0x800000 ;  /* 0xff800000ff037424 */ /* 0x000fca00078e00ff */
[----:B------:R0:W-:Y:S03]  /*96a0*/  STG.E desc[UR54][R4.64], R3 ;  /* 0x0000000304007986 */ /* 0x0001e6000c101936 */
.L_x_156:
[----:B------:R-:W-:Y:S05]  /*96b0*/  BSYNC B1 ;  /* 0x0000000000017941 */ /* 0x000fea0003800000 */
.L_x_155:
[----:B------:R-:W-:Y:S01]  /*96c0*/  ULDC.64 UR8, c[0x0][0xaa0] ;  /* 0x0002a80000087ab9 */ /* 0x000fe20000000a00 */
[----:B--2---:R-:W-:Y:S01]  /*96d0*/  IMAD.MOV.U32 R2, RZ, RZ, R18 ;  /* 0x000000ffff027224 */ /* 0x004fe200078e0012 */
[----:B------:R-:W-:Y:S01]  /*96e0*/  ULDC UR6, c[0x0][0xa8c] ;  /* 0x0002a30000067ab9 */ /* 0x000fe20000000800 */
[----:B0-----:R-:W-:Y:S01]  /*96f0*/  IMAD.MOV.U32 R3, RZ, RZ, R9 ;  /* 0x000000ffff037224 */ /* 0x001fe200078e0009 */
[----:B------:R-:W-:Y:S01]  /*9700*/  ISETP.GE.AND P0, PT, R18, UR6, PT ;  /* 0x0000000612007c0c */ /* 0x000fe2000bf06270 */
[----:B------:R-:W-:Y:S01]  /*9710*/  IMAD R4, R6, UR8, RZ ;  /* 0x0000000806047c24 */ /* 0x000fe2000f8e02ff */
[----:B------:R-:W-:Y:S01]  /*9720*/  BSSY B1, `(.L_x_157) ;  /* 0x0000027000017945 */ /* 0x000fe20003800000 */
[----:B------:R-:W-:-:S04]  /*9730*/  IMAD.WIDE.U32 R2, R7, UR8, R2 ;  /* 0x0000000807027c25 */ /* 0x000fc8000f8e0002 */
[----:B------:R-:W-:Y:S01]  /*9740*/  IMAD R7, R7, UR9, R4 ;  /* 0x0000000907077c24 */ /* 0x000fe2000f8e0204 */
[----:B------:R-:W-:Y:S01]  /*9750*/  ULDC.64 UR8, c[0x0][0xae0] ;  /* 0x0002b80000087ab9 */ /* 0x000fe20000000a00 */
[C---:B------:R-:W-:Y:S01]  /*9760*/  VIADD R4, R16.reuse, 0x30 ;  /* 0x0000003010047836 */ /* 0x040fe20000000000 */
[----:B------:R-:W-:Y:S01]  /*9770*/  UIMAD UR4, UR7, UR8, URZ ;  /* 0x00000008070472a4 */ /* 0x000fe2000f8e023f */
[----:B------:R-:W-:Y:S02]  /*9780*/  IMAD R5, R19, -0xc0, R0 ;  /* 0xffffff4013057824 */ /* 0x000fe400078e0200 */
[----:B------:R-:W-:Y:S01]  /*9790*/  IMAD.IADD R3, R3, 0x1, R7 ;  /* 0x0000000103037824 */ /* 0x000fe200078e0207 */
[----:B------:R-:W-:Y:S01]  /*97a0*/  MOV R7, UR8 ;  /* 0x0000000800077c02 */ /* 0x000fe20008000f00 */
[----:B------:R-:W-:Y:S01]  /*97b0*/  VIADD R0, R16, 0x60 ;  /* 0x0000006010007836 */ /* 0x000fe20000000000 */
[----:B------:R-:W-:Y:S01]  /*97c0*/  ISETP.GE.OR P3, PT, R4, R5, P0 ;  /* 0x000000050400720c */ /* 0x000fe20000766670 */
[----:B------:R-:W-:Y:S01]  /*97d0*/  VIADD R4, R16, 0x90 ;  /* 0x0000009010047836 */ /* 0x000fe20000000000 */
[----:B------:R-:W-:-:S02]  /*97e0*/  UIMAD UR4, UR43, UR9, UR4 ;  /* 0x000000092b0472a4 */ /* 0x000fc4000f8e0204 */
[----:B------:R-:W-:Y:S01]  /*97f0*/  IMAD.WIDE.U32 R2, R7, UR43, R2 ;  /* 0x0000002b07027c25 */ /* 0x000fe2000f8e0002 */
[-C--:B------:R-:W-:Y:S01]  /*9800*/  ISETP.GE.OR P1, PT, R0, R5.reuse, P0 ;  /* 0x000000050000720c */ /* 0x080fe20000726670 */
[----:B------:R-:W-:Y:S01]  /*9810*/  ULDC.64 UR6, c[0x0][0xae8] ;  /* 0x0002ba0000067ab9 */ /* 0x000fe20000000a00 */
[-C--:B------:R-:W-:Y:S01]  /*9820*/  ISETP.GE.OR P2, PT, R4, R5.reuse, P0 ;  /* 0x000000050400720c */ /* 0x080fe20000746670 */
[----:B------:R-:W-:Y:S01]  /*9830*/  IMAD.U32 R9, RZ, RZ, UR6 ;  /* 0x00000006ff097e24 */ /* 0x000fe2000f8e00ff */
[----:B------:R-:W-:Y:S01]  /*9840*/  ISETP.GE.OR P0, PT, R16, R5, P0 ;  /* 0x000000051000720c */ /* 0x000fe20000706670 */
[----:B------:R-:W-:Y:S01]  /*9850*/  VIADD R3, R3, UR4 ;  /* 0x0000000403037c36 */ /* 0x000fe20008000000 */
[----:B------:R-:W-:Y:S01]  /*9860*/  UIMAD UR4, UR41, UR6, URZ ;  /* 0x00000006290472a4 */ /* 0x000fe2000f8e023f */
[--C-:B------:R-:W-:Y:S01]  /*9870*/  SHF.R.S32.HI R7, RZ, 0x1f, R16.reuse ;  /* 0x0000001fff077819 */ /* 0x100fe20000011410 */
[----:B------:R-:W-:Y:S02]  /*9880*/  IMAD.MOV.U32 R6, RZ, RZ, R16 ;  /* 0x000000ffff067224 */ /* 0x000fe400078e0010 */
[----:B------:R-:W-:-:S02]  /*9890*/  UIMAD UR4, UR40, UR7, UR4 ;  /* 0x00000007280472a4 */ /* 0x000fc4000f8e0204 */
[----:B------:R-:W-:-:S04]  /*98a0*/  IMAD.WIDE.U32 R4, R9, UR40, R2 ;  /* 0x0000002809047c25 */ /* 0x000fc8000f8e0002 */
[----:B------:R-:W-:-:S04]  /*98b0*/  IMAD.WIDE R6, R19, 0xc0, R6 ;  /* 0x000000c013067825 */ /* 0x000fc800078e0206 */
[----:B------:R-:W-:Y:S01]  /*98c0*/  VIADD R11, R5, UR4 ;  /* 0x00000004050b7c36 */ /* 0x000fe20008000000 */
[----:B------:R-:W-:Y:S06]  /*98d0*/  @P0 BRA `(.L_x_158) ;  /* 0x00000000002c0947 */ /* 0x000fec0003800000 */
[----:B------:R-:W-:Y:S01]  /*98e0*/  ULDC.64 UR6, c[0x0][0xad8] ;  /* 0x0002b60000067ab9 */ /* 0x000fe20000000a00 */
[----:B------:R-:W-:Y:S01]  /*98f0*/  MOV R2, R4 ;  /* 0x0000000400027202 */ /* 0x000fe20000000f00 */
[----:B------:R-:W-:Y:S02]  /*9900*/  IMAD R9, R7, UR6, RZ ;  /* 0x0000000607097c24 */ /* 0x000fe4000f8e02ff */
[----:B------:R-:W-:Y:S02]  /*9910*/  IMAD.MOV.U32 R3, RZ, RZ, R11 ;  /* 0x000000ffff037224 */ /* 0x000fe400078e000b */
[C---:B------:R-:W-:Y:S02]  /*9920*/  IMAD R9, R6.reuse, UR7, R9 ;  /* 0x0000000706097c24 */ /* 0x040fe4000f8e0209 */
[----:B------:R-:W-:Y:S01]  /*9930*/  IMAD.WIDE.U32 R2, R6, UR6, R2 ;  /* 0x0000000606027c25 */ /* 0x000fe2000f8e0002 */
[----:B------:R-:W-:-:S03]  /*9940*/  ULDC.64 UR6, c[0x0][0xa80] ;  /* 0x0002a00000067ab9 */ /* 0x000fc60000000a00 */
[----:B------:R-:W-:Y:S01]  /*9950*/  IMAD.IADD R3, R3, 0x1, R9 ;  /* 0x0000000103037824 */ /* 0x000fe200078e0209 */
[----:B------:R-:W-:-:S04]  /*9960*/  LEA R8, P0, R2, UR6, 0x1 ;  /* 0x0000000602087c11 */ /* 0x000fc8000f8008ff */
[----:B------:R-:W-:-:S05]  /*9970*/  LEA.HI.X R9, R2, UR7, R3, 0x1, P0 ;  /* 0x0000000702097c11 */ /* 0x000fca00080f0c03 */
[----:B------:R0:W-:Y:S04]  /*9980*/  STG.E.128 desc[UR54][R8.64], RZ ;  /* 0x000000ff08007986 */ /* 0x0001e8000c101d36 */
.L_x_158:
[----:B------:R-:W-:Y:S05]  /*9990*/  BSYNC B1 ;  /* 0x0000000000017941 */ /* 0x000fea0003800000 */
.L_x_157:
[----:B------:R-:W-:Y:S04]  /*99a0*/  BSSY B1, `(.L_x_159) ;  /* 0x000000f000017945 */ /* 0x000fe80003800000 */
[----:B------:R-:W-:Y:S05]  /*99b0*/  @P3 BRA `(.L_x_160) ;  /* 0x0000000000343947 */ /* 0x000fea0003800000 */
[----:B0-----:R-:W-:Y:S01]  /*99c0*/  IADD3 R9, P0, R6, 0x30, RZ ;  /* 0x0000003006097810 */ /* 0x001fe20007f1e0ff */
[----:B------:R-:W-:Y:S01]  /*99d0*/  ULDC.64 UR6, c[0x0][0xad8] ;  /* 0x0002b60000067ab9 */ /* 0x000fe20000000a00 */
[----:B------:R-:W-:Y:S02]  /*99e0*/  IMAD.MOV.U32 R2, RZ, RZ, R4 ;  /* 0x000000ffff027224 */ /* 0x000fe400078e0004 */
[----:B------:R-:W-:Y:S02]  /*99f0*/  IMAD.MOV.U32 R3, RZ, RZ, R11 ;  /* 0x000000ffff037224 */ /* 0x000fe400078e000b */
        /* <DEDUP_REMOVED lines=8> */
[----:B------:R1:W-:Y:S02]  /*9a80*/  STG.E.128 desc[UR54][R8.64], RZ ;  /* 0x000000ff08007986 */ /* 0x0003e4000c101d36 */
.L_x_160:
[----:B------:R-:W-:Y:S05]  /*9a90*/  BSYNC B1 ;  /* 0x0000000000017941 */ /* 0x000fea0003800000 */
.L_x_159:
[----:B------:R-:W-:Y:S04]  /*9aa0*/  BSSY B1, `(.L_x_161) ;  /* 0x000000f000017945 */ /* 0x000fe80003800000 */
[----:B------:R-:W-:Y:S05]  /*9ab0*/  @P1 BRA `(.L_x_162) ;  /* 0x0000000000341947 */ /* 0x000fea0003800000 */
[----:B01----:R-:W-:Y:S01]  /*9ac0*/  IADD3 R9, P0, R6, 0x60, RZ ;  /* 0x0000006006097810 */ /* 0x003fe20007f1e0ff */
[----:B------:R-:W-:Y:S01]  /*9ad0*/  ULDC.64 UR6, c[0x0][0xad8] ;  /* 0x0002b60000067ab9 */ /* 0x000fe20000000a00 */
[----:B------:R-:W-:Y:S02]  /*9ae0*/  IMAD.MOV.U32 R2, RZ, RZ, R4 ;  /* 0x000000ffff027224 */ /* 0x000fe400078e0004 */
[----:B------:R-:W-:Y:S01]  /*9af0*/  IADD3.X R0, RZ, R7, RZ, P0, !PT ;  /* 0x00000007ff007210 */ /* 0x000fe200007fe4ff */
[----:B------:R-:W-:-:S04]  /*9b00*/  IMAD.MOV.U32 R3, RZ, RZ, R11 ;  /* 0x000000ffff037224 */ /* 0x000fc800078e000b */
[----:B------:R-:W-:Y:S02]  /*9b10*/  IMAD R0, R0, UR6, RZ ;  /* 0x0000000600007c24 */ /* 0x000fe4000f8e02ff */
[----:B------:R-:W-:-:S04]  /*9b20*/  IMAD.WIDE.U32 R2, R9, UR6, R2 ;  /* 0x0000000609027c25 */ /* 0x000fc8000f8e0002 */
[----:B------:R-:W-:Y:S01]  /*9b30*/  IMAD R9, R9, UR7, R0 ;  /* 0x0000000709097c24 */ /* 0x000fe2000f8e0200 */
[----:B------:R-:W-:Y:S02]  /*9b40*/  ULDC.64 UR6, c[0x0][0xa80] ;  /* 0x0002a00000067ab9 */ /* 0x000fe40000000a00 */
[----:B------:R-:W-:Y:S01]  /*9b50*/  LEA R8, P0, R2, UR6, 0x1 ;  /* 0x0000000602087c11 */ /* 0x000fe2000f8008ff */
[----:B------:R-:W-:-:S05]  /*9b60*/  IMAD.IADD R3, R3, 0x1, R9 ;  /* 0x0000000103037824 */ /* 0x000fca00078e0209 */
[----:B------:R-:W-:-:S05]  /*9b70*/  LEA.HI.X R9, R2, UR7, R3, 0x1, P0 ;  /* 0x0000000702097c11 */ /* 0x000fca00080f0c03 */
[----:B------:R2:W-:Y:S02]  /*9b80*/  STG.E.128 desc[UR54][R8.64], RZ ;  /* 0x000000ff08007986 */ /* 0x0005e4000c101d36 */
.L_x_162:
[----:B------:R-:W-:Y:S05]  /*9b90*/  BSYNC B1 ;  /* 0x0000000000017941 */ /* 0x000fea0003800000 */
.L_x_161:
[----:B------:R-:W-:Y:S05]  /*9ba0*/  @P2 BRA `(.L_x_153) ;  /* 0x0000000000342947 */ /* 0x000fea0003800000 */
[----:B------:R-:W-:Y:S01]  /*9bb0*/  IADD3 R5, P0, R6, 0x90, RZ ;  /* 0x0000009006057810 */ /* 0x000fe20007f1e0ff */
        /* <DEDUP_REMOVED lines=8> */
[----:B------:R-:W-:Y:S02]  /*9c40*/  LEA R4, P0, R2, UR6, 0x1 ;  /* 0x0000000602047c11 */ /* 0x000fe4000f8008ff */
[----:B------:R-:W-:-:S04]  /*9c50*/  IADD3 R3, R3, R5, RZ ;  /* 0x0000000503037210 */ /* 0x000fc80007ffe0ff */
[----:B------:R-:W-:-:S05]  /*9c60*/  LEA.HI.X R5, R2, UR7, R3, 0x1, P0 ;  /* 0x0000000702057c11 */ /* 0x000fca00080f0c03 */
[----:B------:R3:W-:Y:S02]  /*9c70*/  STG.E.128 desc[UR54][R4.64], RZ ;  /* 0x000000ff04007986 */ /* 0x0007e4000c101d36 */
.L_x_153:
[----:B------:R-:W-:Y:S05]  /*9c80*/  BSYNC B0 ;  /* 0x0000000000007941 */ /* 0x000fea0003800000 */
.L_x_144:
[----:B------:R-:W-:Y:S02]  /*9c90*/  ULDC UR4, c[0x0][0xc14] ;  /* 0x0003050000047ab9 */ /* 0x000fe40000000800 */
[----:B------:R-:W-:-:S13]  /*9ca0*/  ISETP.GE.AND P0, PT, R31, UR4, PT ;  /* 0x000000041f007c0c */ /* 0x000fda000bf06270 */
[----:B------:R-:W-:Y:S05]  /*9cb0*/  @!P0 BRA `(.L_x_163) ;  /* 0xffffff7000308947 */ /* 0x000fea000383ffff */
[----:B------:R-:W-:Y:S05]  /*9cc0*/  EXIT ;  /* 0x000000000000794d */ /* 0x000fea0003800000 */
.L_x_118:
[----:B------:R-:W-:-:S08]  /*9cd0*/  NOP ;  /* 0x0000000000007918 */ /* 0x000fd00000000000 */
[----:B------:R-:W0:-:S00]  /*9ce0*/  USETMAXREG.DEALLOC.CTAPOOL 0x20 ;  /* 0x00000020000079c8 */ /* 0x000e0000080e0500 */
[----:B0-----:R-:W-:-:S06]  /*9cf0*/  LOP3.LUT R0, R0, 0x3, RZ, 0xc0, !PT ;  /* 0x0000000300007812 */ /* 0x001fcc00078ec0ff */
[----:B------:R-:W0:Y:S02]  /*9d00*/  SHFL.IDX PT, R0, R0, RZ, 0x1f ;  /* 0x00001fff00007589 */ /* 0x000e2400000e0000 */
[----:B0-----:R-:W-:Y:S01]  /*9d10*/  ISETP.NE.AND P0, PT, R0, RZ, PT ;  /* 0x000000ff0000720c */ /* 0x001fe20003f05270 */
[----:B------:R-:W-:-:S03]  /*9d20*/  IMAD.MOV.U32 R0, RZ, RZ, RZ ;  /* 0x000000ffff007224 */ /* 0x000fc600078e00ff */
[----:B------:R-:W-:-:S05]  /*9d30*/  P2R R2, PR, RZ, 0x1 ;  /* 0x00000001ff027803 */ /* 0x000fca0000000000 */
[----:B------:R0:W-:Y:S04]  /*9d40*/  STL [R1+0x4], R2 ;  /* 0x0000040201007387 */ /* 0x0001e80000100800 */
[----:B------:R-:W-:Y:S05]  /*9d50*/  @!P0 BRA `(.L_x_164) ;  /* 0x0000000000248947 */ /* 0x000fea0003800000 */
[----:B------:R-:W1:Y:S08]  /*9d60*/  S2UR UR5, SR_CgaCtaId ;  /* 0x00000000000579c3 */ /* 0x000e700000008800 */
[----:B------:R-:W-:Y:S06]  /*9d70*/  BAR.SYNC.DEFER_BLOCKING 0x5, 0x200 ;  /* 0x0148000000007b1d */ /* 0x000fec0000010000 */
[----:B------:R-:W-:-:S02]  /*9d80*/  UMOV UR4, 0x400 ;  /* 0x0000040000047882 */ /* 0x000fc40000000000 */
[----:B-1----:R-:W-:-:S09]  /*9d90*/  ULEA UR4, UR5, UR4, 0x18 ;  /* 0x0000000405047291 */ /* 0x002fd2000f8ec03f */
[----:B------:R-:W1:Y:S02]  /*9da0*/  LDS.128 R24, [UR4+0x132d0] ;  /* 0x0132d004ff187984 */ /* 0x000e640008000c00 */
[----:B-1----:R-:W-:Y:S02]  /*9db0*/  R2UR UR51, R27 ;  /* 0x000000001b3372ca */ /* 0x002fe400000e0000 */
[----:B------:R-:W-:Y:S01]  /*9dc0*/  R2UR UR38, R26 ;  /* 0x000000001a2672ca */ /* 0x000fe200000e0000 */
[----:B------:R-:W-:Y:S06]  /*9dd0*/  BAR.ARV 0x4, 0x200 ;  /* 0x0108000000007b1d */ /* 0x000fec0000002000 */
[----:B------:R-:W-:Y:S08]  /*9de0*/  BRA `(.L_x_165) ;  /* 0x0000000800187947 */ /* 0x000ff00003800000 */
.L_x_164:
[----:B0-----:R-:W0:Y:S01]  /*9df0*/  S2R R2, SR_TID.X ;  /* 0x0000000000027919 */ /* 0x001e220000002100 */
[----:B------:R-:W-:Y:S01]  /*9e00*/  ULDC UR4, c[0x0][0xc14] ;  /* 0x0003050000047ab9 */ /* 0x000fe20000000800 */
[----:B------:R-:W1:Y:S01]  /*9e10*/  LDC R11, c[0x0][0xc10] ;  /* 0x00030400ff0b7b82 */ /* 0x000e620000000800 */
[----:B0-----:R-:W-:-:S04]  /*9e20*/  LOP3.LUT R5, R2, 0x1f, RZ, 0xc0, !PT ;  /* 0x0000001f02057812 */ /* 0x001fc800078ec0ff */
[----:B------:R-:W-:-:S04]  /*9e30*/  ISETP.NE.AND P0, PT, R5, 0x1f, PT ;  /* 0x0000001f0500780c */ /* 0x000fc80003f05270 */
[----:B------:R-:W-:-:S13]  /*9e40*/  ISETP.GE.OR P1, PT, R5, UR4, !P0 ;  /* 0x0000000405007c0c */ /* 0x000fda000c726670 */
[----:B------:R-:W0:Y:S02]  /*9e50*/  @!P1 LDC.64 R2, c[0x0][0xc58] ;  /* 0x00031600ff029b82 */ /* 0x000e240000000a00 */
[----:B0-----:R-:W-:-:S05]  /*9e60*/  @!P1 IMAD.WIDE.U32 R2, R5, 0x4, R2 ;  /* 0x0000000405029825 */ /* 0x001fca00078e0002 */
[----:B------:R-:W2:Y:S01]  /*9e70*/  @!P1 LDG.E R0, desc[UR54][R2.64] ;  /* 0x0000003602009981 */ /* 0x000ea2000c1e1900 */
[C---:B------:R-:W-:Y:S01]  /*9e80*/  ISETP.NE.AND P1, PT, R5.reuse, RZ, PT ;  /* 0x000000ff0500720c */ /* 0x040fe20003f25270 */
[----:B------:R-:W-:Y:S01]  /*9e90*/  UMOV UR51, URZ ;  /* 0x0000003f00337c82 */ /* 0x000fe20008000000 */
[C---:B------:R-:W-:Y:S02]  /*9ea0*/  ISETP.GE.U32.AND P2, PT, R5.reuse, 0x2, PT ;  /* 0x000000020500780c */ /* 0x040fe40003f46070 */
[C---:B------:R-:W-:Y:S02]  /*9eb0*/  ISETP.GE.U32.AND P3, PT, R5.reuse, 0x4, PT ;  /* 0x000000040500780c */ /* 0x040fe40003f66070 */
[C---:B------:R-:W-:Y:S02]  /*9ec0*/  ISETP.GE.U32.AND P4, PT, R5.reuse, 0x8, PT ;  /* 0x000000080500780c */ /* 0x040fe40003f86070 */
[----:B------:R-:W-:Y:S02]  /*9ed0*/  ISETP.GE.U32.AND P5, PT, R5, 0x10, PT ;  /* 0x000000100500780c */ /* 0x000fe40003fa6070 */
[----:B------:R-:W-:Y:S01]  /*9ee0*/  MOV R24, RZ ;  /* 0x000000ff00187202 */ /* 0x000fe20000000f00 */
[----:B--2---:R-:W0:Y:S02]  /*9ef0*/  SHFL.UP PT, R4, R0, 0x1, RZ ;  /* 0x0420000000047989 */ /* 0x004e2400000e00ff */
[----:B0-----:R-:W-:-:S05]  /*9f00*/  SEL R7, R4, RZ, P1 ;  /* 0x000000ff04077207 */ /* 0x001fca0000800000 */
[----:B------:R-:W-:-:S05]  /*9f10*/  IMAD.IADD R7, R0, 0x1, R7 ;  /* 0x0000000100077824 */ /* 0x000fca00078e0207 */
[----:B------:R-:W0:Y:S02]  /*9f20*/  SHFL.UP PT, R4, R7, 0x2, RZ ;  /* 0x0440000007047989 */ /* 0x000e2400000e00ff */
        /* <DEDUP_REMOVED lines=10> */
[----:B------:R-:W-:Y:S02]  /*9fd0*/  IMAD.IADD R6, R2, 0x1, R7 ;  /* 0x0000000102067824 */ /* 0x000fe400078e0207 */
[----:B------:R-:W0:Y:S03]  /*9fe0*/  S2R R7, SR_CTAID.X ;  /* 0x0000000000077919 */ /* 0x000e260000002500 */
[----:B------:R-:W1:Y:S02]  /*9ff0*/  SHFL.IDX PT, R4, R6, 0x1f, 0x1f ;  /* 0x03e01f0006047f89 */ /* 0x000e6400000e0000 */
[----:B-1----:R-:W-:-:S04]  /*a000*/  IMAD R4, R4, R11, RZ ;  /* 0x0000000b04047224 */ /* 0x002fc800078e02ff */
[----:B------:R-:W-:Y:S01]  /*a010*/  IMAD.MOV.U32 R3, RZ, RZ, R4 ;  /* 0x000000ffff037224 */ /* 0x000fe200078e0004 */
[----:B0-----:R-:W-:-:S13]  /*a020*/  ISETP.GT.AND P6, PT, R4, R7, PT ;  /* 0x000000070400720c */ /* 0x001fda0003fc4270 */
[----:B------:R-:W-:Y:S05]  /*a030*/  @P6 BRA `(.L_x_166) ;  /* 0x0000000000a06947 */ /* 0x000fea0003800000 */
[----:B------:R-:W-:Y:S01]  /*a040*/  IMAD.MOV.U32 R4, RZ, RZ, R3 ;  /* 0x000000ffff047224 */ /* 0x000fe200078e0003 */
[----:B------:R-:W-:Y:S01]  /*a050*/  UMOV UR51, URZ ;  /* 0x0000003f00337c82 */ /* 0x000fe20008000000 */
[----:B------:R-:W-:Y:S01]  /*a060*/  ULDC UR6, c[0x0][0xc14] ;  /* 0x0003050000067ab9 */ /* 0x000fe20000000800 */
[----:B------:R-:W-:-:S05]  /*a070*/  ULDC UR5, c[0x0][0xc14] ;  /* 0x0003050000057ab9 */ /* 0x000fca0000000800 */
.L_x_170:
[----:B------:R-:W-:-:S03]  /*a080*/  UIADD3 UR4, UR51, 0x1f, URZ ;  /* 0x0000001f33047890 */ /* 0x000fc6000fffe03f */
[----:B------:R-:W-:Y:S01]  /*a090*/  UMOV UR51, UR5 ;  /* 0x0000000500337c82 */ /* 0x000fe20008000000 */
[----:B------:R-:W-:-:S06]  /*a0a0*/  UISETP.GE.AND UP0, UPT, UR4, UR6, UPT ;  /* 0x000000060400728c */ /* 0x000fcc000bf06270 */
[----:B------:R-:W-:-:S13]  /*a0b0*/  PLOP3.LUT P6, PT, PT, PT, UP0, 0x40, 0x0 ;  /* 0x000000000000781c */ /* 0x000fda0003fce808 */
[----:B------:R-:W-:Y:S05]  /*a0c0*/  @!P6 BRA `(.L_x_167) ;  /* 0x000000040034e947 */ /* 0x000fea0003800000 */
[----:B------:R-:W-:Y:S01]  /*a0d0*/  UMOV UR51, UR4 ;  /* 0x0000000400337c82 */ /* 0x000fe20008000000 */
[----:B------:R-:W-:Y:S01]  /*a0e0*/  BSSY B0, `(.L_x_168) ;  /* 0x0000008000007945 */ /* 0x000fe20003800000 */
[----:B------:R-:W-:Y:S02]  /*a0f0*/  VIADD R9, R5, UR51 ;  /* 0x0000003305097c36 */ /* 0x000fe40008000000 */
[----:B------:R-:W-:-:S03]  /*a100*/  IMAD.MOV.U32 R0, RZ, RZ, RZ ;  /* 0x000000ffff007224 */ /* 0x000fc600078e00ff */
[----:B------:R-:W-:-:S13]  /*a110*/  ISETP.GE.OR P6, PT, R9, UR6, !P0 ;  /* 0x0000000609007c0c */ /* 0x000fda000c7c6670 */
[----:B------:R-:W-:Y:S05]  /*a120*/  @P6 BRA `(.L_x_169) ;  /* 0x00000000000c6947 */ /* 0x000fea0003800000 */
[----:B------:R-:W0:Y:S02]  /*a130*/  LDC.64 R2, c[0x0][0xc58] ;  /* 0x00031600ff027b82 */ /* 0x000e240000000a00 */
[----:B0-----:R-:W-:-:S05]  /*a140*/  IMAD.WIDE R2, R9, 0x4, R2 ;  /* 0x0000000409027825 */ /* 0x001fca00078e0202 */
[----:B------:R0:W5:Y:S02]  /*a150*/  LDG.E R0, desc[UR54][R2.64] ;  /* 0x0000003602007981 */ /* 0x000164000c1e1900 */
.L_x_169:
[----:B------:R-:W-:Y:S05]  /*a160*/  BSYNC B0 ;  /* 0x0000000000007941 */ /* 0x000fea0003800000 */
.L_x_168:
[----:B0----5:R-:W0:Y:S02]  /*a170*/  SHFL.UP PT, R2, R0, 0x1, RZ ;  /* 0x0420000000027989 */ /* 0x021e2400000e00ff */
[----:B0-----:R-:W-:-:S05]  /*a180*/  SEL R3, R2, RZ, P1 ;  /* 0x000000ff02037207 */ /* 0x001fca0000800000 */
[----:B------:R-:W-:-:S05]  /*a190*/  IMAD.IADD R3, R0, 0x1, R3 ;  /* 0x0000000100037824 */ /* 0x000fca00078e0203 */
[----:B------:R-:W0:Y:S02]  /*a1a0*/  SHFL.UP PT, R2, R3, 0x2, RZ ;  /* 0x0440000003027989 */ /* 0x000e2400000e00ff */
[----:B0-----:R-:W-:-:S05]  /*a1b0*/  SEL R2, R2, RZ, P2 ;  /* 0x000000ff02027207 */ /* 0x001fca0001000000 */
[----:B------:R-:W-:-:S05]  /*a1c0*/  IMAD.IADD R2, R3, 0x1, R2 ;  /* 0x0000000103027824 */ /* 0x000fca00078e0202 */
[----:B------:R-:W0:Y:S02]  /*a1d0*/  SHFL.UP PT, R6, R2, 0x4, RZ ;  /* 0x0480000002067989 */ /* 0x000e2400000e00ff */
[----:B0-----:R-:W-:-:S04]  /*a1e0*/  SEL R9, R6, RZ, P3 ;  /* 0x000000ff06097207 */ /* 0x001fc80001800000 */
[----:B------:R-:W-:-:S05]  /*a1f0*/  IADD3 R9, R2, R9, RZ ;  /* 0x0000000902097210 */ /* 0x000fca0007ffe0ff */
[----:B------:R-:W0:Y:S02]  /*a200*/  SHFL.UP PT, R6, R9, 0x8, RZ ;  /* 0x0500000009067989 */ /* 0x000e2400000e00ff */
[----:B0-----:R-:W-:-:S05]  /*a210*/  SEL R6, R6, RZ, P4 ;  /* 0x000000ff06067207 */ /* 0x001fca0002000000 */
[----:B------:R-:W-:-:S05]  /*a220*/  IMAD.IADD R6, R9, 0x1, R6 ;  /* 0x0000000109067824 */ /* 0x000fca00078e0206 */
[----:B------:R-:W0:Y:S02]  /*a230*/  SHFL.UP PT, R8, R6, 0x10, RZ ;  /* 0x0600000006087989 */ /* 0x000e2400000e00ff */
[----:B0-----:R-:W-:-:S05]  /*a240*/  SEL R11, R8, RZ, P5 ;  /* 0x000000ff080b7207 */ /* 0x001fca0002800000 */
[----:B------:R-:W-:Y:S02]  /*a250*/  IMAD.IADD R6, R6, 0x1, R11 ;  /* 0x0000000106067824 */ /* 0x000fe400078e020b */
[----:B------:R-:W0:Y:S03]  /*a260*/  LDC R11, c[0x0][0xc10] ;  /* 0x00030400ff0b7b82 */ /* 0x000e260000000800 */
[----:B------:R-:W0:Y:S02]  /*a270*/  SHFL.IDX PT, R3, R6, 0x1f, 0x1f ;  /* 0x03e01f0006037f89 */ /* 0x000e2400000e0000 */
[----:B0-----:R-:W-:-:S04]  /*a280*/  IMAD R3, R3, R11, RZ ;  /* 0x0000000b03037224 */ /* 0x001fc800078e02ff */
[----:B------:R-:W-:-:S05]  /*a290*/  IMAD.IADD R4, R3, 0x1, R4 ;  /* 0x0000000103047824 */ /* 0x000fca00078e0204 */
[----:B------:R-:W-:-:S13]  /*a2a0*/  ISETP.GT.AND P6, PT, R4, R7, PT ;  /* 0x000000070400720c */ /* 0x000fda0003fc4270 */
[----:B------:R-:W-:Y:S05]  /*a2b0*/  @!P6 BRA `(.L_x_170) ;  /* 0xfffffffc0070e947 */ /* 0x000fea000383ffff */
.L_x_166:
[----:B------:R-:W-:-:S04]  /*a2c0*/  IMAD.IADD R9, R4, 0x1, -R3 ;  /* 0x0000000104097824 */ /* 0x000fc800078e0a03 */
[----:B------:R-:W-:-:S05]  /*a2d0*/  IMAD R2, R6, R11, R9 ;  /* 0x0000000b06027224 */ /* 0x000fca00078e0209 */
[----:B------:R-:W-:-:S13]  /*a2e0*/  ISETP.GT.AND P0, PT, R2, R7, PT ;  /* 0x000000070200720c */ /* 0x000fda0003f04270 */
[----:B------:R-:W-:Y:S02]  /*a2f0*/  VOTEU.ANY UR5, UPT, !P0 ;  /* 0x0000000000057886 */ /* 0x000fe400040e0100 */
[----:B------:R-:W-:Y:S02]  /*a300*/  UPOPC UR4, UR5 ;  /* 0x00000005000472bf */ /* 0x000fe40008000000 */
[----:B------:R-:W-:-:S04]  /*a310*/  ISETP.NE.AND P0, PT, RZ, UR5, PT ;  /* 0x00000005ff007c0c */ /* 0x000fc8000bf05270 */
[----:B------:R-:W-:-:S05]  /*a320*/  IMAD.U32 R13, RZ, RZ, UR4 ;  /* 0x00000004ff0d7e24 */ /* 0x000fca000f8e00ff */
[----:B------:R-:W0:Y:S02]  /*a330*/  SHFL.IDX PT, R0, R0, R13, 0x1f ;  /* 0x00001f0d00007589 */ /* 0x000e2400000e0000 */
[----:B0-----:R-:W-:-:S04]  /*a340*/  IABS R4, R0 ;  /* 0x0000000000047213 */ /* 0x001fc80000000000 */
[----:B------:R-:W0:Y:S08]  /*a350*/  I2F.RP R8, R4 ;  /* 0x0000000400087306 */ /* 0x000e300000209400 */
[----:B0-----:R-:W0:Y:S02]  /*a360*/  MUFU.RCP R8, R8 ;  /* 0x0000000800087308 */ /* 0x001e240000001000 */
[----:B0-----:R-:W-:-:S06]  /*a370*/  VIADD R2, R8, 0xffffffe ;  /* 0x0ffffffe08027836 */ /* 0x001fcc0000000000 */
[----:B------:R0:W1:Y:S01]  /*a380*/  F2I.FTZ.U32.TRUNC.NTZ R3, R2 ;  /* 0x0000000200037305 */ /* 0x000062000021f000 */
[----:B------:R-:W-:Y:S05]  /*a390*/  @!P0 BRA `(.L_x_171) ;  /* 0x00000000000c8947 */ /* 0x000fea0003800000 */
[----:B------:R-:W-:-:S06]  /*a3a0*/  UIADD3 UR5, UR4, -0x1, URZ ;  /* 0xffffffff04057890 */ /* 0x000fcc000fffe03f */
[----:B------:R-:W-:-:S05]  /*a3b0*/  MOV R13, UR5 ;  /* 0x00000005000d7c02 */ /* 0x000fca0008000f00 */
[----:B------:R2:W3:Y:S02]  /*a3c0*/  SHFL.IDX PT, R24, R6, R13, 0x1f ;  /* 0x00001f0d06187589 */ /* 0x0004e400000e0000 */
.L_x_171:
[----:B01----:R-:W-:Y:S01]  /*a3d0*/  IMAD.MOV R2, RZ, RZ, -R3 ;  /* 0x000000ffff027224 */ /* 0x003fe200078e0a03 */
[----:B------:R-:W-:Y:S01]  /*a3e0*/  UIADD3 UR51, UR4, UR51, URZ ;  /* 0x0000003304337290 */ /* 0x000fe2000fffe03f */
[----:B---3--:R-:W-:Y:S02]  /*a3f0*/  IMAD R24, R24, R11, R9 ;  /* 0x0000000b18187224 */ /* 0x008fe400078e0209 */
[----:B------:R-:W-:Y:S01]  /*a400*/  IMAD.MOV.U32 R11, RZ, RZ, R2 ;  /* 0x000000ffff0b7224 */ /* 0x000fe200078e0002 */
[----:B------:R-:W-:Y:S01]  /*a410*/  IABS R2, R0 ;  /* 0x0000000000027213 */ /* 0x000fe20000000000 */
[----:B------:R-:W-:Y:S02]  /*a420*/  IMAD.IADD R9, R7, 0x1, -R24 ;  /* 0x0000000107097824 */ /* 0x000fe400078e0a18 */
[----:B------:R-:W-:Y:S02]  /*a430*/  IMAD R7, R11, R4, RZ ;  /* 0x000000040b077224 */ /* 0x000fe400078e02ff */
[----:B------:R-:W-:Y:S01]  /*a440*/  IMAD.MOV R8, RZ, RZ, -R2 ;  /* 0x000000ffff087224 */ /* 0x000fe200078e0a02 */
[----:B--2---:R-:W-:Y:S01]  /*a450*/  IABS R6, R9 ;  /* 0x0000000900067213 */ /* 0x004fe20000000000 */
[----:B------:R-:W-:-:S04]  /*a460*/  IMAD.MOV.U32 R2, RZ, RZ, RZ ;  /* 0x000000ffff027224 */ /* 0x000fc800078e00ff */
[----:B------:R-:W-:-:S04]  /*a470*/  IMAD.HI.U32 R2, R3, R7, R2 ;  /* 0x0000000703027227 */ /* 0x000fc800078e0002 */
[----:B------:R-:W-:Y:S01]  /*a480*/  IMAD.MOV.U32 R3, RZ, RZ, R6 ;  /* 0x000000ffff037224 */ /* 0x000fe200078e0006 */
[----:B------:R-:W-:-:S03]  /*a490*/  MOV R6, R8 ;  /* 0x0000000800067202 */ /* 0x000fc60000000f00 */
[----:B------:R-:W-:-:S04]  /*a4a0*/  IMAD.HI.U32 R2, R2, R3, RZ ;  /* 0x0000000302027227 */ /* 0x000fc800078e00ff */
[----:B------:R-:W-:-:S05]  /*a4b0*/  IMAD R3, R2, R6, R3 ;  /* 0x0000000602037224 */ /* 0x000fca00078e0203 */
[----:B------:R-:W-:-:S13]  /*a4c0*/  ISETP.GT.U32.AND P1, PT, R4, R3, PT ;  /* 0x000000030400720c */ /* 0x000fda0003f24070 */
[----:B------:R-:W-:Y:S02]  /*a4d0*/  @!P1 IMAD.IADD R3, R3, 0x1, -R4 ;  /* 0x0000000103039824 */ /* 0x000fe400078e0a04 */
[----:B------:R-:W-:Y:S01]  /*a4e0*/  @!P1 VIADD R2, R2, 0x1 ;  /* 0x0000000102029836 */ /* 0x000fe20000000000 */
[----:B------:R-:W-:Y:S02]  /*a4f0*/  ISETP.NE.AND P1, PT, R0, RZ, PT ;  /* 0x000000ff0000720c */ /* 0x000fe40003f25270 */
[----:B------:R-:W-:Y:S02]  /*a500*/  ISETP.GE.U32.AND P0, PT, R3, R4, PT ;  /* 0x000000040300720c */ /* 0x000fe40003f06070 */
[----:B------:R-:W-:-:S04]  /*a510*/  LOP3.LUT R3, R9, R0, RZ, 0x3c, !PT ;  /* 0x0000000009037212 */ /* 0x000fc800078e3cff */
[----:B------:R-:W-:-:S07]  /*a520*/  ISETP.GE.AND P2, PT, R3, RZ, PT ;  /* 0x000000ff0300720c */ /* 0x000fce0003f46270 */
[----:B------:R-:W-:-:S06]  /*a530*/  @P0 VIADD R2, R2, 0x1 ;  /* 0x0000000102020836 */ /* 0x000fcc0000000000 */
[----:B------:R-:W-:Y:S01]  /*a540*/  @!P2 IMAD.MOV R2, RZ, RZ, -R2 ;  /* 0x000000ffff02a224 */ /* 0x000fe200078e0a02 */
[----:B------:R-:W-:-:S04]  /*a550*/  @!P1 LOP3.LUT R2, RZ, R0, RZ, 0x33, !PT ;  /* 0x00000000ff029212 */ /* 0x000fc800078e33ff */
[----:B------:R-:W-:Y:S01]  /*a560*/  R2UR UR38, R2 ;  /* 0x00000000022672ca */ /* 0x000fe200000e0000 */
[----:B------:R-:W-:-:S04]  /*a570*/  IMAD.MOV R25, RZ, RZ, -R2 ;  /* 0x000000ffff197224 */ /* 0x000fc800078e0a02 */
[----:B------:R-:W-:Y:S01]  /*a580*/  IMAD R25, R0, R25, R9 ;  /* 0x0000001900197224 */ /* 0x000fe200078e0209 */
[----:B------:R-:W-:Y:S09]  /*a590*/  BRA `(.L_x_172) ;  /* 0x00000000000c7947 */ /* 0x000ff20003800000 */
.L_x_167:
[----:B------:R-:W-:Y:S01]  /*a5a0*/  IMAD.MOV.U32 R24, RZ, RZ, R7 ;  /* 0x000000ffff187224 */ /* 0x000fe200078e0007 */
[----:B------:R-:W-:Y:S01]  /*a5b0*/  MOV R25, RZ ;  /* 0x000000ff00197202 */ /* 0x000fe20000000f00 */
[----:B------:R-:W-:-:S06]  /*a5c0*/  UMOV UR38, URZ ;  /* 0x0000003f00267c82 */ /* 0x000fcc0008000000 */
.L_x_172:
[----:B------:R-:W-:Y:S01]  /*a5d0*/  ISETP.NE.AND P0, PT, R5, RZ, PT ;  /* 0x000000ff0500720c */ /* 0x000fe20003f05270 */
[----:B------:R-:W-:Y:S02]  /*a5e0*/  IMAD.U32 R26, RZ, RZ, UR38 ;  /* 0x00000026ff1a7e24 */ /* 0x000fe4000f8e00ff */
[----:B------:R-:W-:-:S10]  /*a5f0*/  IMAD.U32 R27, RZ, RZ, UR51 ;  /* 0x00000033ff1b7e24 */ /* 0x000fd4000f8e00ff */
[----:B------:R-:W0:Y:S01]  /*a600*/  @!P0 S2R R3, SR_CgaCtaId ;  /* 0x0000000000038919 */ /* 0x000e220000008800 */
[----:B------:R-:W-:-:S04]  /*a610*/  @!P0 MOV R0, 0x400 ;  /* 0x0000040000008802 */ /* 0x000fc80000000f00 */
[----:B0-----:R-:W-:-:S05]  /*a620*/  @!P0 LEA R0, R3, R0, 0x18 ;  /* 0x0000000003008211 */ /* 0x001fca00078ec0ff */
[----:B------:R0:W-:Y:S01]  /*a630*/  @!P0 STS.128 [R0+0x132d0], R24 ;  /* 0x0132d01800008388 */ /* 0x0001e20000000c00 */
[----:B------:R-:W-:Y:S06]  /*a640*/  BAR.ARV 0x5, 0x200 ;  /* 0x0148000000007b1d */ /* 0x000fec0000002000 */
.L_x_165:
[----:B------:R-:W-:Y:S01]  /*a650*/  ULDC UR4, c[0x0][0xc14] ;  /* 0x0003050000047ab9 */ /* 0x000fe20000000800 */
[----:B------:R-:W-:Y:S01]  /*a660*/  IMAD.MOV.U32 R17, RZ, RZ, 0x1 ;  /* 0x00000001ff117424 */ /* 0x000fe200078e00ff */
[----:B------:R-:W-:Y:S01]  /*a670*/  UISETP.GE.AND UP0, UPT, UR51, UR4, UPT ;  /* 0x000000043300728c */ /* 0x000fe2000bf06270 */
[----:B------:R-:W-:Y:S02]  /*a680*/  IMAD.MOV.U32 R28, RZ, RZ, RZ ;  /* 0x000000ffff1c7224 */ /* 0x000fe400078e00ff */
[----:B------:R-:W-:-:S03]  /*a690*/  IMAD.MOV.U32 R16, RZ, RZ, RZ ;  /* 0x000000ffff107224 */ /* 0x000fc600078e00ff */
[----:B------:R-:W-:-:S13]  /*a6a0*/  PLOP3.LUT P0, PT, PT, PT, UP0, 0x80, 0x0 ;  /* 0x000000000000781c */ /* 0x000fda0003f0f008 */
[----:B------:R-:W-:Y:S05]  /*a6b0*/  @P0 BRA `(.L_x_173) ;  /* 0x0000002c00f40947 */ /* 0x000fea0003800000 */
[----:B0-----:R-:W0:Y:S01]  /*a6c0*/  S2R R0, SR_TID.X ;  /* 0x0000000000007919 */ /* 0x001e220000002100 */
[----:B------:R-:W-:Y:S01]  /*a6d0*/  IMAD.MOV.U32 R17, RZ, RZ, 0x1 ;  /* 0x00000001ff117424 */ /* 0x000fe200078e00ff */
[----:B------:R-:W-:Y:S01]  /*a6e0*/  ULOP3.LUT UR41, UR48, 0x1, URZ, 0xfc, !UPT ;  /* 0x0000000130297892 */ /* 0x000fe2000f8efc3f */
[----:B------:R-:W-:Y:S01]  /*a6f0*/  IMAD.MOV.U32 R16, RZ, RZ, RZ ;  /* 0x000000ffff107224 */ /* 0x000fe200078e00ff */
[----:B------:R-:W1:Y:S01]  /*a700*/  S2R R6, SR_TID.X ;  /* 0x0000000000067919 */ /* 0x000e620000002100 */
[----:B------:R-:W-:Y:S01]  /*a710*/  IMAD.MOV.U32 R28, RZ, RZ, RZ ;  /* 0x000000ffff1c7224 */ /* 0x000fe200078e00ff */
[----:B------:R-:W-:Y:S01]  /*a720*/  ULOP3.LUT UR50, UR48, 0x2, URZ, 0xfc, !UPT ;  /* 0x0000000230327892 */ /* 0x000fe2000f8efc3f */
[----:B------:R-:W-:Y:S01]  /*a730*/  ULDC UR49, c[0x0][0xc] ;  /* 0x0000030000317ab9 */ /* 0x000fe20000000800 */
[----:B------:R-:W-:Y:S01]  /*a740*/  ULDC.64 UR52, c[0x0][0x198] ;  /* 0x0000660000347ab9 */ /* 0x000fe20000000a00 */
[----:B0-----:R-:W-:Y:S01]  /*a750*/  LOP3.LUT R0, R0, 0x7f, RZ, 0xc0, !PT ;  /* 0x0000007f00007812 */ /* 0x001fe200078ec0ff */
[----:B-1----:R-:W-:-:S03]  /*a760*/  IMAD.SHL.U32 R23, R6, 0x40, RZ ;  /* 0x0000004006177824 */ /* 0x002fc600078e00ff */
[----:B------:R-:W-:Y:S01]  /*a770*/  SHF.L.U32 R4, R0, 0x4, RZ ;  /* 0x0000000400047819 */ /* 0x000fe200000006ff */
[C---:B------:R-:W-:Y:S01]  /*a780*/  IMAD.SHL.U32 R2, R6.reuse, 0x20, RZ ;  /* 0x0000002006027824 */ /* 0x040fe200078e00ff */
[--C-:B------:R-:W-:Y:S01]  /*a790*/  SHF.R.U32.HI R3, RZ, 0x1, R6.reuse ;  /* 0x00000001ff037819 */ /* 0x100fe20000011606 */
[----:B------:R-:W-:Y:S01]  /*a7a0*/  IMAD.SHL.U32 R7, R6, 0x4, RZ ;  /* 0x0000000406077824 */ /* 0x000fe200078e00ff */
[----:B------:R-:W-:Y:S02]  /*a7b0*/  LOP3.LUT R0, R23, 0x180, RZ, 0xc0, !PT ;  /* 0x0000018017007812 */ /* 0x000fe400078ec0ff */
[----:B------:R-:W-:Y:S02]  /*a7c0*/  LOP3.LUT R5, R4, 0x600, RZ, 0xc0, !PT ;  /* 0x0000060004057812 */ /* 0x000fe400078ec0ff */
[----:B------:R-:W-:Y:S02]  /*a7d0*/  LOP3.LUT R4, R2, 0x80, RZ, 0xc0, !PT ;  /* 0x0000008002047812 */ /* 0x000fe400078ec0ff */
[----:B------:R-:W-:Y:S01]  /*a7e0*/  LOP3.LUT R0, R0, 0x30, R3, 0xf8, !PT ;  /* 0x0000003000007812 */ /* 0x000fe200078ef803 */
[----:B------:R-:W-:Y:S01]  /*a7f0*/  IMAD.SHL.U32 R3, R6, 0x8, RZ ;  /* 0x0000000806037824 */ /* 0x000fe200078e00ff */
[----:B------:R-:W-:-:S02]  /*a800*/  LOP3.LUT R4, R4, 0x10, R6, 0xf8, !PT ;  /* 0x0000001004047812 */ /* 0x000fc400078ef806 */
[--C-:B------:R-:W-:Y:S02]  /*a810*/  LOP3.LUT R5, R5, 0x60, R2.reuse, 0xf8, !PT ;  /* 0x0000006005057812 */ /* 0x100fe400078ef802 */
[----:B------:R-:W-:Y:S02]  /*a820*/  LOP3.LUT R0, R0, 0x30, R3, 0x78, !PT ;  /* 0x0000003000007812 */ /* 0x000fe400078e7803 */
[----:B------:R-:W-:Y:S02]  /*a830*/  LOP3.LUT R4, R4, 0x10, R7, 0x78, !PT ;  /* 0x0000001004047812 */ /* 0x000fe400078e7807 */
[----:B------:R-:W-:Y:S02]  /*a840*/  LOP3.LUT R5, R5, 0x100, R2, 0xf8, !PT ;  /* 0x0000010005057812 */ /* 0x000fe400078ef802 */
[----:B------:R-:W-:Y:S02]  /*a850*/  LOP3.LUT R23, R0, 0x640, R23, 0xf8, !PT ;  /* 0x0000064000177812 */ /* 0x000fe400078ef817 */
[----:B------:R-:W-:-:S02]  /*a860*/  LOP3.LUT R22, R5, R4, RZ, 0xfc, !PT ;  /* 0x0000000405167212 */ /* 0x000fc400078efcff */
[----:B------:R-:W-:-:S07]  /*a870*/  LOP3.LUT R29, R6, 0x1f, RZ, 0xc0, !PT ;  /* 0x0000001f061d7812 */ /* 0x000fce00078ec0ff */
.L_x_231:
[----:B------:R-:W-:Y:S01]  /*a880*/  ULDC.64 UR4, c[0x0][0xc60] ;  /* 0x0003180000047ab9 */ /* 0x000fe20000000a00 */
[----:B------:R-:W-:Y:S01]  /*a890*/  ULDC.64 UR6, c[0x0][0xa20] ;  /* 0x0002880000067ab9 */ /* 0x000fe20000000a00 */
[----:B------:R-:W-:Y:S01]  /*a8a0*/  UIMAD.WIDE UR4, UR51, 0x4, UR4 ;  /* 0x00000004330478a5 */ /* 0x000fe2000f8e0204 */
[----:B------:R-:W-:Y:S01]  /*a8b0*/  ULDC.64 UR8, c[0x0][0xa00] ;  /* 0x0002800000087ab9 */ /* 0x000fe20000000a00 */
[----:B------:R-:W-:Y:S01]  /*a8c0*/  ULDC.64 UR10, c[0x0][0xa08] ;  /* 0x00028200000a7ab9 */ /* 0x000fe20000000a00 */
[----:B------:R-:W-:Y:S01]  /*a8d0*/  IMAD.MOV.U32 R19, RZ, RZ, RZ ;  /* 0x000000ffff137224 */ /* 0x000fe200078e00ff */
[----:B------:R-:W-:Y:S02]  /*a8e0*/  ULDC UR43, c[0x0][0x2e0] ;  /* 0x0000b800002b7ab9 */ /* 0x000fe40000000800 */
[----:B------:R-:W-:Y:S01]  /*a8f0*/  MOV R2, UR4 ;  /* 0x0000000400027c02 */ /* 0x000fe20008000f00 */
[----:B0-----:R-:W-:Y:S01]  /*a900*/  IMAD.U32 R3, RZ, RZ, UR5 ;  /* 0x00000005ff037e24 */ /* 0x001fe2000f8e00ff */
[----:B------:R-:W-:-:S04]  /*a910*/  ULDC.64 UR4, c[0x0][0xa28] ;  /* 0x00028a0000047ab9 */ /* 0x000fc80000000a00 */
[----:B------:R-:W2:Y:S01]  /*a920*/  LDG.E R2, desc[UR54][R2.64] ;  /* 0x0000003602027981 */ /* 0x000ea2000c1e1900 */
[----:B------:R-:W-:Y:S02]  /*a930*/  UISETP.NE.U32.AND UP1, UPT, UR4, URZ, UPT ;  /* 0x0000003f0400728c */ /* 0x000fe4000bf25070 */
[----:B------:R-:W-:Y:S02]  /*a940*/  UISETP.NE.U32.AND UP0, UPT, UR6, URZ, UPT ;  /* 0x0000003f0600728c */ /* 0x000fe4000bf05070 */
[----:B------:R-:W-:Y:S02]  /*a950*/  UISETP.NE.AND.EX UP1, UPT, UR5, URZ, UPT, UP1 ;  /* 0x0000003f0500728c */ /* 0x000fe4000bf25310 */
[----:B------:R-:W-:Y:S02]  /*a960*/  UISETP.NE.AND.EX UP0, UPT, UR7, URZ, UPT, UP0 ;  /* 0x0000003f0700728c */ /* 0x000fe4000bf05300 */
[----:B------:R-:W-:Y:S02]  /*a970*/  UISETP.NE.U32.AND UP2, UPT, UR8, URZ, UPT ;  /* 0x0000003f0800728c */ /* 0x000fe4000bf45070 */
[----:B------:R-:W-:-:S02]  /*a980*/  PLOP3.LUT P1, PT, PT, PT, UP1, 0x80, 0x0 ;  /* 0x000000000000781c */ /* 0x000fc40003f2f018 */
[----:B------:R-:W-:Y:S01]  /*a990*/  UISETP.NE.AND.EX UP2, UPT, UR9, URZ, UPT, UP2 ;  /* 0x0000003f0900728c */ /* 0x000fe2000bf45320 */
[----:B------:R-:W-:Y:S02]  /*a9a0*/  PLOP3.LUT P3, PT, PT, PT, UP0, 0x80, 0x0 ;  /* 0x000000000000781c */ /* 0x000fe40003f6f008 */
[----:B------:R-:W-:-:S03]  /*a9b0*/  ISETP.NE.U32.AND P0, PT, RZ, UR10, PT ;  /* 0x0000000aff007c0c */ /* 0x000fc6000bf05070 */
[----:B------:R-:W-:Y:S02]  /*a9c0*/  PLOP3.LUT P2, PT, PT, PT, UP2, 0x80, 0x0 ;  /* 0x000000000000781c */ /* 0x000fe40003f4f028 */
[----:B------:R-:W-:Y:S02]  /*a9d0*/  ISETP.NE.AND.EX P0, PT, RZ, UR11, PT, P0 ;  /* 0x0000000bff007c0c */ /* 0x000fe4000bf05300 */
[----:B--2---:R-:W-:-:S13]  /*a9e0*/  R2UR UR47, R2 ;  /* 0x00000000022f72ca */ /* 0x004fda00000e0000 */
[----:B------:R-:W-:Y:S02]  /*a9f0*/  USHF.R.S32.HI UR12, URZ, 0x1f, UR47 ;  /* 0x0000001f3f0c7899 */ /* 0x000fe4000801142f */
[----:B------:R-:W-:Y:S02]  /*aa00*/  @UP1 ULEA UR4, UP3, UR47, UR4, 0x2 ;  /* 0x000000042f041291 */ /* 0x000fe4000f86103f */
[----:B------:R-:W-:Y:S02]  /*aa10*/  USHF.L.U32 UR45, UR47, 0x2, URZ ;  /* 0x000000022f2d7899 */ /* 0x000fe4000800063f */
[----:B------:R-:W-:Y:S02]  /*aa20*/  @UP1 ULEA.HI.X UR5, UR47, UR5, UR12, 0x2, UP3 ;  /* 0x000000052f051291 */ /* 0x000fe400098f140c */
[----:B------:R-:W-:Y:S01]  /*aa30*/  USHF.L.U64.HI UR46, UR47, 0x2, UR12 ;  /* 0x000000022f2e7899 */ /* 0x000fe2000801020c */
[----:B------:R-:W-:Y:S01]  /*aa40*/  IMAD.U32 R2, RZ, RZ, UR4 ;  /* 0x00000004ff027e24 */ /* 0x000fe2000f8e00ff */
[----:B------:R-:W-:-:S02]  /*aa50*/  @UP0 UIADD3 UR6, UP3, UR45, UR6, URZ ;  /* 0x000000062d060290 */ /* 0x000fc4000ff7e03f */
[----:B------:R-:W-:Y:S01]  /*aa60*/  IMAD.U32 R3, RZ, RZ, UR5 ;  /* 0x00000005ff037e24 */ /* 0x000fe2000f8e00ff */
[----:B------:R-:W-:Y:S02]  /*aa70*/  @UP2 ULEA UR4, UP1, UR47, UR8, 0x2 ;  /* 0x000000082f042291 */ /* 0x000fe4000f82103f */
[----:B------:R-:W-:Y:S02]  /*aa80*/  @UP0 UIADD3.X UR7, UR46, UR7, URZ, UP3, !UPT ;  /* 0x000000072e070290 */ /* 0x000fe40009ffe43f */
[----:B------:R-:W-:Y:S01]  /*aa90*/  UIADD3 UR8, UP0, UR45, UR10, URZ ;  /* 0x0000000a2d087290 */ /* 0x000fe2000ff1e03f */
[----:B------:R0:W2:Y:S01]  /*aaa0*/  @P1 LDG.E R0, desc[UR54][R2.64] ;  /* 0x0000003602001981 */ /* 0x0000a2000c1e1900 */
[----:B------:R-:W-:Y:S01]  /*aab0*/  @UP2 ULEA.HI.X UR5, UR47, UR9, UR12, 0x2, UP1 ;  /* 0x000000092f052291 */ /* 0x000fe200088f140c */
[----:B------:R-:W-:Y:S02]  /*aac0*/  IMAD.U32 R4, RZ, RZ, UR4 ;  /* 0x00000004ff047e24 */ /* 0x000fe4000f8e00ff */
[----:B0-----:R-:W-:Y:S01]  /*aad0*/  IMAD.U32 R2, RZ, RZ, UR6 ;  /* 0x00000006ff027e24 */ /* 0x001fe2000f8e00ff */
[----:B------:R-:W-:Y:S01]  /*aae0*/  UIADD3.X UR6, UR46, UR11, URZ, UP0, !UPT ;  /* 0x0000000b2e067290 */ /* 0x000fe200087fe43f */
[----:B------:R-:W-:-:S02]  /*aaf0*/  IMAD.U32 R3, RZ, RZ, UR7 ;  /* 0x00000007ff037e24 */ /* 0x000fc4000f8e00ff */
[----:B------:R-:W-:Y:S01]  /*ab00*/  IMAD.U32 R5, RZ, RZ, UR5 ;  /* 0x00000005ff057e24 */ /* 0x000fe2000f8e00ff */
[----:B------:R-:W-:Y:S02]  /*ab10*/  ULDC.64 UR4, c[0x0][0x3f8] ;  /* 0x0000fe0000047ab9 */ /* 0x000fe40000000a00 */
[----:B------:R0:W3:Y:S04]  /*ab20*/  @P3 LDG.E R7, desc[UR54][R2.64] ;  /* 0x0000003602073981 */ /* 0x0000e8000c1e1900 */
[----:B------:R1:W5:Y:S01]  /*ab30*/  @P2 LDG.E R19, desc[UR54][R4.64] ;  /* 0x0000003604132981 */ /* 0x000362000c1e1900 */
[----:B0-----:R-:W-:Y:S01]  /*ab40*/  MOV R2, UR8 ;  /* 0x0000000800027c02 */ /* 0x001fe20008000f00 */
[----:B------:R-:W-:-:S05]  /*ab50*/  IMAD.U32 R3, RZ, RZ, UR6 ;  /* 0x00000006ff037e24 */ /* 0x000fca000f8e00ff */
[----:B------:R1:W5:Y:S01]  /*ab60*/  @P0 LDG.E R6, desc[UR54][R2.64] ;  /* 0x0000003602060981 */ /* 0x000362000c1e1900 */
[----:B------:R-:W-:-:S03]  /*ab70*/  UISETP.NE.U32.AND UP0, UPT, UR4, URZ, UPT ;  /* 0x0000003f0400728c */ /* 0x000fc6000bf05070 */
[----:B------:R-:W-:Y:S01]  /*ab80*/  ULDC UR4, c[0x0][0x404] ;  /* 0x0001010000047ab9 */ /* 0x000fe20000000800 */
[----:B------:R-:W-:-:S04]  /*ab90*/  UISETP.NE.AND.EX UP0, UPT, UR5, URZ, UPT, UP0 ;  /* 0x0000003f0500728c */ /* 0x000fc8000bf05300 */
[----:B------:R-:W-:-:S04]  /*aba0*/  USEL UR4, UR4, 0x1, UP0 ;  /* 0x0000000104047887 */ /* 0x000fc80008000000 */
[----:B------:R-:W-:Y:S01]  /*abb0*/  UIMAD UR43, UR4, UR43, URZ ;  /* 0x0000002b042b72a4 */ /* 0x000fe2000f8e023f */
[----:B------:R-:W-:Y:S01]  /*abc0*/  UMOV UR44, URZ ;  /* 0x0000003f002c7c82 */ /* 0x000fe20008000000 */
[----:B--2---:R-:W-:-:S05]  /*abd0*/  @P1 R2UR UR44, R0 ;  /* 0x00000000002c12ca */ /* 0x004fca00000e0000 */
[----:B---3--:R-:W-:Y:S01]  /*abe0*/  @P3 R2UR UR43, R7 ;  /* 0x00000000072b32ca */ /* 0x008fe200000e0000 */
[----:B-1----:R-:W-:-:S14]  /*abf0*/  @P3 BRA `(.L_x_174) ;  /* 0x0000000000183947 */ /* 0x002fdc0003800000 */
[----:B------:R-:W-:Y:S05]  /*ac00*/  @!P0 BRA `(.L_x_174) ;  /* 0x0000000000148947 */ /* 0x000fea0003800000 */
[----:B------:R-:W2:Y:S04]  /*ac10*/  LDG.E R4, desc[UR54][R2.64] ;  /* 0x0000003602047981 */ /* 0x000ea8000c1e1900 */
[----:B------:R-:W3:Y:S01]  /*ac20*/  LDG.E R0, desc[UR54][R2.64+0x4] ;  /* 0x0000043602007981 */ /* 0x000ee2000c1e1900 */
[----:B--2---:R-:W-:Y:S02]  /*ac30*/  R2UR UR4, R4 ;  /* 0x00000000040472ca */ /* 0x004fe400000e0000 */
[----:B---3--:R-:W-:-:S13]  /*ac40*/  R2UR UR43, R0 ;  /* 0x00000000002b72ca */ /* 0x008fda00000e0000 */
[----:B------:R-:W-:-:S12]  /*ac50*/  UIADD3 UR43, -UR4, UR43, URZ ;  /* 0x0000002b042b7290 */ /* 0x000fd8000fffe13f */
.L_x_174:
[----:B------:R-:W-:Y:S01]  /*ac60*/  UIADD3 UR43, -UR44, UR43, URZ ;  /* 0x0000002b2c2b7290 */ /* 0x000fe2000fffe13f */
[----:B------:R-:W-:Y:S01]  /*ac70*/  BSSY B6, `(.L_x_175) ;  /* 0x000020d000067945 */ /* 0x000fe20003800000 */
[----:B------:R-:W-:Y:S01]  /*ac80*/  UMOV UR4, URZ ;  /* 0x0000003f00047c82 */ /* 0x000fe20008000000 */
[----:B-----5:R-:W-:Y:S01]  /*ac90*/  @P0 R2UR UR4, R6 ;  /* 0x00000000060402ca */ /* 0x020fe200000e0000 */
[----:B------:R-:W-:Y:S02]  /*aca0*/  UIADD3 UR6, UR43, 0x9f, URZ ;  /* 0x0000009f2b067890 */ /* 0x000fe4000fffe03f */
[----:B------:R-:W-:Y:S02]  /*acb0*/  ISETP.LT.AND P0, PT, RZ, UR43, PT ;  /* 0x0000002bff007c0c */ /* 0x000fe4000bf01270 */
[----:B------:R-:W-:-:S04]  /*acc0*/  UIMAD.WIDE UR6, UR6, 0x66666667, URZ ;  /* 0x66666667060678a5 */ /* 0x000fc8000f8e023f */
[----:B------:R-:W-:-:S04]  /*acd0*/  USHF.R.U32.HI UR42, URZ, 0x1f, UR7 ;  /* 0x0000001f3f2a7899 */ /* 0x000fc80008011607 */
[----:B------:R-:W-:Y:S02]  /*ace0*/  UIADD3 UR44, UR4, UR44, URZ ;  /* 0x0000002c042c7290 */ /* 0x000fe4000fffe03f */
[----:B------:R-:W-:Y:S01]  /*acf0*/  ULEA.HI.SX32 UR42, UR7, UR42, 0x1a ;  /* 0x0000002a072a7291 */ /* 0x000fe2000f8fd23f */
[----:B------:R-:W-:Y:S11]  /*ad00*/  @P0 BRA `(.L_x_176) ;  /* 0x0000000000440947 */ /* 0x000ff60003800000 */
[----:B------:R-:W0:Y:S02]  /*ad10*/  S2R R0, SR_TID.X ;  /* 0x0000000000007919 */ /* 0x000e240000002100 */
[----:B0-----:R-:W-:-:S04]  /*ad20*/  LOP3.LUT R0, R0, 0x7f, RZ, 0xc0, !PT ;  /* 0x0000007f00007812 */ /* 0x001fc800078ec0ff */
[----:B------:R-:W-:-:S13]  /*ad30*/  ISETP.NE.AND P0, PT, R0, RZ, PT ;  /* 0x000000ff0000720c */ /* 0x000fda0003f05270 */
[----:B------:R-:W-:Y:S05]  /*ad40*/  @P0 BRA `(.L_x_177) ;  /* 0x0000001c00fc0947 */ /* 0x000fea0003800000 */
[----:B------:R-:W0:Y:S01]  /*ad50*/  S2R R7, SR_LANEID ;  /* 0x0000000000077919 */ /* 0x000e220000000000 */
[----:B------:R-:W-:Y:S01]  /*ad60*/  VOTEU.ANY UR4, UPT, PT ;  /* 0x0000000000047886 */ /* 0x000fe200038e0100 */
[----:B------:R-:W1:Y:S01]  /*ad70*/  LDC.64 R2, c[0x0][0xc38] ;  /* 0x00030e00ff027b82 */ /* 0x000e620000000a00 */
[----:B------:R-:W0:Y:S08]  /*ad80*/  FLO.U32 R0, UR4 ;  /* 0x0000000400007d00 */ /* 0x000e3000080e0000 */
[----:B------:R-:W1:Y:S01]  /*ad90*/  POPC R5, UR4 ;  /* 0x0000000400057d09 */ /* 0x000e620008000000 */
[----:B0-----:R-:W-:-:S13]  /*ada0*/  ISETP.EQ.U32.AND P0, PT, R0, R7, PT ;  /* 0x000000070000720c */ /* 0x001fda0003f02070 */
[----:B-1----:R-:W2:Y:S01]  /*adb0*/  @P0 ATOMG.E.ADD.STRONG.GPU PT, R3, desc[UR54][R2.64], R5 ;  /* 0x00000005020309a8 */ /* 0x002ea200081ee1f6 */
[----:B------:R-:W0:Y:S02]  /*adc0*/  S2R R4, SR_LTMASK ;  /* 0x0000000000047919 */ /* 0x000e240000003900 */
[----:B0-----:R-:W-:-:S04]  /*add0*/  LOP3.LUT R4, R4, UR4, RZ, 0xc0, !PT ;  /* 0x0000000404047c12 */ /* 0x001fc8000f8ec0ff */
[----:B------:R-:W0:Y:S01]  /*ade0*/  POPC R7, R4 ;  /* 0x0000000400077309 */ /* 0x000e220000000000 */
[----:B--2---:R-:W0:Y:S02]  /*adf0*/  SHFL.IDX PT, R0, R3, R0, 0x1f ;  /* 0x00001f0003007589 */ /* 0x004e2400000e0000 */
[----:B0-----:R-:W-:Y:S01]  /*ae00*/  IADD3 R24, R0, UR49, R7 ;  /* 0x0000003100187c10 */ /* 0x001fe2000fffe007 */
[----:B------:R-:W-:Y:S06]  /*ae10*/  BRA `(.L_x_177) ;  /* 0x0000001c00c87947 */ /* 0x000fec0003800000 */
.L_x_176:
[----:B------:R-:W0:Y:S01]  /*ae20*/  S2UR UR4, SR_CgaCtaId ;  /* 0x00000000000479c3 */ /* 0x000e220000008800 */
[----:B------:R-:W-:Y:S02]  /*ae30*/  UMOV UR40, 0x400 ;  /* 0x0000040000287882 */ /* 0x000fe40000000000 */
[----:B0-----:R-:W-:-:S04]  /*ae40*/  ULEA UR40, UR4, UR40, 0x18 ;  /* 0x0000002804287291 */ /* 0x001fc8000f8ec03f */
        /* <DEDUP_REMOVED lines=10> */
[----:B------:R-:W0:Y:S01]  /*aef0*/  LDC.64 R2, c[0x4][R2] ;  /* 0x0100000002027b82 */ /* 0x000e220000000a00 */
[----:B------:R-:W-:Y:S01]  /*af00*/  ULDC.64 UR4, c[0x4][0x8] ;  /* 0x0100020000047ab9 */ /* 0x000fe20000000a00 */
[----:B------:R-:W-:Y:S02]  /*af10*/  IMAD.U32 R6, RZ, RZ, UR6 ;  /* 0x00000006ff067e24 */ /* 0x000fe4000f8e00ff */
[----:B------:R-:W-:-:S02]  /*af20*/  IMAD.U32 R10, RZ, RZ, UR4 ;  /* 0x00000004ff0a7e24 */ /* 0x000fc4000f8e00ff */
[----:B------:R-:W-:Y:S02]  /*af30*/  IMAD.U32 R11, RZ, RZ, UR5 ;  /* 0x00000005ff0b7e24 */ /* 0x000fe4000f8e00ff */
[----:B------:R-:W-:Y:S02]  /*af40*/  IMAD.MOV.U32 R8, RZ, RZ, 0x70 ;  /* 0x00000070ff087424 */ /* 0x000fe400078e00ff */
[----:B------:R-:W-:Y:S02]  /*af50*/  IMAD.MOV.U32 R12, RZ, RZ, 0x1 ;  /* 0x00000001ff0c7424 */ /* 0x000fe400078e00ff */
[----:B------:R-:W-:-:S07]  /*af60*/  IMAD.MOV.U32 R13, RZ, RZ, RZ ;  /* 0x000000ffff0d7224 */ /* 0x000fce00078e00ff */
[----:B------:R-:W-:-:S07]  /*af70*/  LEPC R20, `(.L_x_178) ;  /* 0x000000001014794e */ /* 0x000fce0000000000 */
[----:B0-----:R-:W-:Y:S05]  /*af80*/  CALL.ABS.NOINC R2 ;  /* 0x0000000002007343 */ /* 0x001fea0003c00000 */
.L_x_178:
[----:B------:R-:W-:-:S06]  /*af90*/  UIADD3 UR4, UR40, 0x6000, URZ ;  /* 0x0000600028047890 */ /* 0x000fcc000fffe03f */
[----:B------:R-:W-:-:S05]  /*afa0*/  IMAD.U32 R18, RZ, RZ, UR4 ;  /* 0x00000004ff127e24 */ /* 0x000fca000f8e00ff */
[----:B------:R-:W-:-:S13]  /*afb0*/  LOP3.LUT P0, RZ, R18, 0x1bf, RZ, 0xc0, !PT ;  /* 0x000001bf12ff7812 */ /* 0x000fda000780c0ff */
[----:B------:R-:W-:Y:S05]  /*afc0*/  @!P0 BRA `(.L_x_179) ;  /* 0x0000000000408947 */ /* 0x000fea0003800000 */
[----:B------:R-:W-:Y:S01]  /*afd0*/  MOV R2, 0x0 ;  /* 0x0000000000027802 */ /* 0x000fe20000000f00 */
[----:B------:R-:W-:Y:S01]  /*afe0*/  ULDC.64 UR4, c[0x4][0x98] ;  /* 0x0100260000047ab9 */ /* 0x000fe20000000a00 */
[----:B------:R-:W-:Y:S01]  /*aff0*/  ULDC.64 UR6, c[0x4][0xa0] ;  /* 0x0100280000067ab9 */ /* 0x000fe20000000a00 */
[----:B------:R-:W-:Y:S01]  /*b000*/  MOV R4, UR4 ;  /* 0x0000000400047c02 */ /* 0x000fe20008000f00 */
[----:B------:R-:W-:Y:S01]  /*b010*/  IMAD.U32 R5, RZ, RZ, UR5 ;  /* 0x00000005ff057e24 */ /* 0x000fe2000f8e00ff */
[----:B------:R-:W-:Y:S01]  /*b020*/  ULDC.64 UR4, c[0x4][0x10] ;  /* 0x0100040000047ab9 */ /* 0x000fe20000000a00 */
[----:B------:R-:W0:Y:S01]  /*b030*/  LDC.64 R2, c[0x4][R2] ;  /* 0x0100000002027b82 */ /* 0x000e220000000a00 */
[----:B------:R-:W-:Y:S01]  /*b040*/  IMAD.U32 R6, RZ, RZ, UR6 ;  /* 0x00000006ff067e24 */ /* 0x000fe2000f8e00ff */
[----:B------:R-:W-:Y:S01]  /*b050*/  MOV R12, 0x1 ;  /* 0x00000001000c7802 */ /* 0x000fe20000000f00 */
[----:B------:R-:W-:Y:S02]  /*b060*/  IMAD.U32 R7, RZ, RZ, UR7 ;  /* 0x00000007ff077e24 */ /* 0x000fe4000f8e00ff */
[----:B------:R-:W-:-:S02]  /*b070*/  IMAD.U32 R10, RZ, RZ, UR4 ;  /* 0x00000004ff0a7e24 */ /* 0x000fc4000f8e00ff */
[----:B------:R-:W-:Y:S02]  /*b080*/  IMAD.U32 R11, RZ, RZ, UR5 ;  /* 0x00000005ff0b7e24 */ /* 0x000fe4000f8e00ff */
[----:B------:R-:W-:Y:S02]  /*b090*/  IMAD.MOV.U32 R8, RZ, RZ, 0x70 ;  /* 0x00000070ff087424 */ /* 0x000fe400078e00ff */
[----:B------:R-:W-:-:S07]  /*b0a0*/  IMAD.MOV.U32 R13, RZ, RZ, RZ ;  /* 0x000000ffff0d7224 */ /* 0x000fce00078e00ff */
[----:B------:R-:W-:-:S07]  /*b0b0*/  LEPC R20, `(.L_x_179) ;  /* 0x000000001014794e */ /* 0x000fce0000000000 */
[----:B0-----:R-:W-:Y:S05]  /*b0c0*/  CALL.ABS.NOINC R2 ;  /* 0x0000000002007343 */ /* 0x001fea0003c00000 */
.L_x_179:
[----:B------:R-:W-:-:S04]  /*b0d0*/  UIADD3 UR4, UR40, 0x1000, URZ ;  /* 0x0000100028047890 */ /* 0x000fc8000fffe03f */
[----:B------:R-:W-:-:S06]  /*b0e0*/  ULOP3.LUT UP0, URZ, UR4, 0x9f, URZ, 0xc0, !UPT ;  /* 0x0000009f043f7892 */ /* 0x000fcc000f80c03f */
[----:B------:R-:W-:-:S13]  /*b0f0*/  PLOP3.LUT P0, PT, PT, PT, UP0, 0x80, 0x0 ;  /* 0x000000000000781c */ /* 0x000fda0003f0f008 */
[----:B------:R-:W-:Y:S05]  /*b100*/  @!P0 BRA `(.L_x_180) ;  /* 0x0000000000408947 */ /* 0x000fea0003800000 */
[----:B------:R-:W-:Y:S01]  /*b110*/  MOV R2, 0x0 ;  /* 0x0000000000027802 */ /* 0x000fe20000000f00 */
[----:B------:R-:W-:Y:S01]  /*b120*/  ULDC.64 UR4, c[0x4][0x98] ;  /* 0x0100260000047ab9 */ /* 0x000fe20000000a00 */
[----:B------:R-:W-:Y:S01]  /*b130*/  ULDC.64 UR6, c[0x4][0xa0] ;  /* 0x0100280000067ab9 */ /* 0x000fe20000000a00 */
[----:B------:R-:W-:Y:S02]  /*b140*/  IMAD.U32 R4, RZ, RZ, UR4 ;  /* 0x00000004ff047e24 */ /* 0x000fe4000f8e00ff */
[----:B------:R-:W-:Y:S01]  /*b150*/  IMAD.U32 R5, RZ, RZ, UR5 ;  /* 0x00000005ff057e24 */ /* 0x000fe2000f8e00ff */
[----:B------:R-:W0:Y:S01]  /*b160*/  LDC.64 R2, c[0x4][R2] ;  /* 0x0100000002027b82 */ /* 0x000e220000000a00 */
[----:B------:R-:W-:Y:S01]  /*b170*/  ULDC.64 UR4, c[0x4][0x18] ;  /* 0x0100060000047ab9 */ /* 0x000fe20000000a00 */
[----:B------:R-:W-:Y:S01]  /*b180*/  IMAD.U32 R6, RZ, RZ, UR6 ;  /* 0x00000006ff067e24 */ /* 0x000fe2000f8e00ff */
[----:B------:R-:W-:Y:S01]  /*b190*/  MOV R11, UR5 ;  /* 0x00000005000b7c02 */ /* 0x000fe20008000f00 */
[----:B------:R-:W-:-:S02]  /*b1a0*/  IMAD.U32 R7, RZ, RZ, UR7 ;  /* 0x00000007ff077e24 */ /* 0x000fc4000f8e00ff */
[----:B------:R-:W-:Y:S02]  /*b1b0*/  IMAD.U32 R10, RZ, RZ, UR4 ;  /* 0x00000004ff0a7e24 */ /* 0x000fe4000f8e00ff */
[----:B------:R-:W-:Y:S02]  /*b1c0*/  IMAD.MOV.U32 R8, RZ, RZ, 0x70 ;  /* 0x00000070ff087424 */ /* 0x000fe400078e00ff */
[----:B------:R-:W-:Y:S02]  /*b1d0*/  IMAD.MOV.U32 R12, RZ, RZ, 0x1 ;  /* 0x00000001ff0c7424 */ /* 0x000fe400078e00ff */
[----:B------:R-:W-:-:S07]  /*b1e0*/  IMAD.MOV.U32 R13, RZ, RZ, RZ ;  /* 0x000000ffff0d7224 */ /* 0x000fce00078e00ff */
[----:B------:R-:W-:-:S07]  /*b1f0*/  LEPC R20, `(.L_x_180) ;  /* 0x000000001014794e */ /* 0x000fce0000000000 */
[----:B0-----:R-:W-:Y:S05]  /*b200*/  CALL.ABS.NOINC R2 ;  /* 0x0000000002007343 */ /* 0x001fea0003c00000 */
.L_x_180:
[----:B------:R-:W-:-:S13]  /*b210*/  LOP3.LUT P6, RZ, R18, 0x1bf, RZ, 0xc0, !PT ;  /* 0x000001bf12ff7812 */ /* 0x000fda00078cc0ff */
        /* <DEDUP_REMOVED lines=17> */
.L_x_181:
[----:B------:R-:W-:Y:S01]  /*b330*/  ULDC.64 UR4, c[0x0][0x9f8] ;  /* 0x00027e0000047ab9 */ /* 0x000fe20000000a00 */
[----:B------:R-:W-:Y:S01]  /*b340*/  IMAD.U32 R18, RZ, RZ, UR47 ;  /* 0x0000002fff127e24 */ /* 0x000fe2000f8e00ff */
[----:B------:R-:W-:Y:S01]  /*b350*/  UISETP.NE.U32.AND UP0, UPT, UR4, URZ, UPT ;  /* 0x0000003f0400728c */ /* 0x000fe2000bf05070 */
[----:B------:R-:W0:Y:S01]  /*b360*/  S2R R26, SR_TID.X ;  /* 0x00000000001a7919 */ /* 0x000e220000002100 */
[----:B------:R-:W1:Y:S01]  /*b370*/  LDC R0, c[0x0][0x428] ;  /* 0x00010a00ff007b82 */ /* 0x000e620000000800 */
[----:B------:R-:W-:Y:S01]  /*b380*/  IMAD R25, R25, 0xc0, R19 ;  /* 0x000000c019197824 */ /* 0x000fe200078e0213 */
[----:B------:R-:W-:Y:S01]  /*b390*/  UISETP.NE.AND.EX UP0, UPT, UR5, URZ, UPT, UP0 ;  /* 0x0000003f0500728c */ /* 0x000fe2000bf05300 */
[----:B------:R-:W-:-:S05]  /*b3a0*/  ULDC.64 UR6, c[0x0][0xa08] ;  /* 0x0002820000067ab9 */ /* 0x000fca0000000a00 */
[----:B------:R-:W-:Y:S01]  /*b3b0*/  PLOP3.LUT P0, PT, PT, PT, UP0, 0x80, 0x0 ;  /* 0x000000000000781c */ /* 0x000fe20003f0f008 */
[----:B------:R-:W2:Y:S04]  /*b3c0*/  LDC.64 R4, c[0x0][0x3f8] ;  /* 0x0000fe00ff047b82 */ /* 0x000ea80000000a00 */
[----:B------:R-:W-:-:S04]  /*b3d0*/  @UP0 UIADD3 UR4, UP1, UR45, UR4, URZ ;  /* 0x000000042d040290 */ /* 0x000fc8000ff3e03f */
[----:B------:R-:W-:Y:S02]  /*b3e0*/  @UP0 UIADD3.X UR5, UR46, UR5, URZ, UP1, !UPT ;  /* 0x000000052e050290 */ /* 0x000fe40008ffe43f */
[----:B------:R-:W-:-:S04]  /*b3f0*/  MOV R2, UR4 ;  /* 0x0000000400027c02 */ /* 0x000fc80008000f00 */
[----:B------:R-:W-:Y:S01]  /*b400*/  IMAD.U32 R3, RZ, RZ, UR5 ;  /* 0x00000005ff037e24 */ /* 0x000fe2000f8e00ff */
[----:B-1----:R-:W-:Y:S01]  /*b410*/  ISETP.NE.AND P2, PT, R0, 0x1, PT ;  /* 0x000000010000780c */ /* 0x002fe20003f45270 */
[----:B------:R-:W-:-:S03]  /*b420*/  ULDC.64 UR4, c[0x0][0xa00] ;  /* 0x0002800000047ab9 */ /* 0x000fc60000000a00 */
[----:B------:R1:W3:Y:S01]  /*b430*/  @P0 LDG.E R18, desc[UR54][R2.64] ;  /* 0x0000003602120981 */ /* 0x0002e2000c1e1900 */
[----:B0-----:R-:W-:-:S04]  /*b440*/  LOP3.LUT R21, R26, 0x7f, RZ, 0xc0, !PT ;  /* 0x0000007f1a157812 */ /* 0x001fc800078ec0ff */
[----:B------:R-:W-:Y:S02]  /*b450*/  ISETP.NE.AND P1, PT, R21, RZ, PT ;  /* 0x000000ff1500720c */ /* 0x000fe40003f25270 */
[----:B------:R-:W-:Y:S02]  /*b460*/  ISETP.NE.U32.AND P0, PT, RZ, UR4, PT ;  /* 0x00000004ff007c0c */ /* 0x000fe4000bf05070 */
[----:B------:R-:W0:Y:S02]  /*b470*/  @P2 LDC R0, c[0x0][0x42c] ;  /* 0x00010b00ff002b82 */ /* 0x000e240000000800 */
[----:B------:R-:W-:-:S06]  /*b480*/  ISETP.NE.AND.EX P0, PT, RZ, UR5, PT, P0 ;  /* 0x00000005ff007c0c */ /* 0x000fcc000bf05300 */
[----:B-1----:R-:W1:Y:S01]  /*b490*/  @P2 LDC R3, c[0x0][0x430] ;  /* 0x00010c00ff032b82 */ /* 0x002e620000000800 */
[----:B------:R-:W-:Y:S01]  /*b4a0*/  SEL R6, RZ, UR47, P0 ;  /* 0x0000002fff067c07 */ /* 0x000fe20008000000 */
[----:B------:R-:W-:Y:S01]  /*b4b0*/  VOTEU.ALL UP1, P1 ;  /* 0x00000000003f7886 */ /* 0x000fe20000820000 */
[----:B------:R-:W-:Y:S02]  /*b4c0*/  R2UR UR37, R25 ;  /* 0x00000000192572ca */ /* 0x000fe400000e0000 */
[----:B------:R-:W-:Y:S02]  /*b4d0*/  R2UR UR39, R6 ;  /* 0x00000000062772ca */ /* 0x000fe400000e0000 */
[----:B------:R-:W-:-:S04]  /*b4e0*/  @!UP1 UIADD3 UR4, UP0, UR52, 0x270, URZ ;  /* 0x0000027034049890 */ /* 0x000fc8000ff1e03f */
[----:B------:R-:W-:Y:S01]  /*b4f0*/  @!UP1 UIADD3.X UR5, URZ, UR53, URZ, UP0, !UPT ;  /* 0x000000353f059290 */ /* 0x000fe200087fe43f */
[----:B--2---:R-:W-:Y:S01]  /*b500*/  LOP3.LUT P0, RZ, R4, UR6, RZ, 0xfc, !PT ;  /* 0x0000000604ff7c12 */ /* 0x004fe2000f80fcff */
[----:B------:R-:W-:Y:S01]  /*b510*/  UMOV UR36, URZ ;  /* 0x0000003f00247c82 */ /* 0x000fe20008000000 */
[----:B------:R-:W-:Y:S01]  /*b520*/  SHF.R.U32.HI R7, RZ, 0x5, R26 ;  /* 0x00000005ff077819 */ /* 0x000fe2000001161a */
[----:B0-----:R-:W-:Y:S01]  /*b530*/  @P2 IMAD.HI.U32 R0, R0, UR38, RZ ;  /* 0x0000002600002c27 */ /* 0x001fe2000f8e00ff */
[----:B------:R-:W-:-:S04]  /*b540*/  LOP3.LUT P0, RZ, R5, UR7, RZ, 0xfc, P0 ;  /* 0x0000000705ff7c12 */ /* 0x000fc8000800fcff */
[----:B------:R0:W-:Y:S01]  /*b550*/  @!UP1 UTMAPF.L2.4D [UR36], [UR4] ;  /* 0x00000024040095b8 */ /* 0x0001e20008018000 */
[----:B------:R-:W-:Y:S01]  /*b560*/  IMAD.U32 R19, RZ, RZ, UR38 ;  /* 0x00000026ff137e24 */ /* 0x000fe2000f8e00ff */
[----:B------:R-:W-:Y:S02]  /*b570*/  LOP3.LUT R7, R7, 0x3, RZ, 0xc0, !PT ;  /* 0x0000000307077812 */ /* 0x000fe400078ec0ff */
[----:B-1----:R-:W-:Y:S01]  /*b580*/  @P2 SHF.R.U32.HI R19, RZ, R3, R0 ;  /* 0x00000003ff132219 */ /* 0x002fe20000011600 */
[----:B0-----:R-:W-:Y:S01]  /*b590*/  UMOV UR4, 0xffffffff ;  /* 0xffffffff00047882 */ /* 0x001fe20000000000 */
[----:B---3--:R-:W-:Y:S02]  /*b5a0*/  SHF.R.S32.HI R20, RZ, 0x1f, R18 ;  /* 0x0000001fff147819 */ /* 0x008fe40000011412 */
[----:B------:R-:W-:Y:S01]  /*b5b0*/  SEL R0, R18, RZ, !P0 ;  /* 0x000000ff12007207 */ /* 0x000fe20004000000 */
[----:B------:R-:W-:Y:S06]  /*b5c0*/  BRA.DIV UR4, `(.L_x_182) ;  /* 0x0000002604987947 */ /* 0x000fec000b800000 */
[----:B------:R0:W1:Y:S02]  /*b5d0*/  SHFL.IDX PT, R14, R7, RZ, 0x1f ;  /* 0x00001fff070e7589 */ /* 0x00006400000e0000 */
.L_x_250:
[----:B-1----:R-:W-:Y:S02]  /*b5e0*/  ISETP.NE.AND P0, PT, R14, RZ, PT ;  /* 0x000000ff0e00720c */ /* 0x002fe40003f05270 */
[----:B------:R-:W-:-:S11]  /*b5f0*/  PLOP3.LUT P6, PT, PT, PT, PT, 0x8, 0x0 ;  /* 0x000000000000781c */ /* 0x000fd60003fce170 */
[----:B------:R-:W-:Y:S05]  /*b600*/  @P0 BRA `(.L_x_183) ;  /* 0x0000000400780947 */ /* 0x000fea0003800000 */
[----:B------:R-:W-:-:S06]  /*b610*/  UIADD3 UR4, UR42, -0x1, URZ ;  /* 0xffffffff2a047890 */ /* 0x000fcc000fffe03f */
[----:B0-----:R-:W-:Y:S01]  /*b620*/  IMAD.U32 R7, RZ, RZ, UR4 ;  /* 0x00000004ff077e24 */ /* 0x001fe2000f8e00ff */
[----:B------:R-:W-:-:S03]  /*b630*/  UMOV UR4, 0xffffffff ;  /* 0xffffffff00047882 */ /* 0x000fc60000000000 */
[----:B------:R-:W-:Y:S05]  /*b640*/  BRA.DIV UR4, `(.L_x_184) ;  /* 0x0000002604987947 */ /* 0x000fea000b800000 */
[----:B------:R-:W-:-:S13]  /*b650*/  ELECT P6, URZ, PT ;  /* 0x00000000003f782f */ /* 0x000fda00038c0000 */
.L_x_253:
[----:B------:R-:W-:Y:S05]  /*b660*/  @!P6 BRA `(.L_x_185) ;  /* 0x00000004001ce947 */ /* 0x000fea0003800000 */
[----:B------:R-:W-:-:S04]  /*b670*/  ISETP.NE.U32.AND P0, PT, R4, RZ, PT ;  /* 0x000000ff0400720c */ /* 0x000fc80003f05070 */
[----:B------:R-:W-:-:S13]  /*b680*/  ISETP.NE.AND.EX P0, PT, R5, RZ, PT, P0 ;  /* 0x000000ff0500720c */ /* 0x000fda0003f05300 */
[----:B------:R-:W-:Y:S05]  /*b690*/  @!P0 BRA `(.L_x_186) ;  /* 0x0000000000488947 */ /* 0x000fea0003800000 */
[----:B------:R-:W0:Y:S01]  /*b6a0*/  LDC R8, c[0x0][0x41c] ;  /* 0x00010700ff087b82 */ /* 0x000e220000000800 */
[----:B------:R-:W-:Y:S01]  /*b6b0*/  IMAD.MOV.U32 R9, RZ, RZ, R7 ;  /* 0x000000ffff097224 */ /* 0x000fe200078e0007 */
[----:B------:R-:W-:Y:S02]  /*b6c0*/  ULDC.64 UR4, c[0x0][0x408] ;  /* 0x0001020000047ab9 */ /* 0x000fe40000000a00 */
[----:B------:R-:W-:-:S04]  /*b6d0*/  IMAD R11, R20, UR4, RZ ;  /* 0x00000004140b7c24 */ /* 0x000fc8000f8e02ff */
[----:B------:R-:W-:Y:S01]  /*b6e0*/  IMAD R11, R18, UR5, R11 ;  /* 0x00000005120b7c24 */ /* 0x000fe2000f8e020b */
[----:B0-----:R-:W-:-:S13]  /*b6f0*/  ISETP.NE.AND P0, PT, R8, 0x1, PT ;  /* 0x000000010800780c */ /* 0x001fda0003f05270 */
[----:B------:R-:W0:Y:S02]  /*b700*/  @P0 LDC.64 R2, c[0x0][0x420] ;  /* 0x00010800ff020b82 */ /* 0x000e240000000a00 */
[----:B0-----:R-:W-:-:S05]  /*b710*/  @P0 IMAD.HI.U32 R2, R7, R2, RZ ;  /* 0x0000000207020227 */ /* 0x001fca00078e00ff */
[----:B------:R-:W-:-:S04]  /*b720*/  @P0 SHF.R.U32.HI R9, RZ, R3, R2 ;  /* 0x00000003ff090219 */ /* 0x000fc80000011602 */
[--C-:B------:R-:W-:Y:S01]  /*b730*/  SHF.R.S32.HI R3, RZ, 0x1f, R9.reuse ;  /* 0x0000001fff037819 */ /* 0x100fe20000011409 */
[----:B------:R-:W-:-:S04]  /*b740*/  IMAD.MOV.U32 R2, RZ, RZ, R9 ;  /* 0x000000ffff027224 */ /* 0x000fc800078e0009 */
[----:B------:R-:W-:-:S04]  /*b750*/  IMAD.WIDE.U32 R2, R18, UR4, R2 ;  /* 0x0000000412027c25 */ /* 0x000fc8000f8e0002 */
[----:B------:R-:W-:Y:S01]  /*b760*/  IMAD.IADD R0, R3, 0x1, R11 ;  /* 0x0000000103007824 */ /* 0x000fe200078e020b */
[----:B------:R-:W-:-:S04]  /*b770*/  LEA R4, P0, R2, R4, 0x2 ;  /* 0x0000000402047211 */ /* 0x000fc800078010ff */
[----:B------:R-:W-:-:S05]  /*b780*/  LEA.HI.X R5, R2, R5, R0, 0x2, P0 ;  /* 0x0000000502057211 */ /* 0x000fca00000f1400 */
[----:B------:R0:W5:Y:S01]  /*b790*/  LDG.E R0, desc[UR54][R4.64] ;  /* 0x0000003604007981 */ /* 0x000162000c1e1900 */
[----:B------:R-:W-:-:S05]  /*b7a0*/  IADD3 R2, -R9, RZ, RZ ;  /* 0x000000ff09027210 */ /* 0x000fca0007ffe1ff */
[----:B------:R-:W-:-:S07]  /*b7b0*/  IMAD R7, R8, R2, R7 ;  /* 0x0000000208077224 */ /* 0x000fce00078e0207 */
.L_x_186:
[----:B0-----:R-:W-:Y:S02]  /*b7c0*/  LEA R5, R16, UR40, 0x3 ;  /* 0x0000002810057c11 */ /* 0x001fe4000f8e18ff */
[----:B------:R-:W-:Y:S02]  /*b7d0*/  SHF.L.U32 R2, R17, 0x1f, RZ ;  /* 0x0000001f11027819 */ /* 0x000fe400000006ff */
[----:B------:R-:W-:Y:S02]  /*b7e0*/  ISETP.NE.AND P0, PT, R21, RZ, PT ;  /* 0x000000ff1500720c */ /* 0x000fe40003f05270 */
[----:B------:R-:W0:Y:S02]  /*b7f0*/  SYNCS.PHASECHK.TRANS64.TRYWAIT P2, [R5+URZ+0x13280], R2 ;  /* 0x01328002050075a7 */ /* 0x000e24000804017f */
[----:B0-----:R-:W-:Y:S09]  /*b800*/  @!P2 BRA `(.L_x_187) ;  /* 0x000000240048a947 */ /* 0x001ff20003800000 */
.L_x_254:
[----:B------:R-:W-:Y:S05]  /*b810*/  @P0 BRA `(.L_x_188) ;  /* 0x0000000000140947 */ /* 0x000fea0003800000 */
[----:B------:R-:W-:Y:S01]  /*b820*/  ISETP.NE.AND P2, PT, R29, RZ, PT ;  /* 0x000000ff1d00720c */ /* 0x000fe20003f45270 */
[----:B------:R-:W-:-:S04]  /*b830*/  IMAD.MOV.U32 R3, RZ, RZ, 0x2800 ;  /* 0x00002800ff037424 */ /* 0x000fc800078e00ff */
[----:B------:R1:W-:Y:S08]  /*b840*/  SYNCS.ARRIVE.TRANS64 RZ, [R5+URZ+0x13270], R3 ;  /* 0x0132700305ff79a7 */ /* 0x0003f0000800003f */
[----:B------:R-:W-:Y:S05]  /*b850*/  @!P2 BRA `(.L_x_188) ;  /* 0x000000000004a947 */ /* 0x000fea0003800000 */
[----:B------:R-:W-:Y:S01]  /*b860*/  BPT.TRAP 0x1 ;  /* 0x000000040000795c */ /* 0x000fe20000300000 */
.L_x_188:
[----:B-1----:R-:W-:Y:S01]  /*b870*/  IMAD.U32 R3, RZ, RZ, UR40 ;  /* 0x00000028ff037e24 */ /* 0x002fe2000f8e00ff */
[----:B------:R-:W-:Y:S01]  /*b880*/  R2UR UR9, R5 ;  /* 0x00000000050972ca */ /* 0x000fe200000e0000 */
[----:B------:R-:W-:Y:S01]  /*b890*/  IMAD.MOV.U32 R4, RZ, RZ, 0xa0 ;  /* 0x000000a0ff047424 */ /* 0x000fe200078e00ff */
[----:B------:R-:W-:Y:S01]  /*b8a0*/  R2UR UR12, R19 ;  /* 0x00000000130c72ca */ /* 0x000fe200000e0000 */
[----:B------:R-:W-:Y:S01]  /*b8b0*/  IMAD R3, R16, 0x2800, R3 ;  /* 0x0000280010037824 */ /* 0x000fe200078e0203 */
[----:B-----5:R-:W-:Y:S01]  /*b8c0*/  R2UR UR13, R0 ;  /* 0x00000000000d72ca */ /* 0x020fe200000e0000 */
[----:B------:R-:W-:Y:S01]  /*b8d0*/  IMAD R7, R7, R4, UR44 ;  /* 0x0000002c07077e24 */ /* 0x000fe2000f8e0204 */
[----:B------:R-:W-:Y:S02]  /*b8e0*/  UIADD3 UR4, UP0, UR52, 0x470, URZ ;  /* 0x0000047034047890 */ /* 0x000fe4000ff1e03f */
[----:B------:R-:W-:Y:S01]  /*b8f0*/  R2UR UR8, R3 ;  /* 0x00000000030872ca */ /* 0x000fe200000e0000 */
[----:B------:R-:W-:Y:S01]  /*b900*/  UMOV UR6, 0x0 ;  /* 0x0000000000067882 */ /* 0x000fe20000000000 */
[----:B------:R-:W-:Y:S01]  /*b910*/  R2UR UR11, R7 ;  /* 0x00000000070b72ca */ /* 0x000fe200000e0000 */
[----:B------:R-:W-:-:S02]  /*b920*/  UIADD3.X UR5, URZ, UR53, URZ, UP0, !UPT ;  /* 0x000000353f057290 */ /* 0x000fc400087fe43f */
[----:B------:R-:W-:Y:S01]  /*b930*/  UIADD3 UR9, UR9, 0x13270, URZ ;  /* 0x0001327009097890 */ /* 0x000fe2000fffe03f */
[----:B------:R-:W-:Y:S01]  /*b940*/  UMOV UR7, 0x14f00000 ;  /* 0x14f0000000077882 */ /* 0x000fe20000000000 */
[----:B------:R-:W-:-:S06]  /*b950*/  UMOV UR10, URZ ;  /* 0x0000003f000a7c82 */ /* 0x000fcc0008000000 */
[----:B------:R-:W-:-:S09]  /*b960*/  UIADD3 UR8, UR8, 0x6000, URZ ;  /* 0x0000600008087890 */ /* 0x000fd2000fffe03f */
[----:B------:R1:W-:Y:S01]  /*b970*/  UTMALDG.4D [UR8], [UR4], desc[UR6] ;  /* 0x00000608040075b4 */ /* 0x0003e20008019000 */
[----:B------:R-:W2:Y:S02]  /*b980*/  SYNCS.PHASECHK.TRANS64.TRYWAIT P2, [R5+URZ+0x13240], R2 ;  /* 0x01324002050075a7 */ /* 0x000ea4000804017f */
[----:B-12---:R-:W-:Y:S05]  /*b990*/  @!P2 BRA `(.L_x_189) ;  /* 0x0000002000f8a947 */ /* 0x006fea0003800000 */
.L_x_255:
[----:B------:R-:W-:Y:S05]  /*b9a0*/  @P0 BRA `(.L_x_190) ;  /* 0x0000000000140947 */ /* 0x000fea0003800000 */
[----:B------:R-:W-:Y:S01]  /*b9b0*/  ISETP.NE.AND P0, PT, R29, RZ, PT ;  /* 0x000000ff1d00720c */ /* 0x000fe20003f05270 */
[----:B01----:R-:W-:-:S04]  /*b9c0*/  IMAD.MOV.U32 R2, RZ, RZ, 0x2800 ;  /* 0x00002800ff027424 */ /* 0x003fc800078e00ff */
[----:B------:R2:W-:Y:S08]  /*b9d0*/  SYNCS.ARRIVE.TRANS64 RZ, [R5+URZ+0x13230], R2 ;  /* 0x0132300205ff79a7 */ /* 0x0005f0000800003f */
[----:B------:R-:W-:Y:S05]  /*b9e0*/  @!P0 BRA `(.L_x_190) ;  /* 0x0000000000048947 */ /* 0x000fea0003800000 */
[----:B------:R-:W-:Y:S01]  /*b9f0*/  BPT.TRAP 0x1 ;  /* 0x000000040000795c */ /* 0x000fe20000300000 */
.L_x_190:
        /* <DEDUP_REMOVED lines=13> */
[----:B---3--:R-:W-:Y:S01]  /*bad0*/  NOP ;  /* 0x0000000000007918 */ /* 0x008fe20000000000 */
.L_x_185:
        /* <DEDUP_REMOVED lines=11> */
[----:B012---:R-:W-:Y:S01]  /*bb90*/  @P0 IMAD.MOV.U32 R2, RZ, RZ, 0x3000 ;  /* 0x00003000ff020424 */ /* 0x007fe200078e00ff */
[----:B------:R-:W-:Y:S01]  /*bba0*/  @P0 R2UR UR13, R6 ;  /* 0x00000000060d02ca */ /* 0x000fe200000e0000 */
[----:B------:R-:W-:Y:S02]  /*bbb0*/  UMOV UR12, UR38 ;  /* 0x00000026000c7c82 */ /* 0x000fe40008000000 */
[----:B------:R1:W-:Y:S10]  /*bbc0*/  @P0 SYNCS.ARRIVE.TRANS64 RZ, [UR40+0x13200], R2 ;  /* 0x01320002ffff09a7 */ /* 0x0003f40008000028 */
[----:B------:R1:W-:Y:S02]  /*bbd0*/  UTMALDG.4D [UR8], [UR4], desc[UR6] ;  /* 0x00000608040075b4 */ /* 0x0003e40008019000 */
[----:B-1----:R-:W-:Y:S01]  /*bbe0*/  NOP ;  /* 0x0000000000007918 */ /* 0x002fe20000000000 */
.L_x_183:
[----:B------:R-:W-:Y:S01]  /*bbf0*/  VIADD R28, R28, 0x1 ;  /* 0x000000011c1c7836 */ /* 0x000fe20000000000 */
[----:B------:R-:W-:Y:S04]  /*bc00*/  BSSY B0, `(.L_x_191) ;  /* 0x0000007000007945 */ /* 0x000fe80003800000 */
[----:B------:R-:W-:-:S04]  /*bc10*/  LEA.HI R2, R28, R28, RZ, 0x1 ;  /* 0x0000001c1c027211 */ /* 0x000fc800078f08ff */
[----:B------:R-:W-:-:S04]  /*bc20*/  LOP3.LUT R3, R2, 0xfffffffe, RZ, 0xc0, !PT ;  /* 0xfffffffe02037812 */ /* 0x000fc800078ec0ff */
[----:B------:R-:W-:-:S04]  /*bc30*/  IADD3 R2, R28, -R3, RZ ;  /* 0x800000031c027210 */ /* 0x000fc80007ffe0ff */
[----:B------:R-:W-:-:S04]  /*bc40*/  SHF.L.U32 R2, R2, 0x1f, RZ ;  /* 0x0000001f02027819 */ /* 0x000fc800000006ff */
[----:B------:R-:W1:Y:S02]  /*bc50*/  SYNCS.PHASECHK.TRANS64.TRYWAIT P0, [UR40+0x13220], R2 ;  /* 0x01322002ff0075a7 */ /* 0x000e640008000168 */
[----:B-1----:R-:W-:Y:S05]  /*bc60*/  @!P0 BRA `(.L_x_192) ;  /* 0x0000002000588947 */ /* 0x002fea0003800000 */
.L_x_256:
[----:B------:R-:W-:Y:S05]  /*bc70*/  BSYNC B0 ;  /* 0x0000000000007941 */ /* 0x000fea0003800000 */
.L_x_191:
[----:B------:R-:W-:-:S06]  /*bc80*/  UISETP.GE.AND UP0, UPT, UR43, 0xa1, UPT ;  /* 0x000000a12b00788c */ /* 0x000fcc000bf06270 */
[----:B------:R-:W-:-:S13]  /*bc90*/  PLOP3.LUT P0, PT, PT, PT, UP0, 0x80, 0x0 ;  /* 0x000000000000781c */ /* 0x000fda0003f0f008 */
[----:B------:R-:W-:Y:S05]  /*bca0*/  @!P0 BRA `(.L_x_193) ;  /* 0x0000000800cc8947 */ /* 0x000fea0003800000 */
[----:B------:R-:W-:Y:S01]  /*bcb0*/  UIADD3 UR4, UR42, -0x2, URZ ;  /* 0xfffffffe2a047890 */ /* 0x000fe2000fffe03f */
[----:B------:R-:W-:Y:S02]  /*bcc0*/  IMAD.MOV.U32 R8, RZ, RZ, R17 ;  /* 0x000000ffff087224 */ /* 0x000fe400078e0011 */
[----:B-1----:R-:W-:-:S03]  /*bcd0*/  IMAD.MOV.U32 R3, RZ, RZ, R16 ;  /* 0x000000ffff037224 */ /* 0x002fc600078e0010 */
[----:B------:R-:W-:-:S07]  /*bce0*/  IMAD.U32 R2, RZ, RZ, UR4 ;  /* 0x00000004ff027e24 */ /* 0x000fce000f8e00ff */
.L_x_213:
[----:B------:R-:W-:Y:S01]  /*bcf0*/  VIADD R16, R3, 0x1 ;  /* 0x0000000103107836 */ /* 0x000fe20000000000 */
[----:B------:R-:W-:Y:S05]  /*bd00*/  YIELD ;  /* 0x0000000000007946 */ /* 0x000fea0003800000 */
[----:B------:R-:W-:Y:S01]  /*bd10*/  ISETP.NE.AND P0, PT, R16, 0x2, PT ;  /* 0x000000021000780c */ /* 0x000fe20003f05270 */
[----:B------:R-:W-:Y:S03]  /*bd20*/  BSSY B0, `(.L_x_194) ;  /* 0x0000064000007945 */ /* 0x000fe60003800000 */
[----:B------:R-:W-:-:S02]  /*bd30*/  SEL R17, RZ, 0x1, P0 ;  /* 0x00000001ff117807 */ /* 0x000fc40000000000 */
[----:B------:R-:W-:Y:S02]  /*bd40*/  SEL R16, R16, RZ, P0 ;  /* 0x000000ff10107207 */ /* 0x000fe40000000000 */
[----:B------:R-:W-:Y:S01]  /*bd50*/  LOP3.LUT R17, R8, R17, RZ, 0x3c, !PT ;  /* 0x0000001108117212 */ /* 0x000fe200078e3cff */
[----:B------:R-:W-:Y:S06]  /*bd60*/  @!P6 BRA `(.L_x_195) ;  /* 0x00000004007ce947 */ /* 0x000fec0003800000 */
[----:B------:R-:W-:Y:S01]  /*bd70*/  ULDC.64 UR4, c[0x0][0x3f8] ;  /* 0x0000fe0000047ab9 */ /* 0x000fe20000000a00 */
[----:B------:R-:W-:Y:S01]  /*bd80*/  LEA R9, R16, UR40, 0x3 ;  /* 0x0000002810097c11 */ /* 0x000fe2000f8e18ff */
[----:B------:R-:W-:Y:S01]  /*bd90*/  IMAD.MOV.U32 R11, RZ, RZ, R2 ;  /* 0x000000ffff0b7224 */ /* 0x000fe200078e0002 */
[----:B------:R-:W-:Y:S02]  /*bda0*/  ISETP.NE.U32.AND P0, PT, RZ, UR4, PT ;  /* 0x00000004ff007c0c */ /* 0x000fe4000bf05070 */
[----:B------:R-:W-:Y:S02]  /*bdb0*/  SHF.L.U32 R10, R17, 0x1f, RZ ;  /* 0x0000001f110a7819 */ /* 0x000fe400000006ff */
[----:B------:R-:W-:-:S13]  /*bdc0*/  ISETP.NE.AND.EX P0, PT, RZ, UR5, PT, P0 ;  /* 0x00000005ff007c0c */ /* 0x000fda000bf05300 */
[----:B------:R-:W-:Y:S05]  /*bdd0*/  @!P0 BRA `(.L_x_196) ;  /* 0x0000000000488947 */ /* 0x000fea0003800000 */
[----:B------:R-:W1:Y:S01]  /*bde0*/  LDC R11, c[0x0][0x41c] ;  /* 0x00010700ff0b7b82 */ /* 0x000e620000000800 */
[----:B------:R-:W-:Y:S01]  /*bdf0*/  IMAD.MOV.U32 R13, RZ, RZ, R2 ;  /* 0x000000ffff0d7224 */ /* 0x000fe200078e0002 */
[----:B------:R-:W-:Y:S02]  /*be00*/  ULDC.64 UR6, c[0x0][0x408] ;  /* 0x0001020000067ab9 */ /* 0x000fe40000000a00 */
[----:B0-----:R-:W-:-:S04]  /*be10*/  IMAD R7, R20, UR6, RZ ;  /* 0x0000000614077c24 */ /* 0x001fc8000f8e02ff */
[----:B------:R-:W-:Y:S01]  /*be20*/  IMAD R7, R18, UR7, R7 ;  /* 0x0000000712077c24 */ /* 0x000fe2000f8e0207 */
[----:B-1----:R-:W-:-:S13]  /*be30*/  ISETP.NE.AND P0, PT, R11, 0x1, PT ;  /* 0x000000010b00780c */ /* 0x002fda0003f05270 */
[----:B------:R-:W0:Y:S02]  /*be40*/  @P0 LDC.64 R4, c[0x0][0x420] ;  /* 0x00010800ff040b82 */ /* 0x000e240000000a00 */
[----:B0-----:R-:W-:-:S05]  /*be50*/  @P0 IMAD.HI.U32 R4, R2, R4, RZ ;  /* 0x0000000402040227 */ /* 0x001fca00078e00ff */
[----:B------:R-:W-:-:S04]  /*be60*/  @P0 SHF.R.U32.HI R13, RZ, R5, R4 ;  /* 0x00000005ff0d0219 */ /* 0x000fc80000011604 */
[----:B------:R-:W-:Y:S02]  /*be70*/  SHF.R.S32.HI R5, RZ, 0x1f, R13 ;  /* 0x0000001fff057819 */ /* 0x000fe4000001140d */
[----:B------:R-:W-:-:S05]  /*be80*/  MOV R4, R13 ;  /* 0x0000000d00047202 */ /* 0x000fca0000000f00 */
[----:B------:R-:W-:-:S04]  /*be90*/  IMAD.WIDE.U32 R4, R18, UR6, R4 ;  /* 0x0000000612047c25 */ /* 0x000fc8000f8e0004 */
[----:B------:R-:W-:Y:S01]  /*bea0*/  IMAD.IADD R5, R7, 0x1, R5 ;  /* 0x0000000107057824 */ /* 0x000fe200078e0205 */
[----:B------:R-:W-:-:S04]  /*beb0*/  LEA R6, P0, R4, UR4, 0x2 ;  /* 0x0000000404067c11 */ /* 0x000fc8000f8010ff */
[----:B------:R-:W-:-:S05]  /*bec0*/  LEA.HI.X R7, R4, UR5, R5, 0x2, P0 ;  /* 0x0000000504077c11 */ /* 0x000fca00080f1405 */
[----:B------:R1:W5:Y:S01]  /*bed0*/  LDG.E R0, desc[UR54][R6.64] ;  /* 0x0000003606007981 */ /* 0x000362000c1e1900 */
[----:B------:R-:W-:-:S04]  /*bee0*/  IMAD.MOV R4, RZ, RZ, -R13 ;  /* 0x000000ffff047224 */ /* 0x000fc800078e0a0d */
[----:B------:R-:W-:-:S07]  /*bef0*/  IMAD R11, R11, R4, R2 ;  /* 0x000000040b0b7224 */ /* 0x000fce00078e0202 */
.L_x_196:
[----:B------:R-:W2:Y:S01]  /*bf00*/  SYNCS.PHASECHK.TRANS64.TRYWAIT P0, [R9+URZ+0x13280], R10 ;  /* 0x0132800a090075a7 */ /* 0x000ea2000800017f */
[----:B------:R-:W3:Y:S01]  /*bf10*/  S2R R4, SR_TID.X ;  /* 0x0000000000047919 */ /* 0x000ee20000002100 */
[----:B------:R-:W-:Y:S01]  /*bf20*/  BSSY B1, `(.L_x_197) ;  /* 0x0000004000017945 */ /* 0x000fe20003800000 */
[----:B---3--:R-:W-:-:S04]  /*bf30*/  LOP3.LUT R4, R4, 0x7f, RZ, 0xc0, !PT ;  /* 0x0000007f04047812 */ /* 0x008fc800078ec0ff */
[----:B------:R-:W-:Y:S01]  /*bf40*/  ISETP.NE.AND P2, PT, R4, RZ, PT ;  /* 0x000000ff0400720c */ /* 0x000fe20003f45270 */
[----:B--2---:R-:W-:-:S12]  /*bf50*/  @!P0 BRA `(.L_x_198) ;  /* 0x0000001c00b48947 */ /* 0x004fd80003800000 */
.L_x_257:
[----:B------:R-:W-:Y:S05]  /*bf60*/  BSYNC B1 ;  /* 0x0000000000017941 */ /* 0x000fea0003800000 */
.L_x_197:
[----:B------:R-:W-:Y:S04]  /*bf70*/  BSSY B1, `(.L_x_199) ;  /* 0x0000007000017945 */ /* 0x000fe80003800000 */
[----:B------:R-:W-:Y:S05]  /*bf80*/  @P2 BRA `(.L_x_200) ;  /* 0x0000000000142947 */ /* 0x000fea0003800000 */
[----:B------:R-:W-:Y:S01]  /*bf90*/  ISETP.NE.AND P0, PT, R29, RZ, PT ;  /* 0x000000ff1d00720c */ /* 0x000fe20003f05270 */
[----:B------:R-:W-:-:S04]  /*bfa0*/  IMAD.MOV.U32 R4, RZ, RZ, 0x2800 ;  /* 0x00002800ff047424 */ /* 0x000fc800078e00ff */
[----:B------:R3:W-:Y:S08]  /*bfb0*/  SYNCS.ARRIVE.TRANS64 RZ, [R9+URZ+0x13270], R4 ;  /* 0x0132700409ff79a7 */ /* 0x0007f0000800003f */
[----:B------:R-:W-:Y:S05]  /*bfc0*/  @!P0 BRA `(.L_x_200) ;  /* 0x0000000000048947 */ /* 0x000fea0003800000 */
[----:B------:R-:W-:Y:S01]  /*bfd0*/  BPT.TRAP 0x1 ;  /* 0x000000040000795c */ /* 0x000fe20000300000 */
.L_x_200:
[----:B------:R-:W-:Y:S05]  /*bfe0*/  BSYNC B1 ;  /* 0x0000000000017941 */ /* 0x000fea0003800000 */
.L_x_199:
[----:B------:R-:W-:Y:S01]  /*bff0*/  IMAD.MOV.U32 R12, RZ, RZ, RZ ;  /* 0x000000ffff0c7224 */ /* 0x000fe200078e00ff */
[----:B------:R-:W-:Y:S01]  /*c000*/  R2UR UR12, R19 ;  /* 0x00000000130c72ca */ /* 0x000fe200000e0000 */
[----:B01----:R-:W-:Y:S01]  /*c010*/  IMAD.U32 R7, RZ, RZ, UR40 ;  /* 0x00000028ff077e24 */ /* 0x003fe2000f8e00ff */
[----:B------:R-:W-:Y:S01]  /*c020*/  UIADD3 UR4, UP0, UR52, 0x470, URZ ;  /* 0x0000047034047890 */ /* 0x000fe2000ff1e03f */
[----:B------:R-:W-:Y:S01]  /*c030*/  IMAD.MOV.U32 R6, RZ, RZ, 0xa0 ;  /* 0x000000a0ff067424 */ /* 0x000fe200078e00ff */
[----:B------:R-:W-:Y:S01]  /*c040*/  R2UR UR10, R12 ;  /* 0x000000000c0a72ca */ /* 0x000fe200000e0000 */
[----:B------:R-:W-:Y:S01]  /*c050*/  IMAD R7, R16, 0x2800, R7 ;  /* 0x0000280010077824 */ /* 0x000fe200078e0207 */
[----:B------:R-:W-:Y:S01]  /*c060*/  PLOP3.LUT P0, PT, PT, PT, PT, 0x80, 0x0 ;  /* 0x000000000000781c */ /* 0x000fe20003f0f070 */
[----:B------:R-:W-:Y:S01]  /*c070*/  IMAD R6, R11, R6, UR44 ;  /* 0x0000002c0b067e24 */ /* 0x000fe2000f8e0206 */
[----:B------:R-:W-:Y:S01]  /*c080*/  IADD3 R5, R9, 0x13270, RZ ;  /* 0x0001327009057810 */ /* 0x000fe20007ffe0ff */
[----:B---3--:R-:W-:Y:S01]  /*c090*/  VIADD R4, R7, 0x6000 ;  /* 0x0000600007047836 */ /* 0x008fe20000000000 */
[----:B------:R-:W-:Y:S01]  /*c0a0*/  UIADD3.X UR5, URZ, UR53, URZ, UP0, !UPT ;  /* 0x000000353f057290 */ /* 0x000fe200087fe43f */
[----:B------:R-:W-:Y:S01]  /*c0b0*/  UMOV UR6, 0x0 ;  /* 0x0000000000067882 */ /* 0x000fe20000000000 */
[----:B------:R-:W-:-:S10]  /*c0c0*/  UMOV UR7, 0x14f00000 ;  /* 0x14f0000000077882 */ /* 0x000fd40000000000 */
.L_x_201:
        /* <DEDUP_REMOVED lines=8> */
[----:B0-----:R-:W-:Y:S05]  /*c150*/  @P0 BRA.U.ANY `(.L_x_201) ;  /* 0xfffffffd00dc0947 */ /* 0x001fea000393ffff */
[----:B------:R-:W0:Y:S01]  /*c160*/  SYNCS.PHASECHK.TRANS64.TRYWAIT P0, [R9+URZ+0x13240], R10 ;  /* 0x0132400a090075a7 */ /* 0x000e22000800017f */
[----:B------:R-:W-:Y:S04]  /*c170*/  BSSY B1, `(.L_x_202) ;  /* 0x0000002000017945 */ /* 0x000fe80003800000 */
[----:B0-----:R-:W-:Y:S05]  /*c180*/  @!P0 BRA `(.L_x_203) ;  /* 0x0000001c003c8947 */ /* 0x001fea0003800000 */
.L_x_258:
[----:B------:R-:W-:Y:S05]  /*c190*/  BSYNC B1 ;  /* 0x0000000000017941 */ /* 0x000fea0003800000 */
.L_x_202:
[----:B------:R-:W-:Y:S01]  /*c1a0*/  BSSY B1, `(.L_x_204) ;  /* 0x0000009000017945 */ /* 0x000fe20003800000 */
[----:B------:R-:W-:Y:S02]  /*c1b0*/  IMAD.MOV.U32 R4, RZ, RZ, 0x0 ;  /* 0x00000000ff047424 */ /* 0x000fe400078e00ff */
[----:B------:R-:W-:Y:S01]  /*c1c0*/  IMAD.MOV.U32 R5, RZ, RZ, 0x14f00000 ;  /* 0x14f00000ff057424 */ /* 0x000fe200078e00ff */
[----:B------:R-:W-:Y:S06]  /*c1d0*/  @P2 BRA `(.L_x_205) ;  /* 0x0000000000142947 */ /* 0x000fec0003800000 */
[----:B------:R-:W-:Y:S01]  /*c1e0*/  ISETP.NE.AND P0, PT, R29, RZ, PT ;  /* 0x000000ff1d00720c */ /* 0x000fe20003f05270 */
[----:B0-2---:R-:W-:-:S04]  /*c1f0*/  IMAD.MOV.U32 R10, RZ, RZ, 0x2800 ;  /* 0x00002800ff0a7424 */ /* 0x005fc800078e00ff */
[----:B------:R1:W-:Y:S08]  /*c200*/  SYNCS.ARRIVE.TRANS64 RZ, [R9+URZ+0x13230], R10 ;  /* 0x0132300a09ff79a7 */ /* 0x0003f0000800003f */
[----:B------:R-:W-:Y:S05]  /*c210*/  @!P0 BRA `(.L_x_205) ;  /* 0x0000000000048947 */ /* 0x000fea0003800000 */
[----:B------:R-:W-:Y:S01]  /*c220*/  BPT.TRAP 0x1 ;  /* 0x000000040000795c */ /* 0x000fe20000300000 */
.L_x_205:
[----:B------:R-:W-:Y:S05]  /*c230*/  BSYNC B1 ;  /* 0x0000000000017941 */ /* 0x000fea0003800000 */
.L_x_204:
[----:B------:R-:W-:Y:S01]  /*c240*/  R2UR UR7, R5 ;  /* 0x00000000050772ca */ /* 0x000fe200000e0000 */
[----:B------:R-:W-:Y:S01]  /*c250*/  UIADD3 UR4, UP0, UR52, 0x370, URZ ;  /* 0x0000037034047890 */ /* 0x000fe2000ff1e03f */
[----:B------:R-:W-:Y:S01]  /*c260*/  R2UR UR10, R12 ;  /* 0x000000000c0a72ca */ /* 0x000fe200000e0000 */
[----:B012---:R-:W-:Y:S01]  /*c270*/  VIADD R9, R9, 0x13230 ;  /* 0x0001323009097836 */ /* 0x007fe20000000000 */
[----:B------:R-:W-:Y:S01]  /*c280*/  R2UR UR12, R19 ;  /* 0x00000000130c72ca */ /* 0x000fe200000e0000 */
[----:B------:R-:W-:Y:S01]  /*c290*/  UIADD3.X UR5, URZ, UR53, URZ, UP0, !UPT ;  /* 0x000000353f057290 */ /* 0x000fe200087fe43f */
[----:B------:R-:W-:Y:S01]  /*c2a0*/  R2UR UR6, R4 ;  /* 0x00000000040672ca */ /* 0x000fe200000e0000 */
[----:B------:R-:W-:Y:S01]  /*c2b0*/  VIADD R4, R7, 0xe000 ;  /* 0x0000e00007047836 */ /* 0x000fe20000000000 */
[----:B------:R-:W-:-:S13]  /*c2c0*/  PLOP3.LUT P0, PT, PT, PT, PT, 0x80, 0x0 ;  /* 0x000000000000781c */ /* 0x000fda0003f0f070 */
.L_x_206:
        /* <DEDUP_REMOVED lines=8> */
[----:B-1----:R-:W-:Y:S05]  /*c350*/  @P0 BRA.U.ANY `(.L_x_206) ;  /* 0xfffffffd00dc0947 */ /* 0x002fea000393ffff */
.L_x_195:
[----:B------:R-:W-:Y:S05]  /*c360*/  BSYNC B0 ;  /* 0x0000000000007941 */ /* 0x000fea0003800000 */
.L_x_194:
[----:B------:R-:W-:-:S06]  /*c370*/  UISETP.NE.AND UP0, UPT, UR41, 0x3, UPT ;  /* 0x000000032900788c */ /* 0x000fcc000bf05270 */
[----:B------:R-:W-:-:S13]  /*c380*/  PLOP3.LUT P0, PT, PT, PT, UP0, 0x80, 0x0 ;  /* 0x000000000000781c */ /* 0x000fda0003f0f008 */
[----:B------:R-:W-:Y:S05]  /*c390*/  @!P0 BRA `(.L_x_207) ;  /* 0x0000000000048947 */ /* 0x000fea0003800000 */
[----:B------:R-:W-:Y:S01]  /*c3a0*/  BPT.TRAP 0x1 ;  /* 0x000000040000795c */ /* 0x000fe20000300000 */
.L_x_207:
[----:B------:R-:W-:Y:S01]  /*c3b0*/  LOP3.LUT R5, R8, 0x1, RZ, 0x3c, !PT ;  /* 0x0000000108057812 */ /* 0x000fe200078e3cff */
[----:B------:R-:W-:Y:S01]  /*c3c0*/  BSSY B0, `(.L_x_208) ;  /* 0x0000007000007945 */ /* 0x000fe20003800000 */
[----:B------:R-:W-:Y:S02]  /*c3d0*/  LEA R12, R3, UR40, 0x3 ;  /* 0x00000028030c7c11 */ /* 0x000fe4000f8e18ff */
[----:B------:R-:W-:Y:S02]  /*c3e0*/  SHF.L.U32 R5, R5, 0x1f, RZ ;  /* 0x0000001f05057819 */ /* 0x000fe400000006ff */
[----:B------:R-:W-:Y:S02]  /*c3f0*/  MOV R4, UR50 ;  /* 0x0000003200047c02 */ /* 0x000fe40008000f00 */
[----:B------:R-:W1:Y:S02]  /*c400*/  SYNCS.PHASECHK.TRANS64.TRYWAIT P2, [R12+URZ+0x13270], R5 ;  /* 0x013270050c0075a7 */ /* 0x000e64000804017f */
[----:B------:R-:W-:Y:S01]  /*c410*/  ISETP.NE.AND P0, PT, R4, 0x3, PT ;  /* 0x000000030400780c */ /* 0x000fe20003f05270 */
[----:B-1----:R-:W-:-:S12]  /*c420*/  @!P2 BRA `(.L_x_209) ;  /* 0x0000001800a8a947 */ /* 0x002fd80003800000 */
.L_x_259:
[----:B------:R-:W-:Y:S05]  /*c430*/  BSYNC B0 ;  /* 0x0000000000007941 */ /* 0x000fea0003800000 */
.L_x_208:
[----:B------:R-:W-:Y:S05]  /*c440*/  @!P0 BRA `(.L_x_210) ;  /* 0x0000000000048947 */ /* 0x000fea0003800000 */
[----:B------:R-:W-:Y:S01]  /*c450*/  BPT.TRAP 0x1 ;  /* 0x000000040000795c */ /* 0x000fe20000300000 */
.L_x_210:
[----:B-1----:R-:W-:Y:S01]  /*c460*/  SHF.L.U32 R5, R8, 0x1f, RZ ;  /* 0x0000001f08057819 */ /* 0x002fe200000006ff */
[----:B------:R-:W-:-:S03]  /*c470*/  IMAD R10, R3, 0x2800, RZ ;  /* 0x00002800030a7824 */ /* 0x000fc600078e02ff */
[----:B------:R-:W1:Y:S02]  /*c480*/  SYNCS.PHASECHK.TRANS64.TRYWAIT P2, [R12+URZ+0x13260], R5 ;  /* 0x013260050c0075a7 */ /* 0x000e64000804017f */
[----:B-1----:R-:W-:Y:S05]  /*c490*/  @!P2 BRA `(.L_x_211) ;  /* 0x0000001800a0a947 */ /* 0x002fea0003800000 */
.L_x_260:
[C---:B------:R-:W-:Y:S01]  /*c4a0*/  LOP3.LUT R3, R10.reuse, R23, RZ, 0xfc, !PT ;  /* 0x000000170a037212 */ /* 0x040fe200078efcff */
[----:B------:R-:W-:Y:S05]  /*c4b0*/  WARPSYNC.ALL ;  /* 0x0000000000007948 */ /* 0x000fea0003800000 */
[----:B01----:R-:W0:Y:S01]  /*c4c0*/  LDSM.16.MT88.4 R4, [R3+UR40+0x6000] ;  /* 0x006000280304783b */ /* 0x003e220008004200 */
[----:B------:R-:W-:-:S05]  /*c4d0*/  LOP3.LUT R13, R10, R22, RZ, 0xfc, !PT ;  /* 0x000000160a0d7212 */ /* 0x000fca00078efcff */
[----:B------:R-:W-:Y:S01]  /*c4e0*/  VIADD R13, R13, UR40 ;  /* 0x000000280d0d7c36 */ /* 0x000fe20008000000 */
[C-C-:B0-----:R-:W-:Y:S02]  /*c4f0*/  PRMT R8, R4.reuse, 0x6420, R5.reuse ;  /* 0x0000642004087816 */ /* 0x141fe40000000005 */
[----:B------:R-:W-:Y:S02]  /*c500*/  PRMT R9, R4, 0x7531, R5 ;  /* 0x0000753104097816 */ /* 0x000fe40000000005 */
[C-C-:B------:R-:W-:Y:S02]  /*c510*/  PRMT R10, R6.reuse, 0x6420, R7.reuse ;  /* 0x00006420060a7816 */ /* 0x140fe40000000007 */
[----:B------:R-:W-:-:S05]  /*c520*/  PRMT R11, R6, 0x7531, R7 ;  /* 0x00007531060b7816 */ /* 0x000fca0000000007 */
[----:B------:R-:W-:Y:S04]  /*c530*/  STSM.16.M88.4 [R13+0x1000], R8 ;  /* 0x001000080d007844 */ /* 0x000fe80000000200 */
[----:B------:R-:W0:Y:S02]  /*c540*/  LDSM.16.MT88.4 R4, [R3+UR40+0x6800] ;  /* 0x006800280304783b */ /* 0x000e240008004200 */
[C-C-:B0-----:R-:W-:Y:S02]  /*c550*/  PRMT R8, R4.reuse, 0x6420, R5.reuse ;  /* 0x0000642004087816 */ /* 0x141fe40000000005 */
[----:B------:R-:W-:Y:S02]  /*c560*/  PRMT R9, R4, 0x7531, R5 ;  /* 0x0000753104097816 */ /* 0x000fe40000000005 */
[----:B------:R-:W-:-:S02]  /*c570*/  PRMT R10, R6, 0x6420, R7 ;  /* 0x00006420060a7816 */ /* 0x000fc40000000007 */
        /* <DEDUP_REMOVED lines=25> */
[----:B-1----:R-:W1:Y:S01]  /*c710*/  FENCE.VIEW.ASYNC.S ;  /* 0x00000000000073c6 */ /* 0x002e620000000000 */
[----:B------:R-:W-:Y:S05]  /*c720*/  @!P0 BRA `(.L_x_212) ;  /* 0x0000000000048947 */ /* 0x000fea0003800000 */
[----:B------:R-:W-:Y:S01]  /*c730*/  BPT.TRAP 0x1 ;  /* 0x000000040000795c */ /* 0x000fe20000300000 */
.L_x_212:
[----:B-1----:R-:W-:Y:S01]  /*c740*/  SYNCS.ARRIVE.TRANS64.A1T0 RZ, [R12+URZ+0x13250], RZ ;  /* 0x013250ff0cff79a7 */ /* 0x002fe2000810003f */
[----:B------:R-:W-:Y:S01]  /*c750*/  BAR.SYNC.DEFER_BLOCKING 0x2, 0x80 ;  /* 0x0082000000007b1d */ /* 0x000fe20000010000 */
[----:B------:R-:W-:Y:S01]  /*c760*/  ISETP.GT.AND P0, PT, R2, RZ, PT ;  /* 0x000000ff0200720c */ /* 0x000fe20003f04270 */
[----:B------:R-:W-:Y:S02]  /*c770*/  @!P1 VIADD R3, R12, 0x13280 ;  /* 0x000132800c039836 */ /* 0x000fe40000000000 */
[----:B------:R-:W-:Y:S02]  /*c780*/  VIADD R2, R2, 0xffffffff ;  /* 0xffffffff02027836 */ /* 0x000fe40000000000 */
[----:B0-----:R-:W-:Y:S01]  /*c790*/  IMAD.MOV.U32 R8, RZ, RZ, R17 ;  /* 0x000000ffff087224 */ /* 0x001fe200078e0011 */
[----:B------:R-:W-:-:S04]  /*c7a0*/  @!P1 PRMT R3, RZ, 0x654, R3 ;  /* 0x00000654ff039816 */ /* 0x000fc80000000003 */
[----:B------:R0:W-:Y:S02]  /*c7b0*/  @!P1 SYNCS.ARRIVE.TRANS64.RED.A1T0 RZ, [R3+URZ], RZ ;  /* 0x000000ff03ff99a7 */ /* 0x0001e4000810043f */
[----:B0-----:R-:W-:Y:S01]  /*c7c0*/  IMAD.MOV.U32 R3, RZ, RZ, R16 ;  /* 0x000000ffff037224 */ /* 0x001fe200078e0010 */
[----:B------:R-:W-:Y:S06]  /*c7d0*/  @P0 BRA `(.L_x_213) ;  /* 0xfffffff400440947 */ /* 0x000fec000383ffff */
.L_x_193:
[----:B------:R-:W-:Y:S04]  /*c7e0*/  BSSY B0, `(.L_x_214) ;  /* 0x000000e000007945 */ /* 0x000fe80003800000 */
[----:B------:R-:W-:Y:S05]  /*c7f0*/  @P1 BRA `(.L_x_215) ;  /* 0x0000000000301947 */ /* 0x000fea0003800000 */
[----:B0-----:R-:W0:Y:S01]  /*c800*/  S2R R7, SR_LANEID ;  /* 0x0000000000077919 */ /* 0x001e220000000000 */
[----:B------:R-:W-:Y:S01]  /*c810*/  VOTEU.ANY UR4, UPT, PT ;  /* 0x0000000000047886 */ /* 0x000fe200038e0100 */
[----:B-1----:R-:W1:Y:S01]  /*c820*/  LDC.64 R2, c[0x0][0xc38] ;  /* 0x00030e00ff027b82 */ /* 0x002e620000000a00 */
        /* <DEDUP_REMOVED lines=8> */
[----:B0-----:R-:W-:-:S07]  /*c8b0*/  IADD3 R24, R0, UR49, R7 ;  /* 0x0000003100187c10 */ /* 0x001fce000fffe007 */
.L_x_215:
[----:B------:R-:W-:Y:S05]  /*c8c0*/  BSYNC B0 ;  /* 0x0000000000007941 */ /* 0x000fea0003800000 */
.L_x_214:
[----:B------:R-:W-:-:S06]  /*c8d0*/  UISETP.NE.AND UP0, UPT, UR41, 0x3, UPT ;  /* 0x000000032900788c */ /* 0x000fcc000bf05270 */
[----:B------:R-:W-:-:S13]  /*c8e0*/  PLOP3.LUT P0, PT, PT, PT, UP0, 0x80, 0x0 ;  /* 0x000000000000781c */ /* 0x000fda0003f0f008 */
[----:B------:R-:W-:Y:S05]  /*c8f0*/  @!P0 BRA `(.L_x_216) ;  /* 0x0000000000048947 */ /* 0x000fea0003800000 */
[----:B------:R-:W-:Y:S01]  /*c900*/  BPT.TRAP 0x1 ;  /* 0x000000040000795c */ /* 0x000fe20000300000 */
.L_x_216:
[----:B-1----:R-:W-:Y:S01]  /*c910*/  LOP3.LUT R3, R17, 0x1, RZ, 0x3c, !PT ;  /* 0x0000000111037812 */ /* 0x002fe200078e3cff */
[----:B------:R-:W-:Y:S01]  /*c920*/  IMAD.U32 R0, RZ, RZ, UR50 ;  /* 0x00000032ff007e24 */ /* 0x000fe2000f8e00ff */
[----:B------:R-:W-:Y:S01]  /*c930*/  LEA R2, R16, UR40, 0x3 ;  /* 0x0000002810027c11 */ /* 0x000fe2000f8e18ff */
[----:B------:R-:W-:Y:S01]  /*c940*/  BSSY B0, `(.L_x_217) ;  /* 0x0000005000007945 */ /* 0x000fe20003800000 */
[----:B------:R-:W-:Y:S02]  /*c950*/  SHF.L.U32 R3, R3, 0x1f, RZ ;  /* 0x0000001f03037819 */ /* 0x000fe400000006ff */
[----:B------:R-:W-:Y:S02]  /*c960*/  ISETP.NE.AND P2, PT, R0, 0x3, PT ;  /* 0x000000030000780c */ /* 0x000fe40003f45270 */
[----:B------:R-:W1:Y:S02]  /*c970*/  SYNCS.PHASECHK.TRANS64.TRYWAIT P0, [R2+URZ+0x13270], R3 ;  /* 0x01327003020075a7 */ /* 0x000e64000800017f */
[----:B-1----:R-:W-:Y:S09]  /*c980*/  @!P0 BRA `(.L_x_218) ;  /* 0x0000001400788947 */ /* 0x002ff20003800000 */
.L_x_261:
[----:B------:R-:W-:Y:S05]  /*c990*/  BSYNC B0 ;  /* 0x0000000000007941 */ /* 0x000fea0003800000 */
.L_x_217:
[----:B------:R-:W-:Y:S05]  /*c9a0*/  @!P2 BRA `(.L_x_219) ;  /* 0x000000000004a947 */ /* 0x000fea0003800000 */
[----:B------:R-:W-:Y:S01]  /*c9b0*/  BPT.TRAP 0x1 ;  /* 0x000000040000795c */ /* 0x000fe20000300000 */
.L_x_219:
[----:B------:R-:W-:Y:S01]  /*c9c0*/  SHF.L.U32 R5, R17, 0x1f, RZ ;  /* 0x0000001f11057819 */ /* 0x000fe200000006ff */
[----:B-1----:R-:W-:-:S03]  /*c9d0*/  IMAD R3, R16, 0x2800, RZ ;  /* 0x0000280010037824 */ /* 0x002fc600078e02ff */
[----:B------:R-:W1:Y:S02]  /*c9e0*/  SYNCS.PHASECHK.TRANS64.TRYWAIT P0, [R2+URZ+0x13260], R5 ;  /* 0x01326005020075a7 */ /* 0x000e64000800017f */
[----:B------:R-:W-:Y:S01]  /*c9f0*/  LOP3.LUT R0, R3, R23, RZ, 0xfc, !PT ;  /* 0x0000001703007212 */ /* 0x000fe200078efcff */
[----:B-1----:R-:W-:Y:S06]  /*ca00*/  @!P0 BRA `(.L_x_220) ;  /* 0x00000014006c8947 */ /* 0x002fec0003800000 */
.L_x_262:
[----:B------:R-:W-:Y:S05]  /*ca10*/  WARPSYNC.ALL ;  /* 0x0000000000007948 */ /* 0x000fea0003800000 */
[----:B01----:R-:W0:Y:S01]  /*ca20*/  LDSM.16.MT88.4 R4, [R0+UR40+0x6000] ;  /* 0x006000280004783b */ /* 0x003e220008004200 */
[----:B------:R-:W-:-:S04]  /*ca30*/  LOP3.LUT R3, R3, R22, RZ, 0xfc, !PT ;  /* 0x0000001603037212 */ /* 0x000fc800078efcff */
[----:B------:R-:W-:Y:S02]  /*ca40*/  IADD3 R3, R3, UR40, RZ ;  /* 0x0000002803037c10 */ /* 0x000fe4000fffe0ff */
        /* <DEDUP_REMOVED lines=37> */
.L_x_221:
[----:B-1----:R-:W-:Y:S01]  /*cca0*/  SYNCS.ARRIVE.TRANS64.A1T0 RZ, [R2+URZ+0x13250], RZ ;  /* 0x013250ff02ff79a7 */ /* 0x002fe2000810003f */
[----:B------:R-:W-:Y:S02]  /*ccb0*/  @!P1 VIADD R0, R2, 0x13280 ;  /* 0x0001328002009836 */ /* 0x000fe40000000000 */
[----:B------:R-:W-:-:S03]  /*ccc0*/  VIADD R16, R16, 0x1 ;  /* 0x0000000110107836 */ /* 0x000fc60000000000 */
[----:B------:R-:W-:Y:S01]  /*ccd0*/  @!P1 PRMT R0, RZ, 0x654, R0 ;  /* 0x00000654ff009816 */ /* 0x000fe20000000000 */
[----:B------:R-:W-:Y:S01]  /*cce0*/  BAR.SYNC.DEFER_BLOCKING 0x2, 0x80 ;  /* 0x0082000000007b1d */ /* 0x000fe20000010000 */
[----:B------:R-:W-:-:S04]  /*ccf0*/  ISETP.NE.AND P0, PT, R16, 0x2, PT ;  /* 0x000000021000780c */ /* 0x000fc80003f05270 */
[----:B------:R-:W-:Y:S01]  /*cd00*/  SEL R16, R16, RZ, P0 ;  /* 0x000000ff10107207 */ /* 0x000fe20000000000 */
[----:B------:R1:W-:Y:S02]  /*cd10*/  @!P1 SYNCS.ARRIVE.TRANS64.RED.A1T0 RZ, [R0+URZ], RZ ;  /* 0x000000ff00ff99a7 */ /* 0x0003e4000810043f */
[----:B-1----:R-:W-:-:S04]  /*cd20*/  SEL R0, RZ, 0x1, P0 ;  /* 0x00000001ff007807 */ /* 0x002fc80000000000 */
[----:B------:R-:W-:-:S07]  /*cd30*/  LOP3.LUT R17, R17, R0, RZ, 0x3c, !PT ;  /* 0x0000000011117212 */ /* 0x000fce00078e3cff */
.L_x_177:
[----:B------:R-:W-:Y:S05]  /*cd40*/  BSYNC B6 ;  /* 0x0000000000067941 */ /* 0x000fea0003800000 */
.L_x_175:
[----:B------:R-:W2:Y:S02]  /*cd50*/  LDL R0, [R1+0x4] ;  /* 0x0000040001007983 */ /* 0x000ea40000100800 */
[----:B--2---:R-:W-:-:S13]  /*cd60*/  ISETP.NE.AND P0, PT, R0, RZ, PT ;  /* 0x000000ff0000720c */ /* 0x004fda0003f05270 */
        /* <DEDUP_REMOVED lines=10> */
.L_x_222:
[C---:B------:R-:W-:Y:S01]  /*ce10*/  VIADD R5, R29.reuse, UR51 ;  /* 0x000000331d057c36 */ /* 0x040fe20008000000 */
[----:B------:R-:W-:Y:S01]  /*ce20*/  ISETP.NE.AND P0, PT, R29, 0x1f, PT ;  /* 0x0000001f1d00780c */ /* 0x000fe20003f05270 */
[----:B------:R-:W-:Y:S01]  /*ce30*/  ULDC UR4, c[0x0][0xc14] ;  /* 0x0003050000047ab9 */ /* 0x000fe20000000800 */
[----:B------:R-:W-:Y:S02]  /*ce40*/  IMAD.MOV.U32 R0, RZ, RZ, RZ ;  /* 0x000000ffff007224 */ /* 0x000fe400078e00ff */
[----:B------:R-:W-:Y:S01]  /*ce50*/  ISETP.GE.OR P1, PT, R5, UR4, !P0 ;  /* 0x0000000405007c0c */ /* 0x000fe2000c726670 */
[----:B------:R-:W-:-:S12]  /*ce60*/  ULDC UR4, c[0x0][0xc14] ;  /* 0x0003050000047ab9 */ /* 0x000fd80000000800 */
[----:B0-----:R-:W0:Y:S02]  /*ce70*/  @!P1 LDC.64 R2, c[0x0][0xc58] ;  /* 0x00031600ff029b82 */ /* 0x001e240000000a00 */
[----:B0-----:R-:W-:-:S05]  /*ce80*/  @!P1 IMAD.WIDE R2, R5, 0x4, R2 ;  /* 0x0000000405029825 */ /* 0x001fca00078e0202 */
[----:B------:R-:W2:Y:S01]  /*ce90*/  @!P1 LDG.E R0, desc[UR54][R2.64] ;  /* 0x0000003602009981 */ /* 0x000ea2000c1e1900 */
[C---:B------:R-:W-:Y:S02]  /*cea0*/  ISETP.NE.AND P1, PT, R29.reuse, RZ, PT ;  /* 0x000000ff1d00720c */ /* 0x040fe40003f25270 */
[C---:B------:R-:W-:Y:S02]  /*ceb0*/  ISETP.GE.U32.AND P2, PT, R29.reuse, 0x2, PT ;  /* 0x000000021d00780c */ /* 0x040fe40003f46070 */
[C---:B------:R-:W-:Y:S02]  /*cec0*/  ISETP.GE.U32.AND P3, PT, R29.reuse, 0x4, PT ;  /* 0x000000041d00780c */ /* 0x040fe40003f66070 */
[C---:B------:R-:W-:Y:S02]  /*ced0*/  ISETP.GE.U32.AND P4, PT, R29.reuse, 0x8, PT ;  /* 0x000000081d00780c */ /* 0x040fe40003f86070 */
[----:B------:R-:W-:Y:S01]  /*cee0*/  ISETP.GE.U32.AND P5, PT, R29, 0x10, PT ;  /* 0x000000101d00780c */ /* 0x000fe20003fa6070 */
[----:B--2---:R-:W0:Y:S02]  /*cef0*/  SHFL.UP PT, R4, R0, 0x1, RZ ;  /* 0x0420000000047989 */ /* 0x004e2400000e00ff */
[----:B0-----:R-:W-:-:S05]  /*cf00*/  SEL R5, R4, RZ, P1 ;  /* 0x000000ff04057207 */ /* 0x001fca0000800000 */
[----:B------:R-:W-:-:S05]  /*cf10*/  IMAD.IADD R5, R0, 0x1, R5 ;  /* 0x0000000100057824 */ /* 0x000fca00078e0205 */
[----:B------:R-:W0:Y:S02]  /*cf20*/  SHFL.UP PT, R4, R5, 0x2, RZ ;  /* 0x0440000005047989 */ /* 0x000e2400000e00ff */
[----:B0-----:R-:W-:-:S05]  /*cf30*/  SEL R4, R4, RZ, P2 ;  /* 0x000000ff04047207 */ /* 0x001fca0001000000 */
[----:B------:R-:W-:Y:S02]  /*cf40*/  IMAD.IADD R4, R5, 0x1, R4 ;  /* 0x0000000105047824 */ /* 0x000fe400078e0204 */
[----:B------:R-:W-:Y:S04]  /*cf50*/  SHFL.IDX PT, R5, R24, RZ, 0x1f ;  /* 0x00001fff18057589 */ /* 0x000fe800000e0000 */
[----:B------:R-:W0:Y:S02]  /*cf60*/  SHFL.UP PT, R6, R4, 0x4, RZ ;  /* 0x0480000004067989 */ /* 0x000e2400000e00ff */
[----:B0-----:R-:W-:-:S04]  /*cf70*/  SEL R3, R6, RZ, P3 ;  /* 0x000000ff06037207 */ /* 0x001fc80001800000 */
[----:B------:R-:W-:Y:S02]  /*cf80*/  IADD3 R6, R4, R3, RZ ;  /* 0x0000000304067210 */ /* 0x000fe40007ffe0ff */
[----:B------:R-:W-:Y:S04]  /*cf90*/  SHFL.IDX PT, R4, R24, 0x1, 0x1f ;  /* 0x00201f0018047f89 */ /* 0x000fe800000e0000 */
        /* <DEDUP_REMOVED lines=11> */
[----:B------:R-:W-:Y:S05]  /*d050*/  @P6 BRA `(.L_x_224) ;  /* 0x0000000000886947 */ /* 0x000fea0003800000 */
.L_x_228:
[----:B------:R-:W-:-:S04]  /*d060*/  UIADD3 UR51, UR51, 0x1f, URZ ;  /* 0x0000001f33337890 */ /* 0x000fc8000fffe03f */
[----:B------:R-:W-:-:S06]  /*d070*/  UISETP.GE.AND UP0, UPT, UR51, UR4, UPT ;  /* 0x000000043300728c */ /* 0x000fcc000bf06270 */
[----:B------:R-:W-:-:S13]  /*d080*/  PLOP3.LUT P6, PT, PT, PT, UP0, 0x40, 0x0 ;  /* 0x000000000000781c */ /* 0x000fda0003fce808 */
[----:B------:R-:W-:Y:S05]  /*d090*/  @!P6 BRA `(.L_x_225) ;  /* 0x000000040030e947 */ /* 0x000fea0003800000 */
[----:B------:R-:W-:Y:S01]  /*d0a0*/  VIADD R7, R29, UR51 ;  /* 0x000000331d077c36 */ /* 0x000fe20008000000 */
[----:B------:R-:W-:Y:S01]  /*d0b0*/  BSSY B0, `(.L_x_226) ;  /* 0x0000007000007945 */ /* 0x000fe20003800000 */
[----:B------:R-:W-:-:S03]  /*d0c0*/  IMAD.MOV.U32 R0, RZ, RZ, RZ ;  /* 0x000000ffff007224 */ /* 0x000fc600078e00ff */
[----:B------:R-:W-:-:S13]  /*d0d0*/  ISETP.GE.OR P6, PT, R7, UR4, !P0 ;  /* 0x0000000407007c0c */ /* 0x000fda000c7c6670 */
[----:B------:R-:W-:Y:S05]  /*d0e0*/  @P6 BRA `(.L_x_227) ;  /* 0x00000000000c6947 */ /* 0x000fea0003800000 */
[----:B------:R-:W0:Y:S02]  /*d0f0*/  LDC.64 R2, c[0x0][0xc58] ;  /* 0x00031600ff027b82 */ /* 0x000e240000000a00 */
[----:B0-----:R-:W-:-:S05]  /*d100*/  IMAD.WIDE R2, R7, 0x4, R2 ;  /* 0x0000000407027825 */ /* 0x001fca00078e0202 */
[----:B------:R0:W5:Y:S02]  /*d110*/  LDG.E R0, desc[UR54][R2.64] ;  /* 0x0000003602007981 */ /* 0x000164000c1e1900 */
.L_x_227:
[----:B------:R-:W-:Y:S05]  /*d120*/  BSYNC B0 ;  /* 0x0000000000007941 */ /* 0x000fea0003800000 */
.L_x_226:
[----:B0----5:R-:W0:Y:S02]  /*d130*/  SHFL.UP PT, R2, R0, 0x1, RZ ;  /* 0x0420000000027989 */ /* 0x021e2400000e00ff */
        /* <DEDUP_REMOVED lines=10> */
[----:B------:R-:W-:-:S05]  /*d1e0*/  IMAD.IADD R8, R7, 0x1, R2 ;  /* 0x0000000107087824 */ /* 0x000fca00078e0202 */
[----:B------:R-:W0:Y:S02]  /*d1f0*/  SHFL.UP PT, R2, R8, 0x10, RZ ;  /* 0x0600000008027989 */ /* 0x000e2400000e00ff */
[----:B0-----:R-:W-:Y:S02]  /*d200*/  SEL R9, R2, RZ, P5 ;  /* 0x000000ff02097207 */ /* 0x001fe40002800000 */
[----:B------:R-:W0:Y:S03]  /*d210*/  LDC R2, c[0x0][0xc10] ;  /* 0x00030400ff027b82 */ /* 0x000e260000000800 */
[----:B------:R-:W-:-:S05]  /*d220*/  IMAD.IADD R3, R8, 0x1, R9 ;  /* 0x0000000108037824 */ /* 0x000fca00078e0209 */
[----:B------:R-:W0:Y:S02]  /*d230*/  SHFL.IDX PT, R9, R3, 0x1f, 0x1f ;  /* 0x03e01f0003097f89 */ /* 0x000e2400000e0000 */
[----:B0-----:R-:W-:-:S04]  /*d240*/  IMAD R9, R9, R2, RZ ;  /* 0x0000000209097224 */ /* 0x001fc800078e02ff */
[----:B------:R-:W-:-:S05]  /*d250*/  IMAD.IADD R4, R9, 0x1, R4 ;  /* 0x0000000109047824 */ /* 0x000fca00078e0204 */
[----:B------:R-:W-:-:S13]  /*d260*/  ISETP.GT.AND P6, PT, R4, R5, PT ;  /* 0x000000050400720c */ /* 0x000fda0003fc4270 */
[----:B------:R-:W-:Y:S05]  /*d270*/  @!P6 BRA `(.L_x_228) ;  /* 0xfffffffc0078e947 */ /* 0x000fea000383ffff */
.L_x_224:
[----:B------:R-:W-:Y:S02]  /*d280*/  IMAD.IADD R24, R4, 0x1, -R9 ;  /* 0x0000000104187824 */ /* 0x000fe400078e0a09 */
[----:B------:R-:W-:Y:S02]  /*d290*/  IMAD.MOV.U32 R7, RZ, RZ, RZ ;  /* 0x000000ffff077224 */ /* 0x000fe400078e00ff */
        /* <DEDUP_REMOVED lines=10> */
[----:B0-----:R-:W-:-:S06]  /*d340*/  IADD3 R8, R6, 0xffffffe, RZ ;  /* 0x0ffffffe06087810 */ /* 0x001fcc0007ffe0ff */
[----:B------:R-:W0:Y:S02]  /*d350*/  F2I.FTZ.U32.TRUNC.NTZ R9, R8 ;  /* 0x0000000800097305 */ /* 0x000e24000021f000 */
[----:B0-----:R-:W-:Y:S01]  /*d360*/  IMAD.MOV R10, RZ, RZ, -R9 ;  /* 0x000000ffff0a7224 */ /* 0x001fe200078e0a09 */
[----:B------:R-:W-:Y:S06]  /*d370*/  @!P0 BRA `(.L_x_229) ;  /* 0x00000000000c8947 */ /* 0x000fec0003800000 */
[----:B------:R-:W-:-:S06]  /*d380*/  UIADD3 UR5, UR4, -0x1, URZ ;  /* 0xffffffff04057890 */ /* 0x000fcc000fffe03f */
[----:B------:R-:W-:-:S05]  /*d390*/  IMAD.U32 R6, RZ, RZ, UR5 ;  /* 0x00000005ff067e24 */ /* 0x000fca000f8e00ff */
[----:B------:R0:W1:Y:S02]  /*d3a0*/  SHFL.IDX PT, R7, R3, R6, 0x1f ;  /* 0x00001f0603077589 */ /* 0x00006400000e0000 */
.L_x_229:
[----:B0-----:R-:W-:Y:S01]  /*d3b0*/  IMAD.MOV.U32 R3, RZ, RZ, R10 ;  /* 0x000000ffff037224 */ /* 0x001fe200078e000a */
[----:B------:R-:W-:Y:S01]  /*d3c0*/  UIADD3 UR51, UR4, UR51, URZ ;  /* 0x0000003304337290 */ /* 0x000fe2000fffe03f */
[----:B-1----:R-:W-:Y:S02]  /*d3d0*/  IMAD R24, R7, R2, R24 ;  /* 0x0000000207187224 */ /* 0x002fe400078e0218 */
[----:B------:R-:W-:Y:S01]  /*d3e0*/  IMAD R6, R3, R4, RZ ;  /* 0x0000000403067224 */ /* 0x000fe200078e02ff */
[----:B------:R-:W-:Y:S01]  /*d3f0*/  MOV R3, R9 ;  /* 0x0000000900037202 */ /* 0x000fe20000000f00 */
[----:B------:R-:W-:Y:S02]  /*d400*/  IMAD.IADD R25, R5, 0x1, -R24 ;  /* 0x0000000105197824 */ /* 0x000fe400078e0a18 */
[----:B------:R-:W-:-:S04]  /*d410*/  IMAD.MOV.U32 R2, RZ, RZ, RZ ;  /* 0x000000ffff027224 */ /* 0x000fc800078e00ff */
[----:B------:R-:W-:Y:S01]  /*d420*/  IMAD.HI.U32 R9, R9, R6, R2 ;  /* 0x0000000609097227 */ /* 0x000fe200078e0002 */
[----:B------:R-:W-:Y:S02]  /*d430*/  IABS R3, R0 ;  /* 0x0000000000037213 */ /* 0x000fe40000000000 */
[----:B------:R-:W-:-:S03]  /*d440*/  IABS R2, R25 ;  /* 0x0000001900027213 */ /* 0x000fc60000000000 */
[----:B------:R-:W-:Y:S02]  /*d450*/  IMAD.MOV R3, RZ, RZ, -R3 ;  /* 0x000000ffff037224 */ /* 0x000fe400078e0a03 */
[----:B------:R-:W-:-:S04]  /*d460*/  IMAD.HI.U32 R9, R9, R2, RZ ;  /* 0x0000000209097227 */ /* 0x000fc800078e00ff */
[----:B------:R-:W-:Y:S01]  /*d470*/  IMAD R3, R9, R3, R2 ;  /* 0x0000000309037224 */ /* 0x000fe200078e0202 */
[----:B------:R-:W-:-:S04]  /*d480*/  LOP3.LUT R2, R25, R0, RZ, 0x3c, !PT ;  /* 0x0000000019027212 */ /* 0x000fc800078e3cff */
[----:B------:R-:W-:Y:S02]  /*d490*/  ISETP.GT.U32.AND P1, PT, R4, R3, PT ;  /* 0x000000030400720c */ /* 0x000fe40003f24070 */
[----:B------:R-:W-:-:S11]  /*d4a0*/  ISETP.GE.AND P2, PT, R2, RZ, PT ;  /* 0x000000ff0200720c */ /* 0x000fd60003f46270 */
[----:B------:R-:W-:Y:S02]  /*d4b0*/  @!P1 IMAD.IADD R3, R3, 0x1, -R4 ;  /* 0x0000000103039824 */ /* 0x000fe400078e0a04 */
[----:B------:R-:W-:Y:S01]  /*d4c0*/  @!P1 VIADD R9, R9, 0x1 ;  /* 0x0000000109099836 */ /* 0x000fe20000000000 */
[----:B------:R-:W-:Y:S02]  /*d4d0*/  ISETP.NE.AND P1, PT, R0, RZ, PT ;  /* 0x000000ff0000720c */ /* 0x000fe40003f25270 */
[----:B------:R-:W-:-:S13]  /*d4e0*/  ISETP.GE.U32.AND P0, PT, R3, R4, PT ;  /* 0x000000040300720c */ /* 0x000fda0003f06070 */
[----:B------:R-:W-:-:S04]  /*d4f0*/  @P0 VIADD R9, R9, 0x1 ;  /* 0x0000000109090836 */ /* 0x000fc80000000000 */
[----:B------:R-:W-:Y:S01]  /*d500*/  @!P2 IMAD.MOV R9, RZ, RZ, -R9 ;  /* 0x000000ffff09a224 */ /* 0x000fe200078e0a09 */
[----:B------:R-:W-:-:S04]  /*d510*/  @!P1 LOP3.LUT R9, RZ, R0, RZ, 0x33, !PT ;  /* 0x00000000ff099212 */ /* 0x000fc800078e33ff */
[----:B------:R-:W-:Y:S01]  /*d520*/  R2UR UR38, R9 ;  /* 0x00000000092672ca */ /* 0x000fe200000e0000 */
[----:B------:R-:W-:-:S04]  /*d530*/  IMAD.MOV R9, RZ, RZ, -R9 ;  /* 0x000000ffff097224 */ /* 0x000fc800078e0a09 */
[----:B------:R-:W-:Y:S01]  /*d540*/  IMAD R25, R0, R9, R25 ;  /* 0x0000000900197224 */ /* 0x000fe200078e0219 */
[----:B------:R-:W-:Y:S09]  /*d550*/  BRA `(.L_x_230) ;  /* 0x0000000000107947 */ /* 0x000ff20003800000 */
.L_x_225:
[----:B------:R-:W-:Y:S01]  /*d560*/  MOV R24, R5 ;  /* 0x0000000500187202 */ /* 0x000fe20000000f00 */
[----:B------:R-:W-:Y:S01]  /*d570*/  IMAD.MOV.U32 R25, RZ, RZ, RZ ;  /* 0x000000ffff197224 */ /* 0x000fe200078e00ff */
[----:B------:R-:W-:Y:S01]  /*d580*/  ULDC UR51, c[0x0][0xc14] ;  /* 0x0003050000337ab9 */ /* 0x000fe20000000800 */
[----:B------:R-:W-:-:S05]  /*d590*/  UMOV UR38, URZ ;  /* 0x0000003f00267c82 */ /* 0x000fca0008000000 */
.L_x_230:
[----:B------:R-:W-:Y:S01]  /*d5a0*/  BAR.SYNC.DEFER_BLOCKING 0x4, 0x200 ;  /* 0x0108000000007b1d */ /* 0x000fe20000010000 */
[----:B------:R-:W-:Y:S01]  /*d5b0*/  ISETP.NE.AND P0, PT, R29, RZ, PT ;  /* 0x000000ff1d00720c */ /* 0x000fe20003f05270 */
[----:B------:R-:W-:Y:S02]  /*d5c0*/  IMAD.U32 R6, RZ, RZ, UR38 ;  /* 0x00000026ff067e24 */ /* 0x000fe4000f8e00ff */
[----:B------:R-:W-:Y:S02]  /*d5d0*/  IMAD.U32 R7, RZ, RZ, UR51 ;  /* 0x00000033ff077e24 */ /* 0x000fe4000f8e00ff */
[----:B------:R-:W-:Y:S02]  /*d5e0*/  IMAD.MOV.U32 R4, RZ, RZ, R24 ;  /* 0x000000ffff047224 */ /* 0x000fe400078e0018 */
[----:B------:R-:W-:-:S06]  /*d5f0*/  IMAD.MOV.U32 R5, RZ, RZ, R25 ;  /* 0x000000ffff057224 */ /* 0x000fcc00078e0019 */
[----:B------:R-:W0:Y:S01]  /*d600*/  @!P0 S2R R3, SR_CgaCtaId ;  /* 0x0000000000038919 */ /* 0x000e220000008800 */
[----:B------:R-:W-:-:S04]  /*d610*/  @!P0 MOV R0, 0x400 ;  /* 0x0000040000008802 */ /* 0x000fc80000000f00 */
[----:B0-----:R-:W-:-:S05]  /*d620*/  @!P0 LEA R0, R3, R0, 0x18 ;  /* 0x0000000003008211 */ /* 0x001fca00078ec0ff */
[----:B------:R0:W-:Y:S01]  /*d630*/  @!P0 STS.128 [R0+0x132d0], R4 ;  /* 0x0132d00400008388 */ /* 0x0001e20000000c00 */
[----:B------:R-:W-:Y:S06]  /*d640*/  BAR.ARV 0x5, 0x200 ;  /* 0x0148000000007b1d */ /* 0x000fec0000002000 */
.L_x_223:
[----:B------:R-:W-:Y:S02]  /*d650*/  ULDC UR4, c[0x0][0xc14] ;  /* 0x0003050000047ab9 */ /* 0x000fe40000000800 */
[----:B------:R-:W-:-:S06]  /*d660*/  UISETP.GE.AND UP0, UPT, UR51, UR4, UPT ;  /* 0x000000043300728c */ /* 0x000fcc000bf06270 */
[----:B------:R-:W-:-:S13]  /*d670*/  PLOP3.LUT P0, PT, PT, PT, UP0, 0x80, 0x0 ;  /* 0x000000000000781c */ /* 0x000fda0003f0f008 */
[----:B------:R-:W-:Y:S05]  /*d680*/  @!P0 BRA `(.L_x_231) ;  /* 0xffffffd0007c8947 */ /* 0x000fea000383ffff */
.L_x_173:
[----:B0-----:R-:W0:Y:S01]  /*d690*/  S2R R5, SR_CgaCtaId ;  /* 0x0000000000057919 */ /* 0x001e220000008800 */
[----:B------:R-:W-:Y:S01]  /*d6a0*/  VIADD R28, R28, 0x1 ;  /* 0x000000011c1c7836 */ /* 0x000fe20000000000 */
[----:B------:R-:W-:Y:S01]  /*d6b0*/  MOV R2, 0x400 ;  /* 0x0000040000027802 */ /* 0x000fe20000000f00 */
[----:B------:R-:W-:Y:S03]  /*d6c0*/  BSSY B0, `(.L_x_232) ;  /* 0x0000008000007945 */ /* 0x000fe60003800000 */
[----:B------:R-:W-:-:S04]  /*d6d0*/  LEA.HI R0, R28, R28, RZ, 0x1 ;  /* 0x0000001c1c007211 */ /* 0x000fc800078f08ff */
[----:B------:R-:W-:-:S04]  /*d6e0*/  LOP3.LUT R3, R0, 0xfffffffe, RZ, 0xc0, !PT ;  /* 0xfffffffe00037812 */ /* 0x000fc800078ec0ff */
[----:B------:R-:W-:-:S04]  /*d6f0*/  IADD3 R0, R28, -R3, RZ ;  /* 0x800000031c007210 */ /* 0x000fc80007ffe0ff */
[----:B------:R-:W-:Y:S02]  /*d700*/  SHF.L.U32 R0, R0, 0x1f, RZ ;  /* 0x0000001f00007819 */ /* 0x000fe400000006ff */
[----:B0-----:R-:W-:-:S04]  /*d710*/  LEA R7, R5, R2, 0x18 ;  /* 0x0000000205077211 */ /* 0x001fc800078ec0ff */
[----:B------:R-:W0:Y:S02]  /*d720*/  SYNCS.PHASECHK.TRANS64.TRYWAIT P0, [R7+URZ+0x13220], R0 ;  /* 0x01322000070075a7 */ /* 0x000e24000800017f */
[----:B0-----:R-:W-:Y:S05]  /*d730*/  @!P0 BRA `(.L_x_233) ;  /* 0x0000000800348947 */ /* 0x001fea0003800000 */
.L_x_263:
[----:B------:R-:W-:Y:S05]  /*d740*/  BSYNC B0 ;  /* 0x0000000000007941 */ /* 0x000fea0003800000 */
.L_x_232:
[----:B------:R-:W-:-:S03]  /*d750*/  UMOV UR4, 0xffffffff ;  /* 0xffffffff00047882 */ /* 0x000fc60000000000 */
[----:B------:R-:W-:Y:S05]  /*d760*/  BRA.DIV UR4, `(.L_x_234) ;  /* 0x0000000a043c7947 */ /* 0x000fea000b800000 */
[----:B0-----:R-:W0:Y:S02]  /*d770*/  S2R R0, SR_TID.X ;  /* 0x0000000000007919 */ /* 0x001e240000002100 */
[----:B0-----:R-:W-:-:S04]  /*d780*/  SHF.R.U32.HI R0, RZ, 0x5, R0 ;  /* 0x00000005ff007819 */ /* 0x001fc80000011600 */
[----:B------:R-:W-:-:S05]  /*d790*/  LOP3.LUT R0, R0, 0x3, RZ, 0xc0, !PT ;  /* 0x0000000300007812 */ /* 0x000fca00078ec0ff */
[----:B------:R0:W1:Y:S02]  /*d7a0*/  SHFL.IDX PT, R14, R0, RZ, 0x1f ;  /* 0x00001fff000e7589 */ /* 0x00006400000e0000 */
.L_x_266:
[----:B-1----:R-:W-:Y:S01]  /*d7b0*/  ISETP.NE.AND P0, PT, R14, RZ, PT ;  /* 0x000000ff0e00720c */ /* 0x002fe20003f05270 */
[----:B------:R-:W-:-:S12]  /*d7c0*/  BSSY B0, `(.L_x_235) ;  /* 0x000002b000007945 */ /* 0x000fd80003800000 */
[----:B------:R-:W-:Y:S05]  /*d7d0*/  @P0 BRA `(.L_x_236) ;  /* 0x0000000000a40947 */ /* 0x000fea0003800000 */
[----:B------:R-:W-:-:S03]  /*d7e0*/  UMOV UR4, 0xffffffff ;  /* 0xffffffff00047882 */ /* 0x000fc60000000000 */
[----:B------:R-:W-:Y:S05]  /*d7f0*/  BRA.DIV UR4, `(.L_x_237) ;  /* 0x0000000a044c7947 */ /* 0x000fea000b800000 */
[----:B------:R-:W-:-:S13]  /*d800*/  ELECT P6, URZ, PT ;  /* 0x00000000003f782f */ /* 0x000fda00038c0000 */
.L_x_269:
[----:B------:R-:W-:Y:S05]  /*d810*/  @!P6 BRA `(.L_x_236) ;  /* 0x000000000094e947 */ /* 0x000fea0003800000 */
[----:B------:R-:W-:-:S06]  /*d820*/  ULOP3.LUT UR4, UR48, 0x2, URZ, 0xfc, !UPT ;  /* 0x0000000230047892 */ /* 0x000fcc000f8efc3f */
[----:B0-----:R-:W-:-:S05]  /*d830*/  IMAD.U32 R0, RZ, RZ, UR4 ;  /* 0x00000004ff007e24 */ /* 0x001fca000f8e00ff */
[----:B------:R-:W-:-:S13]  /*d840*/  ISETP.NE.AND P0, PT, R0, 0x3, PT ;  /* 0x000000030000780c */ /* 0x000fda0003f05270 */
[----:B------:R-:W-:Y:S05]  /*d850*/  @!P0 BRA `(.L_x_238) ;  /* 0x0000000000048947 */ /* 0x000fea0003800000 */
[----:B------:R-:W-:Y:S01]  /*d860*/  BPT.TRAP 0x1 ;  /* 0x000000040000795c */ /* 0x000fe20000300000 */
.L_x_238:
[----:B------:R-:W-:Y:S01]  /*d870*/  VIADD R3, R7, 0x13240 ;  /* 0x0001324007037836 */ /* 0x000fe20000000000 */
[----:B------:R-:W-:Y:S01]  /*d880*/  SHF.L.U32 R4, R17, 0x1f, RZ ;  /* 0x0000001f11047819 */ /* 0x000fe200000006ff */
[C---:B------:R-:W-:Y:S02]  /*d890*/  VIADD R0, R16.reuse, 0x1 ;  /* 0x0000000110007836 */ /* 0x040fe40000000000 */
[----:B------:R-:W-:-:S03]  /*d8a0*/  IMAD R5, R16, 0x8, R3 ;  /* 0x0000000810057824 */ /* 0x000fc600078e0203 */
[C---:B------:R-:W-:Y:S01]  /*d8b0*/  ISETP.NE.AND P2, PT, R0.reuse, 0x2, PT ;  /* 0x000000020000780c */ /* 0x040fe20003f45270 */
[----:B------:R-:W0:Y:S03]  /*d8c0*/  SYNCS.PHASECHK.TRANS64.TRYWAIT P1, [R5+URZ], R4 ;  /* 0x00000004050075a7 */ /* 0x000e26000802017f */
[----:B------:R-:W-:Y:S02]  /*d8d0*/  SEL R2, RZ, 0x1, P2 ;  /* 0x00000001ff027807 */ /* 0x000fe40001000000 */
[----:B------:R-:W-:Y:S02]  /*d8e0*/  SEL R6, R0, RZ, P2 ;  /* 0x000000ff00067207 */ /* 0x000fe40001000000 */
[----:B------:R-:W-:-:S03]  /*d8f0*/  LOP3.LUT R0, R17, R2, RZ, 0x3c, !PT ;  /* 0x0000000211007212 */ /* 0x000fc600078e3cff */
[----:B------:R-:W-:Y:S01]  /*d900*/  IMAD R3, R6, 0x8, R3 ;  /* 0x0000000806037824 */ /* 0x000fe200078e0203 */
[----:B------:R-:W-:Y:S01]  /*d910*/  SHF.L.U32 R0, R0, 0x1f, RZ ;  /* 0x0000001f00007819 */ /* 0x000fe200000006ff */
[----:B0-----:R-:W-:Y:S06]  /*d920*/  @!P1 BRA `(.L_x_239) ;  /* 0x0000000800209947 */ /* 0x001fec0003800000 */
.L_x_270:
[----:B------:R-:W1:Y:S02]  /*d930*/  SYNCS.PHASECHK.TRANS64.TRYWAIT P1, [R3+URZ], R0 ;  /* 0x00000000030075a7 */ /* 0x000e64000802017f */
[----:B-1----:R-:W-:Y:S05]  /*d940*/  @!P1 BRA `(.L_x_240) ;  /* 0x00000008002c9947 */ /* 0x002fea0003800000 */
.L_x_271:
[----:B------:R-:W-:Y:S05]  /*d950*/  @!P0 BRA `(.L_x_241) ;  /* 0x0000000000048947 */ /* 0x000fea0003800000 */
[----:B------:R-:W-:Y:S01]  /*d960*/  BPT.TRAP 0x1 ;  /* 0x000000040000795c */ /* 0x000fe20000300000 */
.L_x_241:
[----:B-1----:R-:W-:-:S04]  /*d970*/  IMAD R3, R16, 0x8, R7 ;  /* 0x0000000810037824 */ /* 0x002fc800078e0207 */
[----:B------:R-:W1:Y:S02]  /*d980*/  SYNCS.PHASECHK.TRANS64.TRYWAIT P1, [R3+URZ+0x13260], R4 ;  /* 0x01326004030075a7 */ /* 0x000e64000802017f */
[----:B-1----:R-:W-:Y:S05]  /*d990*/  @!P1 BRA `(.L_x_242) ;  /* 0x00000008002c9947 */ /* 0x002fea0003800000 */
.L_x_272:
[----:B------:R-:W-:Y:S05]  /*d9a0*/  @!P0 BRA `(.L_x_243) ;  /* 0x0000000000048947 */ /* 0x000fea0003800000 */
[----:B------:R-:W-:Y:S01]  /*d9b0*/  BPT.TRAP 0x1 ;  /* 0x000000040000795c */ /* 0x000fe20000300000 */
.L_x_243:
[----:B0-----:R-:W-:-:S04]  /*d9c0*/  LEA R5, R6, R7, 0x3 ;  /* 0x0000000706057211 */ /* 0x001fc800078e18ff */
[----:B------:R-:W0:Y:S02]  /*d9d0*/  SYNCS.PHASECHK.TRANS64.TRYWAIT P1, [R5+URZ+0x13260], R0 ;  /* 0x01326000050075a7 */ /* 0x000e24000802017f */
[----:B0-----:R-:W-:Y:S05]  /*d9e0*/  @!P1 BRA `(.L_x_244) ;  /* 0x00000008002c9947 */ /* 0x001fea0003800000 */
.L_x_273:
[----:B------:R-:W-:Y:S05]  /*d9f0*/  @!P0 BRA `(.L_x_245) ;  /* 0x0000000000048947 */ /* 0x000fea0003800000 */
[----:B------:R-:W-:Y:S01]  /*da00*/  BPT.TRAP 0x1 ;  /* 0x000000040000795c */ /* 0x000fe20000300000 */
.L_x_245:
[----:B------:R-:W2:Y:S02]  /*da10*/  SYNCS.PHASECHK.TRANS64.TRYWAIT P0, [R3+URZ+0x13280], R4 ;  /* 0x01328004030075a7 */ /* 0x000ea4000800017f */
[----:B--2---:R-:W-:Y:S05]  /*da20*/  @!P0 BRA `(.L_x_246) ;  /* 0x0000000800308947 */ /* 0x004fea0003800000 */
.L_x_247:
[----:B---3--:R3:W4:Y:S02]  /*da30*/  SYNCS.PHASECHK.TRANS64.TRYWAIT P0, [R5+URZ+0x13280], R0 ;  /* 0x01328000050075a7 */ /* 0x008724000800017f */
[----:B----4-:R-:W-:Y:S05]  /*da40*/  @!P0 NANOSLEEP.SYNCS 0x989680 ;  /* 0x009896800000895d */ /* 0x010fea0003900000 */
[----:B------:R-:W4:Y:S02]  /*da50*/  @!P0 SYNCS.PHASECHK.TRANS64 P0, [R5+URZ+0x13280], R0 ;  /* 0x01328000050085a7 */ /* 0x000f24000800007f */
[----:B----4-:R-:W-:Y:S05]  /*da60*/  @!P0 BRA `(.L_x_247) ;  /* 0xfffffffc00f08947 */ /* 0x010fea000383ffff */
.L_x_236:
[----:B------:R-:W-:Y:S05]  /*da70*/  BSYNC B0 ;  /* 0x0000000000007941 */ /* 0x000fea0003800000 */
.L_x_235:
[----:B------:R-:W-:Y:S05]  /*da80*/  EXIT ;  /* 0x000000000000794d */ /* 0x000fea0003800000 */
.L_x_123:
[----:B0-----:R0:W1:Y:S02]  /*da90*/  SYNCS.PHASECHK.TRANS64.TRYWAIT P1, [R2+URZ+0x13200], R11 ;  /* 0x0132000b020075a7 */ /* 0x001064000802017f */
[----:B-1----:R-:W-:Y:S05]  /*daa0*/  @!P1 NANOSLEEP.SYNCS 0x989680 ;  /* 0x009896800000995d */ /* 0x002fea0003900000 */
[----:B------:R-:W1:Y:S02]  /*dab0*/  @!P1 SYNCS.PHASECHK.TRANS64 P1, [R2+URZ+0x13200], R11 ;  /* 0x0132000b020095a7 */ /* 0x000e64000802007f */
[----:B-1----:R-:W-:Y:S05]  /*dac0*/  @!P1 BRA `(.L_x_123) ;  /* 0xfffffffc00f09947 */ /* 0x002fea000383ffff */
[----:B------:R-:W-:Y:S05]  /*dad0*/  BRA `(.L_x_248) ;  /* 0xffffff3c00607947 */ /* 0x000fea000383ffff */
.L_x_127:
[----:B--2---:R2:W3:Y:S02]  /*dae0*/  SYNCS.PHASECHK.TRANS64.TRYWAIT P1, [R5+URZ+0x13230], R6 ;  /* 0x01323006050075a7 */ /* 0x0044e4000802017f */
[----:B---3--:R-:W-:Y:S05]  /*daf0*/  @!P1 NANOSLEEP.SYNCS 0x989680 ;  /* 0x009896800000995d */ /* 0x008fea0003900000 */
[----:B------:R-:W3:Y:S02]  /*db00*/  @!P1 SYNCS.PHASECHK.TRANS64 P1, [R5+URZ+0x13230], R6 ;  /* 0x01323006050095a7 */ /* 0x000ee4000802007f */
[----:B---3--:R-:W-:Y:S05]  /*db10*/  @!P1 BRA `(.L_x_127) ;  /* 0xfffffffc00f09947 */ /* 0x008fea000383ffff */
[----:B------:R-:W-:Y:S05]  /*db20*/  BRA `(.L_x_126) ;  /* 0xffffff3c00907947 */ /* 0x000fea000383ffff */
.L_x_132:
[----:B-1----:R1:W2:Y:S02]  /*db30*/  SYNCS.PHASECHK.TRANS64.TRYWAIT P1, [R7+URZ+0x13230], R10 ;  /* 0x0132300a070075a7 */ /* 0x0022a4000802017f */
[----:B--2---:R-:W-:Y:S05]  /*db40*/  @!P1 NANOSLEEP.SYNCS 0x989680 ;  /* 0x009896800000995d */ /* 0x004fea0003900000 */
[----:B------:R-:W2:Y:S02]  /*db50*/  @!P1 SYNCS.PHASECHK.TRANS64 P1, [R7+URZ+0x13230], R10 ;  /* 0x0132300a070095a7 */ /* 0x000ea4000802007f */
[----:B--2---:R-:W-:Y:S05]  /*db60*/  @!P1 BRA `(.L_x_132) ;  /* 0xfffffffc00f09947 */ /* 0x004fea000383ffff */
[----:B------:R-:W-:Y:S05]  /*db70*/  BRA `(.L_x_131) ;  /* 0xffffff7000087947 */ /* 0x000fea000383ffff */
.L_x_136:
[----:B-1----:R-:W-:-:S04]  /*db80*/  IMAD.U32 R11, RZ, RZ, UR12 ;  /* 0x0000000cff0b7e24 */ /* 0x002fc8000f8e00ff */
[----:B------:R1:W2:Y:S03]  /*db90*/  SYNCS.PHASECHK.TRANS64.TRYWAIT P1, [R11+URZ+0x13250], R10 ;  /* 0x0132500a0b0075a7 */ /* 0x0002a6000802017f */
[----:B--2---:R-:W-:Y:S05]  /*dba0*/  @!P1 NANOSLEEP.SYNCS 0x989680 ;  /* 0x009896800000995d */ /* 0x004fea0003900000 */
[----:B------:R-:W2:Y:S02]  /*dbb0*/  @!P1 SYNCS.PHASECHK.TRANS64 P1, [R11+URZ+0x13250], R10 ;  /* 0x0132500a0b0095a7 */ /* 0x000ea4000802007f */
[----:B--2---:R-:W-:Y:S05]  /*dbc0*/  @!P1 BRA `(.L_x_136) ;  /* 0xfffffffc00ec9947 */ /* 0x004fea000383ffff */
[----:B------:R-:W-:Y:S05]  /*dbd0*/  BRA `(.L_x_135) ;  /* 0xffffff7400187947 */ /* 0x000fea000383ffff */
.L_x_142:
[----:B-1----:R1:W2:Y:S02]  /*dbe0*/  SYNCS.PHASECHK.TRANS64.TRYWAIT P1, [R15+URZ+0x13250], R0 ;  /* 0x013250000f0075a7 */ /* 0x0022a4000802017f */
[----:B--2---:R-:W-:Y:S05]  /*dbf0*/  @!P1 NANOSLEEP.SYNCS 0x989680 ;  /* 0x009896800000995d */ /* 0x004fea0003900000 */
[----:B------:R-:W2:Y:S02]  /*dc00*/  @!P1 SYNCS.PHASECHK.TRANS64 P1, [R15+URZ+0x13250], R0 ;  /* 0x013250000f0095a7 */ /* 0x000ea4000802007f */
[----:B--2---:R-:W-:Y:S05]  /*dc10*/  @!P1 BRA `(.L_x_142) ;  /* 0xfffffffc00f09947 */ /* 0x004fea000383ffff */
[----:B------:R-:W-:Y:S05]  /*dc20*/  BRA `(.L_x_141) ;  /* 0xffffff9800e87947 */ /* 0x000fea000383ffff */
.L_x_182:
[----:B------:R-:W-:Y:S02]  /*dc30*/  IMAD.MOV.U32 R13, RZ, RZ, R7 ;  /* 0x000000ffff0d7224 */ /* 0x000fe400078e0007 */
[----:B------:R-:W-:Y:S02]  /*dc40*/  IMAD.MOV.U32 R12, RZ, RZ, RZ ;  /* 0x000000ffff0c7224 */ /* 0x000fe400078e00ff */
[----:B------:R-:W-:Y:S02]  /*dc50*/  IMAD.MOV.U32 R11, RZ, RZ, 0x1f ;  /* 0x0000001fff0b7424 */ /* 0x000fe400078e00ff */
[----:B------:R-:W-:-:S07]  /*dc60*/  IMAD.MOV.U32 R15, RZ, RZ, -0x1 ;  /* 0xffffffffff0f7424 */ /* 0x000fce00078e00ff */
[----:B------:R-:W-:Y:S05]  /*dc70*/  WARPSYNC.COLLECTIVE R15, `(.L_x_249) ;  /* 0x000000000f087348 */ /* 0x000fea0003c00000 */
[----:B------:R0:W1:Y:S02]  /*dc80*/  SHFL.IDX P6, R14, R13, R12, R11 ;  /* 0x0000000c0d0e7389 */ /* 0x00006400000c000b */
[----:B01----:R-:W-:Y:S01]  /*dc90*/  ENDCOLLECTIVE ;  /* 0x000000000000791b */ /* 0x003fe20003800000 */
.L_x_249:
[----:B------:R-:W-:Y:S05]  /*dca0*/  BRA `(.L_x_250) ;  /* 0xffffffd8004c7947 */ /* 0x000fea000383ffff */
.L_x_184:
[----:B------:R-:W-:Y:S01]  /*dcb0*/  BSSY B0, `(.L_x_251) ;  /* 0x0000006000007945 */ /* 0x000fe20003800000 */
[----:B------:R-:W-:-:S07]  /*dcc0*/  IMAD.MOV.U32 R15, RZ, RZ, -0x1 ;  /* 0xffffffffff0f7424 */ /* 0x000fce00078e00ff */
[----:B------:R-:W-:Y:S05]  /*dcd0*/  WARPSYNC.COLLECTIVE R15, `(.L_x_252) ;  /* 0x000000000f0c7348 */ /* 0x000fea0003c00000 */
[----:B------:R-:W-:Y:S02]  /*dce0*/  ELECT P6, UR62, PT ;  /* 0x00000000003e782f */ /* 0x000fe400038c0000 */
[----:B------:R-:W-:Y:S01]  /*dcf0*/  MOV R14, UR62 ;  /* 0x0000003e000e7c02 */ /* 0x000fe20008000f00 */
[----:B------:R-:W-:Y:S10]  /*dd00*/  ENDCOLLECTIVE ;  /* 0x000000000000791b */ /* 0x000ff40003800000 */
.L_x_252:
[----:B------:R-:W-:Y:S05]  /*dd10*/  BSYNC B0 ;  /* 0x0000000000007941 */ /* 0x000fea0003800000 */
.L_x_251:
[----:B------:R-:W-:Y:S05]  /*dd20*/  BRA `(.L_x_253) ;  /* 0xffffffd8004c7947 */ /* 0x000fea000383ffff */
.L_x_187:
[----:B0-----:R0:W1:Y:S02]  /*dd30*/  SYNCS.PHASECHK.TRANS64.TRYWAIT P2, [R5+URZ+0x13280], R2 ;  /* 0x01328002050075a7 */ /* 0x001064000804017f */
[----:B-1----:R-:W-:Y:S05]  /*dd40*/  @!P2 NANOSLEEP.SYNCS 0x989680 ;  /* 0x009896800000a95d */ /* 0x002fea0003900000 */
[----:B------:R-:W1:Y:S02]  /*dd50*/  @!P2 SYNCS.PHASECHK.TRANS64 P2, [R5+URZ+0x13280], R2 ;  /* 0x013280020500a5a7 */ /* 0x000e64000804007f */
[----:B-1----:R-:W-:Y:S05]  /*dd60*/  @!P2 BRA `(.L_x_187) ;  /* 0xfffffffc00f0a947 */ /* 0x002fea000383ffff */
[----:B------:R-:W-:Y:S05]  /*dd70*/  BRA `(.L_x_254) ;  /* 0xffffffd800a47947 */ /* 0x000fea000383ffff */
.L_x_189:
[----:B-1----:R1:W2:Y:S02]  /*dd80*/  SYNCS.PHASECHK.TRANS64.TRYWAIT P2, [R5+URZ+0x13240], R2 ;  /* 0x01324002050075a7 */ /* 0x0022a4000804017f */
[----:B--2---:R-:W-:Y:S05]  /*dd90*/  @!P2 NANOSLEEP.SYNCS 0x989680 ;  /* 0x009896800000a95d */ /* 0x004fea0003900000 */
[----:B------:R-:W2:Y:S02]  /*dda0*/  @!P2 SYNCS.PHASECHK.TRANS64 P2, [R5+URZ+0x13240], R2 ;  /* 0x013240020500a5a7 */ /* 0x000ea4000804007f */
[----:B--2---:R-:W-:Y:S05]  /*ddb0*/  @!P2 BRA `(.L_x_189) ;  /* 0xfffffffc00f0a947 */ /* 0x004fea000383ffff */
[----:B------:R-:W-:Y:S05]  /*ddc0*/  BRA `(.L_x_255) ;  /* 0xffffffd800f47947 */ /* 0x000fea000383ffff */
.L_x_192:
[----:B-1----:R-:W-:-:S04]  /*ddd0*/  MOV R3, UR40 ;  /* 0x0000002800037c02 */ /* 0x002fc80008000f00 */
[----:B------:R1:W2:Y:S03]  /*dde0*/  SYNCS.PHASECHK.TRANS64.TRYWAIT P0, [R3+URZ+0x13220], R2 ;  /* 0x01322002030075a7 */ /* 0x0002a6000800017f */
[----:B--2---:R-:W-:Y:S05]  /*ddf0*/  @!P0 NANOSLEEP.SYNCS 0x989680 ;  /* 0x009896800000895d */ /* 0x004fea0003900000 */
[----:B------:R-:W2:Y:S02]  /*de00*/  @!P0 SYNCS.PHASECHK.TRANS64 P0, [R3+URZ+0x13220], R2 ;  /* 0x01322002030085a7 */ /* 0x000ea4000800007f */
[----:B--2---:R-:W-:Y:S05]  /*de10*/  @!P0 BRA `(.L_x_192) ;  /* 0xfffffffc00ec8947 */ /* 0x004fea000383ffff */
[----:B------:R-:W-:Y:S05]  /*de20*/  BRA `(.L_x_256) ;  /* 0xffffffdc00907947 */ /* 0x000fea000383ffff */
.L_x_198:
[----:B--2---:R2:W3:Y:S02]  /*de30*/  SYNCS.PHASECHK.TRANS64.TRYWAIT P0, [R9+URZ+0x13280], R10 ;  /* 0x0132800a090075a7 */ /* 0x0044e4000800017f */
[----:B---3--:R-:W-:Y:S05]  /*de40*/  @!P0 NANOSLEEP.SYNCS 0x989680 ;  /* 0x009896800000895d */ /* 0x008fea0003900000 */
[----:B------:R-:W3:Y:S02]  /*de50*/  @!P0 SYNCS.PHASECHK.TRANS64 P0, [R9+URZ+0x13280], R10 ;  /* 0x0132800a090085a7 */ /* 0x000ee4000800007f */
[----:B---3--:R-:W-:Y:S05]  /*de60*/  @!P0 BRA `(.L_x_198) ;  /* 0xfffffffc00f08947 */ /* 0x008fea000383ffff */
[----:B------:R-:W-:Y:S05]  /*de70*/  BRA `(.L_x_257) ;  /* 0xffffffe000387947 */ /* 0x000fea000383ffff */
.L_x_203:
[----:B0-----:R0:W1:Y:S02]  /*de80*/  SYNCS.PHASECHK.TRANS64.TRYWAIT P0, [R9+URZ+0x13240], R10 ;  /* 0x0132400a090075a7 */ /* 0x001064000800017f */
[----:B-1----:R-:W-:Y:S05]  /*de90*/  @!P0 NANOSLEEP.SYNCS 0x989680 ;  /* 0x009896800000895d */ /* 0x002fea0003900000 */
[----:B------:R-:W1:Y:S02]  /*dea0*/  @!P0 SYNCS.PHASECHK.TRANS64 P0, [R9+URZ+0x13240], R10 ;  /* 0x0132400a090085a7 */ /* 0x000e64000800007f */
[----:B-1----:R-:W-:Y:S05]  /*deb0*/  @!P0 BRA `(.L_x_203) ;  /* 0xfffffffc00f08947 */ /* 0x002fea000383ffff */
[----:B------:R-:W-:Y:S05]  /*dec0*/  BRA `(.L_x_258) ;  /* 0xffffffe000b07947 */ /* 0x000fea000383ffff */
.L_x_209:
[----:B-1----:R1:W2:Y:S02]  /*ded0*/  SYNCS.PHASECHK.TRANS64.TRYWAIT P2, [R12+URZ+0x13270], R5 ;  /* 0x013270050c0075a7 */ /* 0x0022a4000804017f */
[----:B--2---:R-:W-:Y:S05]  /*dee0*/  @!P2 NANOSLEEP.SYNCS 0x989680 ;  /* 0x009896800000a95d */ /* 0x004fea0003900000 */
[----:B------:R-:W2:Y:S02]  /*def0*/  @!P2 SYNCS.PHASECHK.TRANS64 P2, [R12+URZ+0x13270], R5 ;  /* 0x013270050c00a5a7 */ /* 0x000ea4000804007f */
[----:B--2---:R-:W-:Y:S05]  /*df00*/  @!P2 BRA `(.L_x_209) ;  /* 0xfffffffc00f0a947 */ /* 0x004fea000383ffff */
[----:B------:R-:W-:Y:S05]  /*df10*/  BRA `(.L_x_259) ;  /* 0xffffffe400447947 */ /* 0x000fea000383ffff */
.L_x_211:
[----:B-1----:R1:W2:Y:S02]  /*df20*/  SYNCS.PHASECHK.TRANS64.TRYWAIT P2, [R12+URZ+0x13260], R5 ;  /* 0x013260050c0075a7 */ /* 0x0022a4000804017f */
[----:B--2---:R-:W-:Y:S05]  /*df30*/  @!P2 NANOSLEEP.SYNCS 0x989680 ;  /* 0x009896800000a95d */ /* 0x004fea0003900000 */
[----:B------:R-:W2:Y:S02]  /*df40*/  @!P2 SYNCS.PHASECHK.TRANS64 P2, [R12+URZ+0x13260], R5 ;  /* 0x013260050c00a5a7 */ /* 0x000ea4000804007f */
[----:B--2---:R-:W-:Y:S05]  /*df50*/  @!P2 BRA `(.L_x_211) ;  /* 0xfffffffc00f0a947 */ /* 0x004fea000383ffff */
[----:B------:R-:W-:Y:S05]  /*df60*/  BRA `(.L_x_260) ;  /* 0xffffffe4004c7947 */ /* 0x000fea000383ffff */
.L_x_218:
[----:B-1----:R1:W2:Y:S02]  /*df70*/  SYNCS.PHASECHK.TRANS64.TRYWAIT P0, [R2+URZ+0x13270], R3 ;  /* 0x01327003020075a7 */ /* 0x0022a4000800017f */
[----:B--2---:R-:W-:Y:S05]  /*df80*/  @!P0 NANOSLEEP.SYNCS 0x989680 ;  /* 0x009896800000895d */ /* 0x004fea0003900000 */
[----:B------:R-:W2:Y:S02]  /*df90*/  @!P0 SYNCS.PHASECHK.TRANS64 P0, [R2+URZ+0x13270], R3 ;  /* 0x01327003020085a7 */ /* 0x000ea4000800007f */
[----:B--2---:R-:W-:Y:S05]  /*dfa0*/  @!P0 BRA `(.L_x_218) ;  /* 0xfffffffc00f08947 */ /* 0x004fea000383ffff */
[----:B------:R-:W-:Y:S05]  /*dfb0*/  BRA `(.L_x_261) ;  /* 0xffffffe800747947 */ /* 0x000fea000383ffff */
.L_x_220:
[----:B-1----:R1:W2:Y:S02]  /*dfc0*/  SYNCS.PHASECHK.TRANS64.TRYWAIT P0, [R2+URZ+0x13260], R5 ;  /* 0x01326005020075a7 */ /* 0x0022a4000800017f */
[----:B--2---:R-:W-:Y:S05]  /*dfd0*/  @!P0 NANOSLEEP.SYNCS 0x989680 ;  /* 0x009896800000895d */ /* 0x004fea0003900000 */
[----:B------:R-:W2:Y:S02]  /*dfe0*/  @!P0 SYNCS.PHASECHK.TRANS64 P0, [R2+URZ+0x13260], R5 ;  /* 0x01326005020085a7 */ /* 0x000ea4000800007f */
[----:B--2---:R-:W-:Y:S05]  /*dff0*/  @!P0 BRA `(.L_x_220) ;  /* 0xfffffffc00f08947 */ /* 0x004fea000383ffff */
[----:B------:R-:W-:Y:S05]  /*e000*/  BRA `(.L_x_262) ;  /* 0xffffffe800807947 */ /* 0x000fea000383ffff */
.L_x_233:
[----:B0-----:R0:W1:Y:S02]  /*e010*/  SYNCS.PHASECHK.TRANS64.TRYWAIT P0, [R7+URZ+0x13220], R0 ;  /* 0x01322000070075a7 */ /* 0x001064000800017f */
[----:B-1----:R-:W-:Y:S05]  /*e020*/  @!P0 NANOSLEEP.SYNCS 0x989680 ;  /* 0x009896800000895d */ /* 0x002fea0003900000 */
[----:B------:R-:W1:Y:S02]  /*e030*/  @!P0 SYNCS.PHASECHK.TRANS64 P0, [R7+URZ+0x13220], R0 ;  /* 0x01322000070085a7 */ /* 0x000e64000800007f */
[----:B-1----:R-:W-:Y:S05]  /*e040*/  @!P0 BRA `(.L_x_233) ;  /* 0xfffffffc00f08947 */ /* 0x002fea000383ffff */
[----:B------:R-:W-:Y:S05]  /*e050*/  BRA `(.L_x_263) ;  /* 0xfffffff400b87947 */ /* 0x000fea000383ffff */
.L_x_234:
[----:B------:R-:W1:Y:S01]  /*e060*/  S2R R2, SR_TID.X ;  /* 0x0000000000027919 */ /* 0x000e620000002100 */
[----:B------:R-:W-:Y:S01]  /*e070*/  BSSY B0, `(.L_x_264) ;  /* 0x000000a000007945 */ /* 0x000fe20003800000 */
[----:B------:R-:W-:Y:S02]  /*e080*/  IMAD.MOV.U32 R12, RZ, RZ, RZ ;  /* 0x000000ffff0c7224 */ /* 0x000fe400078e00ff */
[----:B------:R-:W-:Y:S02]  /*e090*/  IMAD.MOV.U32 R11, RZ, RZ, 0x1f ;  /* 0x0000001fff0b7424 */ /* 0x000fe400078e00ff */
[----:B------:R-:W-:Y:S01]  /*e0a0*/  IMAD.MOV.U32 R15, RZ, RZ, -0x1 ;  /* 0xffffffffff0f7424 */ /* 0x000fe200078e00ff */
[----:B-1----:R-:W-:-:S04]  /*e0b0*/  SHF.R.U32.HI R2, RZ, 0x5, R2 ;  /* 0x00000005ff027819 */ /* 0x002fc80000011602 */
[----:B------:R-:W-:-:S05]  /*e0c0*/  LOP3.LUT R2, R2, 0x3, RZ, 0xc0, !PT ;  /* 0x0000000302027812 */ /* 0x000fca00078ec0ff */
[----:B------:R-:W-:-:S07]  /*e0d0*/  IMAD.MOV.U32 R13, RZ, RZ, R2 ;  /* 0x000000ffff0d7224 */ /* 0x000fce00078e0002 */
[----:B0-----:R-:W-:Y:S05]  /*e0e0*/  WARPSYNC.COLLECTIVE R15, `(.L_x_265) ;  /* 0x000000000f087348 */ /* 0x001fea0003c00000 */
[----:B------:R1:W2:Y:S02]  /*e0f0*/  SHFL.IDX P6, R14, R13, R12, R11 ;  /* 0x0000000c0d0e7389 */ /* 0x0002a400000c000b */
[----:B012---:R-:W-:Y:S01]  /*e100*/  ENDCOLLECTIVE ;  /* 0x000000000000791b */ /* 0x007fe20003800000 */
.L_x_265:
[----:B------:R-:W-:Y:S05]  /*e110*/  BSYNC B0 ;  /* 0x0000000000007941 */ /* 0x000fea0003800000 */
.L_x_264:
[----:B------:R-:W-:Y:S05]  /*e120*/  BRA `(.L_x_266) ;  /* 0xfffffff400a07947 */ /* 0x000fea000383ffff */
.L_x_237:
[----:B------:R-:W-:Y:S01]  /*e130*/  BSSY B1, `(.L_x_267) ;  /* 0x0000006000017945 */ /* 0x000fe20003800000 */
[----:B------:R-:W-:-:S07]  /*e140*/  IMAD.MOV.U32 R15, RZ, RZ, -0x1 ;  /* 0xffffffffff0f7424 */ /* 0x000fce00078e00ff */
[----:B0-----:R-:W-:Y:S05]  /*e150*/  WARPSYNC.COLLECTIVE R15, `(.L_x_268) ;  /* 0x000000000f0c7348 */ /* 0x001fea0003c00000 */
[----:B------:R-:W-:Y:S02]  /*e160*/  ELECT P6, UR62, PT ;  /* 0x00000000003e782f */ /* 0x000fe400038c0000 */
[----:B------:R-:W-:Y:S01]  /*e170*/  MOV R14, UR62 ;  /* 0x0000003e000e7c02 */ /* 0x000fe20008000f00 */
[----:B0-----:R-:W-:Y:S10]  /*e180*/  ENDCOLLECTIVE ;  /* 0x000000000000791b */ /* 0x001ff40003800000 */
.L_x_268:
[----:B------:R-:W-:Y:S05]  /*e190*/  BSYNC B1 ;  /* 0x0000000000017941 */ /* 0x000fea0003800000 */
.L_x_267:
[----:B------:R-:W-:Y:S05]  /*e1a0*/  BRA `(.L_x_269) ;  /* 0xfffffff400987947 */ /* 0x000fea000383ffff */
.L_x_239:
[----:B0-----:R0:W1:Y:S02]  /*e1b0*/  SYNCS.PHASECHK.TRANS64.TRYWAIT P1, [R5+URZ], R4 ;  /* 0x00000004050075a7 */ /* 0x001064000802017f */
[----:B-1----:R-:W-:Y:S05]  /*e1c0*/  @!P1 NANOSLEEP.SYNCS 0x989680 ;  /* 0x009896800000995d */ /* 0x002fea0003900000 */
[----:B------:R-:W1:Y:S02]  /*e1d0*/  @!P1 SYNCS.PHASECHK.TRANS64 P1, [R5+URZ], R4 ;  /* 0x00000004050095a7 */ /* 0x000e64000802007f */
[----:B-1----:R-:W-:Y:S05]  /*e1e0*/  @!P1 BRA `(.L_x_239) ;  /* 0xfffffffc00f09947 */ /* 0x002fea000383ffff */
[----:B------:R-:W-:Y:S05]  /*e1f0*/  BRA `(.L_x_270) ;  /* 0xfffffff400cc7947 */ /* 0x000fea000383ffff */
.L_x_240:
[----:B-1----:R1:W2:Y:S02]  /*e200*/  SYNCS.PHASECHK.TRANS64.TRYWAIT P1, [R3+URZ], R0 ;  /* 0x00000000030075a7 */ /* 0x0022a4000802017f */
[----:B--2---:R-:W-:Y:S05]  /*e210*/  @!P1 NANOSLEEP.SYNCS 0x989680 ;  /* 0x009896800000995d */ /* 0x004fea0003900000 */
[----:B------:R-:W2:Y:S02]  /*e220*/  @!P1 SYNCS.PHASECHK.TRANS64 P1, [R3+URZ], R0 ;  /* 0x00000000030095a7 */ /* 0x000ea4000802007f */
[----:B--2---:R-:W-:Y:S05]  /*e230*/  @!P1 BRA `(.L_x_240) ;  /* 0xfffffffc00f09947 */ /* 0x004fea000383ffff */
[----:B------:R-:W-:Y:S05]  /*e240*/  BRA `(.L_x_271) ;  /* 0xfffffff400c07947 */ /* 0x000fea000383ffff */
.L_x_242:
[----:B-1----:R1:W2:Y:S02]  /*e250*/  SYNCS.PHASECHK.TRANS64.TRYWAIT P1, [R3+URZ+0x13260], R4 ;  /* 0x01326004030075a7 */ /* 0x0022a4000802017f */
[----:B--2---:R-:W-:Y:S05]  /*e260*/  @!P1 NANOSLEEP.SYNCS 0x989680 ;  /* 0x009896800000995d */ /* 0x004fea0003900000 */
[----:B------:R-:W2:Y:S02]  /*e270*/  @!P1 SYNCS.PHASECHK.TRANS64 P1, [R3+URZ+0x13260], R4 ;  /* 0x01326004030095a7 */ /* 0x000ea4000802007f */
[----:B--2---:R-:W-:Y:S05]  /*e280*/  @!P1 BRA `(.L_x_242) ;  /* 0xfffffffc00f09947 */ /* 0x004fea000383ffff */
[----:B------:R-:W-:Y:S05]  /*e290*/  BRA `(.L_x_272) ;  /* 0xfffffff400c07947 */ /* 0x000fea000383ffff */
.L_x_244:
[----:B0-----:R0:W2:Y:S02]  /*e2a0*/  SYNCS.PHASECHK.TRANS64.TRYWAIT P1, [R5+URZ+0x13260], R0 ;  /* 0x01326000050075a7 */ /* 0x0010a4000802017f */
[----:B--2---:R-:W-:Y:S05]  /*e2b0*/  @!P1 NANOSLEEP.SYNCS 0x989680 ;  /* 0x009896800000995d */ /* 0x004fea0003900000 */
[----:B------:R-:W2:Y:S02]  /*e2c0*/  @!P1 SYNCS.PHASECHK.TRANS64 P1, [R5+URZ+0x13260], R0 ;  /* 0x01326000050095a7 */ /* 0x000ea4000802007f */
[----:B--2---:R-:W-:Y:S05]  /*e2d0*/  @!P1 BRA `(.L_x_244) ;  /* 0xfffffffc00f09947 */ /* 0x004fea000383ffff */
[----:B------:R-:W-:Y:S05]  /*e2e0*/  BRA `(.L_x_273) ;  /* 0xfffffff400c07947 */ /* 0x000fea000383ffff */
.L_x_246:
[----:B--2---:R2:W3:Y:S02]  /*e2f0*/  SYNCS.PHASECHK.TRANS64.TRYWAIT P0, [R3+URZ+0x13280], R4 ;  /* 0x01328004030075a7 */ /* 0x0044e4000800017f */
[----:B---3--:R-:W-:Y:S05]  /*e300*/  @!P0 NANOSLEEP.SYNCS 0x989680 ;  /* 0x009896800000895d */ /* 0x008fea0003900000 */
[----:B------:R-:W3:Y:S02]  /*e310*/  @!P0 SYNCS.PHASECHK.TRANS64 P0, [R3+URZ+0x13280], R4 ;  /* 0x01328004030085a7 */ /* 0x000ee4000800007f */
[----:B---3--:R-:W-:Y:S05]  /*e320*/  @!P0 BRA `(.L_x_246) ;  /* 0xfffffffc00f08947 */ /* 0x008fea000383ffff */
[----:B------:R-:W-:Y:S05]  /*e330*/  BRA `(.L_x_247) ;  /* 0xfffffff400bc7947 */ /* 0x000fea000383ffff */
.L_x_274:
        /* <DEDUP_REMOVED lines=12> */
.L_x_2163:


//--------------------- .text._ZN7cutlass13device_kernelIN5flash11enable_sm90INS1_16FlashAttnFwdSm90INS1_25CollectiveMainloopFwdSm90ILi2EN4cute5tupleIJNS5_1CILi1EEES8_S8_EEENS6_IJNS7_ILi192EEENS7_ILi160EEENS7_ILi64EEEEEELi64ENS_12float_e4m3_tEfNS_4arch4Sm90ELb0ELb0ELb1ELb1ELb0ELb1ELb0ELb1ELb1ELb0ELb0ELb0EEENS1_21CollectiveEpilogueFwdINS6_IJSA_SC_SB_EEES9_NS_10bfloat16_tESG_Li384ELb1ELb0ELb0ELb1EEENS1_36VarlenDynamicPersistentTileSchedulerILi192ELi160ELi384ELi128ELb0ELb0ELb1ELb0ELb1ELb1EEEEEEEEEvNT_6ParamsE --------------------------
	.section	.text._ZN7cutlass13device_kernelIN5flash11enable_sm90INS1_16FlashAttnFwdSm90INS1_25CollectiveMainloopFwdSm90ILi2EN4cute5tupleIJNS5_1CILi1EEES8_S8_EEENS6_IJNS7_ILi192EEENS7_ILi160EEENS7_ILi64EEEEEELi64ENS_12float_e4m3_tEfNS_4arch4Sm90ELb0ELb0ELb1ELb1ELb0ELb1ELb0ELb1ELb1ELb0ELb0ELb0EEENS1_21CollectiveEpilogueFwdINS6_IJSA_SC_SB_EEES9_NS_10bfloat16_tESG_Li384ELb1ELb0ELb0ELb1EEENS1_36VarlenDynamicPersistentTileSchedulerILi192ELi160ELi384ELi128ELb0ELb0ELb1ELb0ELb1ELb1EEEEEEEEEvNT_6ParamsE,"ax",@progbits
	.align	128
.text._ZN7cutlass13device_kernelIN5flash11enable_sm90INS1_16FlashAttnFwdSm90INS1_25CollectiveMainloopFwdSm90ILi2EN4cute5tupleIJNS5_1CILi1EEES8_S8_EEENS6_IJNS7_ILi192EEENS7_ILi160EEENS7_ILi64EEEEEELi64ENS_12float_e4m3_tEfNS_4arch4Sm90ELb0ELb0ELb1ELb1ELb0ELb1ELb0ELb1ELb1ELb0ELb0ELb0EEENS1_21CollectiveEpilogueFwdINS6_IJSA_SC_SB_EEES9_NS_10bfloat16_tESG_Li384ELb1ELb0ELb0ELb1EEENS1_36VarlenDynamicPersistentTileSchedulerILi192ELi160ELi384ELi128ELb0ELb0ELb1ELb0ELb1ELb1EEEEEEEEEvNT_6ParamsE:
        .type           _ZN7cutlass13device_kernelIN5flash11enable_sm90INS1_16FlashAttnFwdSm90INS1_25CollectiveMainloopFwdSm90ILi2EN4cute5tupleIJNS5_1CILi1EEES8_S8_EEENS6_IJNS7_ILi192EEENS7_ILi160EEENS7_ILi64EEEEEELi64ENS_12float_e4m3_tEfNS_4arch4Sm90ELb0ELb0ELb1ELb1ELb0ELb1ELb0ELb1ELb1ELb0ELb0ELb0EEENS1_21CollectiveEpilogueFwdINS6_IJSA_SC_SB_EEES9_NS_10bfloat16_tESG_Li384ELb1ELb0ELb0ELb1EEENS1_36VarlenDynamicPersistentTileSchedulerILi192ELi160ELi384ELi128ELb0ELb0ELb1ELb0ELb1ELb1EEEEEEEEEvNT_6ParamsE,@function
        .size           _ZN7cutlass13device_kernelIN5flash11enable_sm90INS1_16FlashAttnFwdSm90INS1_25CollectiveMainloopFwdSm90ILi2EN4cute5tupleIJNS5_1CILi1EEES8_S8_EEENS6_IJNS7_ILi192EEENS7_ILi160EEENS7_ILi64EEEEEELi64ENS_12float_e4m3_tEfNS_4arch4Sm90ELb0ELb0ELb1ELb1ELb0ELb1ELb0ELb1ELb1ELb0ELb0ELb0EEENS1_21CollectiveEpilogueFwdINS6_IJSA_SC_SB_EEES9_NS_10bfloat16_tESG_Li384ELb1ELb0ELb0ELb1EEENS1_36VarlenDynamicPersistentTileSchedulerILi192ELi160ELi384ELi128ELb0ELb0ELb1ELb0ELb1ELb1EEEEEEEEEvNT_6ParamsE,(.L_x_2164 - _ZN7cutlass13device_kernelIN5flash11enable_sm90INS1_16FlashAttnFwdSm90INS1_25CollectiveMainloopFwdSm90ILi2EN4cute5tupleIJNS5_1CILi1EEES8_S8_EEENS6_IJNS7_ILi192EEENS7_ILi160EEENS7_ILi64EEEEEELi64ENS_12float_e4m3_tEfNS_4arch4Sm90ELb0ELb0ELb1ELb1ELb0ELb1ELb0ELb1ELb1ELb0ELb0ELb0EEENS1_21CollectiveEpilogueFwdINS6_IJSA_SC_SB_EEES9_NS_10bfloat16_tESG_Li384ELb1ELb0ELb0ELb1EEENS1_36VarlenDynamicPersistentTileSchedulerILi192ELi160ELi384ELi128ELb0ELb0ELb1ELb0ELb1ELb1EEEEEEEEEvNT_6ParamsE)
        .other          _ZN7cutlass13device_kernelIN5flash11enable_sm90INS1_16FlashAttnFwdSm90INS1_25CollectiveMainloopFwdSm90ILi2EN4cute5tupleIJNS5_1CILi1EEES8_S8_EEENS6_IJNS7_ILi192EEENS7_ILi160EEENS7_ILi64EEEEEELi64ENS_12float_e4m3_tEfNS_4arch4Sm90ELb0ELb0ELb1ELb1ELb0ELb1ELb0ELb1ELb1ELb0ELb0ELb0EEENS1_21CollectiveEpilogueFwdINS6_IJSA_SC_SB_EEES9_NS_10bfloat16_tESG_Li384ELb1ELb0ELb0ELb1EEENS1_36VarlenDynamicPersistentTileSchedulerILi192ELi160ELi384ELi128ELb0ELb0ELb1ELb0ELb1ELb1EEEEEEEEEvNT_6ParamsE,@"STO_CUDA_ENTRY STV_DEFAULT"
_ZN7cutlass13device_kernelIN5flash11enable_sm90INS1_16FlashAttnFwdSm90INS1_25CollectiveMainloopFwdSm90ILi2EN4cute5tupleIJNS5_1CILi1EEES8_S8_EEENS6_IJNS7_ILi192EEENS7_ILi160EEENS7_ILi64EEEEEELi64ENS_12float_e4m3_tEfNS_4arch4Sm90ELb0ELb0ELb1ELb1ELb0ELb1ELb0ELb1ELb1ELb0ELb0ELb0EEENS1_21CollectiveEpilogueFwdINS6_IJSA_SC_SB_EEES9_NS_10bfloat16_tESG_Li384ELb1ELb0ELb0ELb1EEENS1_36VarlenDynamicPersistentTileSchedulerILi192ELi160ELi384ELi128ELb0ELb0ELb1ELb0ELb1ELb1EEEEEEEEEvNT_6ParamsE:
[----:B------:R-:W0:Y:S02]  /*0000*/  LDC R1, c[0x0][0x28] ;  /* 0x00000a00ff017b82 */ /* 0x000e240000000800 */
[----:B0-----:R-:W-:Y:S01]  /*0010*/  VIADD R1, R1, 0xffffffa8 ;  /* 0xffffffa801017836 */ /* 0x001fe20000000000 */
[----:B------:R-:W0:Y:S01]  /*0020*/  S2R R3, SR_TID.X ;  /* 0x0000000000037919 */ /* 0x000e220000002100 */
[----:B------:R-:W-:Y:S01]  /*0030*/  ELECT P0, URZ, PT ;  /* 0x00000000003f782f */ /* 0x000fe20003800000 */
[----:B------:R-:W-:Y:S01]  /*0040*/  BSSY B0, `(.L_x_275) ;  /* 0x0000017000007945 */ /* 0x000fe20003800000 */
[--C-:B0-----:R-:W-:Y:S02]  /*0050*/  SHF.R.U32.HI R0, RZ, 0x5, R3.reuse ;  /* 0x00000005ff007819 */ /* 0x101fe40000011603 */
[----:B------:R-:W-:-:S03]  /*0060*/  SHF.R.U32.HI R3, RZ, 0x7, R3 ;  /* 0x00000007ff037819 */ /* 0x000fc60000011603 */
[----:B------:R-:W0:Y:S02]  /*0070*/  SHFL.IDX PT, R2, R0, RZ, 0x1f ;  /* 0x00001fff00027589 */ /* 0x000e2400000e0000 */
[----:B0-----:R-:W-:-:S13]  /*0080*/  ISETP.EQ.AND P0, PT, R2, RZ, P0 ;  /* 0x000000ff0200720c */ /* 0x001fda0000702270 */
[----:B------:R-:W-:Y:S05]  /*0090*/  @!P0 BRA `(.L_x_276) ;  /* 0x0000000000448947 */ /* 0x000fea0003800000 */
[----:B------:R-:W-:Y:S02]  /*00a0*/  ULDC.64 UR4, c[0x0][0x198] ;  /* 0x0000660000047ab9 */ /* 0x000fe40000000a00 */
[----:B------:R-:W-:Y:S02]  /*00b0*/  UIADD3 UR6, UP0, UR4, 0x270, URZ ;  /* 0x0000027004067890 */ /* 0x000fe4000ff1e03f */
[----:B------:R-:W-:Y:S02]  /*00c0*/  UIADD3 UR8, UP1, UR4, 0x370, URZ ;  /* 0x0000037004087890 */ /* 0x000fe4000ff3e03f */
[----:B------:R-:W-:Y:S02]  /*00d0*/  UIADD3 UR10, UP2, UR4, 0x470, URZ ;  /* 0x00000470040a7890 */ /* 0x000fe4000ff5e03f */
[----:B------:R-:W-:Y:S02]  /*00e0*/  UIADD3 UR12, UP3, UR4, 0x570, URZ ;  /* 0x00000570040c7890 */ /* 0x000fe4000ff7e03f */
[----:B------:R-:W-:-:S02]  /*00f0*/  UIADD3 UR4, UP4, UR4, 0x670, URZ ;  /* 0x0000067004047890 */ /* 0x000fc4000ff9e03f */
[----:B------:R-:W-:Y:S02]  /*0100*/  UIADD3.X UR7, URZ, UR5, URZ, UP0, !UPT ;  /* 0x000000053f077290 */ /* 0x000fe400087fe43f */
[----:B------:R-:W-:Y:S02]  /*0110*/  UIADD3.X UR9, URZ, UR5, URZ, UP1, !UPT ;  /* 0x000000053f097290 */ /* 0x000fe40008ffe43f */
[----:B------:R-:W-:Y:S02]  /*0120*/  UIADD3.X UR11, URZ, UR5, URZ, UP2, !UPT ;  /* 0x000000053f0b7290 */ /* 0x000fe400097fe43f */
[----:B------:R-:W-:Y:S02]  /*0130*/  UIADD3.X UR13, URZ, UR5, URZ, UP3, !UPT ;  /* 0x000000053f0d7290 */ /* 0x000fe40009ffe43f */
[----:B------:R-:W-:Y:S01]  /*0140*/  UIADD3.X UR5, URZ, UR5, URZ, UP4, !UPT ;  /* 0x000000053f057290 */ /* 0x000fe2000a7fe43f */
[----:B------:R0:W-:Y:S02]  /*0150*/  UTMACCTL.PF [UR6] ;  /* 0x00000000060079b9 */ /* 0x0001e40008040000 */
[----:B------:R0:W-:Y:S02]  /*0160*/  UTMACCTL.PF [UR8] ;  /* 0x00000000080079b9 */ /* 0x0001e40008040000 */
[----:B------:R0:W-:Y:S02]  /*0170*/  UTMACCTL.PF [UR10] ;  /* 0x000000000a0079b9 */ /* 0x0001e40008040000 */
[----:B------:R0:W-:Y:S02]  /*0180*/  UTMACCTL.PF [UR12] ;  /* 0x000000000c0079b9 */ /* 0x0001e40008040000 */
[----:B------:R0:W-:Y:S02]  /*0190*/  UTMACCTL.PF [UR4] ;  /* 0x00000000040079b9 */ /* 0x0001e40008040000 */
[----:B0-----:R-:W-:Y:S01]  /*01a0*/  NOP ;  /* 0x0000000000007918 */ /* 0x001fe20000000000 */
.L_x_276:
[----:B------:R-:W-:Y:S05]  /*01b0*/  BSYNC B0 ;  /* 0x0000000000007941 */ /* 0x000fea0003800000 */
.L_x_275:
        /* <DEDUP_REMOVED lines=41> */
.L_x_277:
        /* <DEDUP_REMOVED lines=22> */
.L_x_278:
        /* <DEDUP_REMOVED lines=18> */
.L_x_279:
        /* <DEDUP_REMOVED lines=22> */
.L_x_280:
        /* <DEDUP_REMOVED lines=22> */
.L_x_281:
[----:B------:R-:W-:Y:S01]  /*0990*/  PLOP3.LUT P0, PT, PT, PT, UP0, 0x80, 0x0 ;  /* 0x000000000000781c */ /* 0x000fe20003f0f008 */
[----:B------:R-:W-:Y:S01]  /*09a0*/  UMOV UR37, 0x1 ;  /* 0x0000000100257882 */ /* 0x000fe20000000000 */
[----:B------:R-:W-:Y:S01]  /*09b0*/  NOP ;  /* 0x0000000000007918 */ /* 0x000fe20000000000 */
[----:B------:R-:W-:Y:S01]  /*09c0*/  USEL UR37, UR37, 0x2, !UP0 ;  /* 0x0000000225257887 */ /* 0x000fe2000c000000 */
[----:B------:R-:W-:Y:S01]  /*09d0*/  BSSY B8, `(.L_x_282) ;  /* 0x00014a7000087945 */ /* 0x000fe20003800000 */
[----:B------:R-:W-:Y:S01]  /*09e0*/  ULDC.64 UR42, c[0x0][0x208] ;  /* 0x00008200002a7ab9 */ /* 0x000fe20000000a00 */
[----:B012-4-:R-:W-:Y:S07]  /*09f0*/  BAR.SYNC.DEFER_BLOCKING 0x0 ;  /* 0x0000000000007b1d */ /* 0x017fee0000010000 */
[----:B------:R-:W-:Y:S05]  /*0a00*/  @!P0 BRA `(.L_x_283) ;  /* 0x000000f800988947 */ /* 0x000fea0003800000 */
.L_x_284:
[----:B------:R-:W-:-:S08]  /*0a10*/  NOP ;  /* 0x0000000000007918 */ /* 0x000fd00000000000 */
[----:B------:R-:W0:Y:S02]  /*0a20*/  USETMAXREG.TRY_ALLOC.CTAPOOL UP0, 0xa0 ;  /* 0x000000a0000079c8 */ /* 0x000e240008000600 */
[----:B0-----:R-:W-:-:S13]  /*0a30*/  PLOP3.LUT P0, PT, PT, PT, UP0, 0x80, 0x0 ;  /* 0x000000000000781c */ /* 0x001fda0003f0f008 */
[----:B------:R-:W-:Y:S05]  /*0a40*/  @!P0 BRA `(.L_x_284) ;  /* 0xfffffffc00f08947 */ /* 0x000fea000383ffff */
[----:B------:R-:W0:Y:S08]  /*0a50*/  S2UR UR4, SR_CgaCtaId ;  /* 0x00000000000479c3 */ /* 0x000e300000008800 */
[----:B------:R-:W-:Y:S06]  /*0a60*/  BAR.ARV 0x8, 0x1a0 ;  /* 0x0206800000007b1d */ /* 0x000fec0000002000 */
[----:B------:R-:W-:-:S02]  /*0a70*/  MOV R16, 0x400 ;  /* 0x0000040000107802 */ /* 0x000fc40000000f00 */
[----:B------:R-:W-:Y:S01]  /*0a80*/  BAR.SYNC.DEFER_BLOCKING 0x5, 0x200 ;  /* 0x0148000000007b1d */ /* 0x000fe20000010000 */
[----:B0-----:R-:W-:-:S05]  /*0a90*/  IMAD.U32 R0, RZ, RZ, UR4 ;  /* 0x00000004ff007e24 */ /* 0x001fca000f8e00ff */
[----:B------:R-:W-:Y:S01]  /*0aa0*/  ULDC UR4, c[0x0][0xc14] ;  /* 0x0003050000047ab9 */ /* 0x000fe20000000800 */
[----:B------:R-:W-:Y:S01]  /*0ab0*/  LEA R16, R0, R16, 0x18 ;  /* 0x0000001000107211 */ /* 0x000fe200078ec0ff */
[----:B------:R-:W-:Y:S04]  /*0ac0*/  STL [R1+0x10], R0 ;  /* 0x0000100001007387 */ /* 0x000fe80000100800 */
[----:B------:R-:W0:Y:S01]  /*0ad0*/  LDS.128 R24, [R16+0x132d0] ;  /* 0x0132d00010187984 */ /* 0x000e220000000c00 */
[----:B------:R-:W-:Y:S06]  /*0ae0*/  BAR.ARV 0x4, 0x200 ;  /* 0x0108000000007b1d */ /* 0x000fec0000002000 */
[----:B0-----:R-:W-:-:S13]  /*0af0*/  ISETP.GE.AND P0, PT, R27, UR4, PT ;  /* 0x000000041b007c0c */ /* 0x001fda000bf06270 */
[----:B------:R-:W-:Y:S05]  /*0b00*/  @P0 BRA `(.L_x_285) ;  /* 0x00000148004c0947 */ /* 0x000fea0003800000 */
[----:B------:R-:W0:Y:S01]  /*0b10*/  S2R R0, SR_TID.X ;  /* 0x0000000000007919 */ /* 0x000e220000002100 */
[----:B------:R-:W-:Y:S01]  /*0b20*/  CS2R R156, SRZ ;  /* 0x00000000009c7805 */ /* 0x000fe2000001ff00 */
[----:B------:R-:W-:Y:S01]  /*0b30*/  ULOP3.LUT UR36, UR37, 0x1, URZ, 0xfc, !UPT ;  /* 0x0000000125247892 */ /* 0x000fe2000f8efc3f */
[----:B0-----:R-:W-:-:S05]  /*0b40*/  VIADD R14, R0, 0xffffff80 ;  /* 0xffffff80000e7836 */ /* 0x001fca0000000000 */
[----:B------:R-:W-:-:S04]  /*0b50*/  SHF.R.S32.HI R0, RZ, 0x1f, R14 ;  /* 0x0000001fff007819 */ /* 0x000fc8000001140e */
[CC--:B------:R-:W-:Y:S02]  /*0b60*/  LEA.HI R2, R0.reuse, R14.reuse, RZ, 0x7 ;  /* 0x0000000e00027211 */ /* 0x0c0fe400078f38ff */
[-C--:B------:R-:W-:Y:S02]  /*0b70*/  LEA.HI R3, R0, R14.reuse, RZ, 0x5 ;  /* 0x0000000e00037211 */ /* 0x080fe400078f28ff */
[----:B------:R-:W-:Y:S02]  /*0b80*/  LOP3.LUT R5, R2, 0xffffff80, RZ, 0xc0, !PT ;  /* 0xffffff8002057812 */ /* 0x000fe400078ec0ff */
[----:B------:R-:W-:Y:S01]  /*0b90*/  LEA.HI R7, R0, R14, RZ, 0x4 ;  /* 0x0000000e00077211 */ /* 0x000fe200078f20ff */
[----:B------:R-:W-:Y:S01]  /*0ba0*/  IMAD.SHL.U32 R4, R3, 0x20, RZ ;  /* 0x0000002003047824 */ /* 0x000fe200078e00ff */
[----:B------:R-:W-:Y:S01]  /*0bb0*/  SHF.R.S32.HI R15, RZ, 0x7, R2 ;  /* 0x00000007ff0f7819 */ /* 0x000fe20000011402 */
[----:B------:R-:W-:Y:S01]  /*0bc0*/  IMAD.IADD R17, R14, 0x1, -R5 ;  /* 0x000000010e117824 */ /* 0x000fe200078e0a05 */
[----:B------:R-:W-:-:S02]  /*0bd0*/  LOP3.LUT R3, R7, 0x3fffff0, RZ, 0xc0, !PT ;  /* 0x03fffff007037812 */ /* 0x000fc400078ec0ff */
[----:B------:R-:W-:Y:S02]  /*0be0*/  LOP3.LUT R6, R4, 0xfffffc00, RZ, 0xc0, !PT ;  /* 0xfffffc0004067812 */ /* 0x000fe400078ec0ff */
[----:B------:R-:W-:Y:S01]  /*0bf0*/  SHF.R.S32.HI R9, RZ, 0x1f, R17 ;  /* 0x0000001fff097819 */ /* 0x000fe20000011411 */
[C---:B------:R-:W-:Y:S01]  /*0c00*/  IMAD.IADD R3, R14.reuse, 0x1, -R3 ;  /* 0x000000010e037824 */ /* 0x040fe200078e0a03 */
[----:B------:R-:W-:Y:S02]  /*0c10*/  LEA.HI R4, R14, R14, RZ, 0x1 ;  /* 0x0000000e0e047211 */ /* 0x000fe400078f08ff */
[----:B------:R-:W-:Y:S01]  /*0c20*/  LEA.HI R11, R9, R17, RZ, 0x2 ;  /* 0x00000011090b7211 */ /* 0x000fe200078f10ff */
[----:B------:R-:W-:Y:S01]  /*0c30*/  IMAD R10, R3, 0x40, R6 ;  /* 0x00000040030a7824 */ /* 0x000fe200078e0206 */
[----:B------:R-:W-:Y:S02]  /*0c40*/  SHF.R.S32.HI R23, RZ, 0x1, R4 ;  /* 0x00000001ff177819 */ /* 0x000fe40000011404 */
[----:B------:R-:W-:-:S02]  /*0c50*/  SHF.R.S32.HI R8, RZ, 0x4, R7 ;  /* 0x00000004ff087819 */ /* 0x000fc40000011407 */
[--C-:B------:R-:W-:Y:S02]  /*0c60*/  SHF.R.S32.HI R12, RZ, 0x2, R11.reuse ;  /* 0x00000002ff0c7819 */ /* 0x100fe4000001140b */
[----:B------:R-:W-:Y:S02]  /*0c70*/  SHF.R.S32.HI R13, RZ, 0x1f, R11 ;  /* 0x0000001fff0d7819 */ /* 0x000fe4000001140b */
[----:B------:R-:W-:Y:S02]  /*0c80*/  LEA.HI R3, R0, R14, RZ, 0x2 ;  /* 0x0000000e00037211 */ /* 0x000fe400078f10ff */
[----:B------:R-:W-:Y:S02]  /*0c90*/  LEA.HI R5, R4, R23, RZ, 0x1 ;  /* 0x0000001704057211 */ /* 0x000fe400078f08ff */
[----:B------:R-:W-:Y:S02]  /*0ca0*/  LEA.HI R7, R7, R8, RZ, 0x1 ;  /* 0x0000000807077211 */ /* 0x000fe400078f08ff */
[----:B------:R-:W-:-:S02]  /*0cb0*/  LEA.HI R13, R13, R12, RZ, 0x3 ;  /* 0x0000000c0d0d7211 */ /* 0x000fc400078f18ff */
[--C-:B------:R-:W-:Y:S02]  /*0cc0*/  SHF.R.S32.HI R2, RZ, 0x2, R3.reuse ;  /* 0x00000002ff027819 */ /* 0x100fe40000011403 */
[----:B------:R-:W-:Y:S01]  /*0cd0*/  LOP3.LUT R6, R5, 0x3fffffe, RZ, 0xc0, !PT ;  /* 0x03fffffe05067812 */ /* 0x000fe200078ec0ff */
[----:B------:R-:W-:Y:S01]  /*0ce0*/  IMAD.HI R5, R15, 0x55555556, RZ ;  /* 0x555555560f057827 */ /* 0x000fe200078e02ff */
[----:B------:R-:W-:Y:S02]  /*0cf0*/  SHF.R.S32.HI R3, RZ, 0x1f, R3 ;  /* 0x0000001fff037819 */ /* 0x000fe40000011403 */
[----:B------:R-:W-:Y:S02]  /*0d00*/  LOP3.LUT R7, R7, 0x1ffffffe, RZ, 0xc0, !PT ;  /* 0x1ffffffe07077812 */ /* 0x000fe400078ec0ff */
[----:B------:R-:W-:Y:S02]  /*0d10*/  LOP3.LUT R13, R13, 0xfffffff8, RZ, 0xc0, !PT ;  /* 0xfffffff80d0d7812 */ /* 0x000fe400078ec0ff */
[----:B------:R-:W-:Y:S01]  /*0d20*/  LEA.HI R9, R9, R17, RZ, 0x5 ;  /* 0x0000001109097211 */ /* 0x000fe200078f28ff */
[----:B------:R-:W-:Y:S01]  /*0d30*/  IMAD.IADD R7, R8, 0x1, -R7 ;  /* 0x0000000108077824 */ /* 0x000fe200078e0a07 */
[----:B------:R-:W-:Y:S01]  /*0d40*/  IADD3 R6, R23, -R6, RZ ;  /* 0x8000000617067210 */ /* 0x000fe20007ffe0ff */
[----:B------:R-:W-:Y:S01]  /*0d50*/  IMAD.IADD R12, R12, 0x1, -R13 ;  /* 0x000000010c0c7824 */ /* 0x000fe200078e0a0d */
[----:B------:R-:W-:-:S02]  /*0d60*/  LEA.HI R3, R3, R2, RZ, 0x2 ;  /* 0x0000000203037211 */ /* 0x000fc400078f10ff */
[----:B------:R-:W-:Y:S01]  /*0d70*/  LOP3.LUT R11, R11, 0x7ffffffc, RZ, 0xc0, !PT ;  /* 0x7ffffffc0b0b7812 */ /* 0x000fe200078ec0ff */
[----:B------:R-:W-:Y:S01]  /*0d80*/  IMAD R6, R8, 0x8, R6 ;  /* 0x0000000808067824 */ /* 0x000fe200078e0206 */
[----:B------:R-:W-:Y:S01]  /*0d90*/  LEA.HI R5, R5, R5, RZ, 0x1 ;  /* 0x0000000505057211 */ /* 0x000fe200078f08ff */
[----:B------:R-:W-:Y:S01]  /*0da0*/  IMAD.MOV.U32 R8, RZ, RZ, -0x2 ;  /* 0xfffffffeff087424 */ /* 0x000fe200078e00ff */
[----:B------:R-:W-:Y:S01]  /*0db0*/  SHF.R.S32.HI R9, RZ, 0x5, R9 ;  /* 0x00000005ff097819 */ /* 0x000fe20000011409 */
[----:B------:R-:W-:Y:S01]  /*0dc0*/  IMAD.IADD R11, R17, 0x1, -R11 ;  /* 0x00000001110b7824 */ /* 0x000fe200078e0a0b */
[----:B------:R-:W-:Y:S01]  /*0dd0*/  LOP3.LUT R3, R3, 0xfffffffc, RZ, 0xc0, !PT ;  /* 0xfffffffc03037812 */ /* 0x000fe200078ec0ff */
[----:B------:R-:W-:Y:S01]  /*0de0*/  IMAD R5, R5, -0x3, R15 ;  /* 0xfffffffd05057824 */ /* 0x000fe200078e020f */
[----:B------:R-:W-:Y:S01]  /*0df0*/  LOP3.LUT R4, R4, 0xfffffffe, RZ, 0xc0, !PT ;  /* 0xfffffffe04047812 */ /* 0x000fe200078ec0ff */
[----:B------:R-:W-:Y:S01]  /*0e00*/  IMAD R12, R9, 0x10, R12 ;  /* 0x00000010090c7824 */ /* 0x000fe200078e020c */
[----:B------:R-:W-:Y:S01]  /*0e10*/  LEA R9, R7, R10, 0x3 ;  /* 0x0000000a07097211 */ /* 0x000fe200078e18ff */
[----:B------:R-:W-:Y:S01]  /*0e20*/  IMAD.IADD R2, R2, 0x1, -R3 ;  /* 0x0000000102027824 */ /* 0x000fe200078e0a03 */
[----:B------:R-:W-:Y:S01]  /*0e30*/  LEA.HI R0, R0, R14, RZ, 0x3 ;  /* 0x0000000e00007211 */ /* 0x000fe200078f18ff */
[----:B------:R-:W-:-:S02]  /*0e40*/  IMAD R7, R11, R8, 0xa0 ;  /* 0x000000a00b077424 */ /* 0x000fc400078e0208 */
[----:B------:R-:W-:Y:S01]  /*0e50*/  IMAD R3, R5, 0x40, R12 ;  /* 0x0000004005037824 */ /* 0x000fe200078e020c */
[----:B------:R-:W-:Y:S01]  /*0e60*/  STL [R1+0x54], R9 ;  /* 0x0000540901007387 */ /* 0x000fe20000100800 */
[----:B------:R-:W-:-:S03]  /*0e70*/  IMAD.MOV.U32 R17, RZ, RZ, RZ ;  /* 0x000000ffff117224 */ /* 0x000fc600078e00ff */
[----:B------:R0:W-:Y:S04]  /*0e80*/  STL [R1+0x44], R2 ;  /* 0x0000440201007387 */ /* 0x0001e80000100800 */
[----:B------:R-:W-:Y:S04]  /*0e90*/  STL [R1+0x4c], R7 ;  /* 0x00004c0701007387 */ /* 0x000fe80000100800 */
[----:B------:R1:W-:Y:S01]  /*0ea0*/  STL [R1+0x50], R3 ;  /* 0x0000500301007387 */ /* 0x0003e20000100800 */
[----:B0-----:R-:W-:-:S03]  /*0eb0*/  IMAD.SHL.U32 R2, R2, 0x80, RZ ;  /* 0x0000008002027824 */ /* 0x001fc600078e00ff */
[----:B------:R-:W-:Y:S04]  /*0ec0*/  STL [R1+0x38], RZ ;  /* 0x000038ff01007387 */ /* 0x000fe80000100800 */
[----:B------:R-:W-:Y:S01]  /*0ed0*/  STL [R1], RZ ;  /* 0x000000ff01007387 */ /* 0x000fe20000100800 */
[----:B-1----:R-:W-:Y:S01]  /*0ee0*/  IMAD.IADD R3, R14, 0x1, -R4 ;  /* 0x000000010e037824 */ /* 0x002fe200078e0a04 */
[----:B------:R-:W-:Y:S02]  /*0ef0*/  SHF.R.S32.HI R4, RZ, 0x3, R0 ;  /* 0x00000003ff047819 */ /* 0x000fe40000011400 */
[----:B------:R-:W-:Y:S01]  /*0f00*/  LOP3.LUT R0, R0, 0x1ffffff8, RZ, 0xc0, !PT ;  /* 0x1ffffff800007812 */ /* 0x000fe200078ec0ff */
[----:B------:R-:W-:Y:S01]  /*0f10*/  IMAD.SHL.U32 R18, R3, 0x10, RZ ;  /* 0x0000001003127824 */ /* 0x000fe200078e00ff */
[----:B------:R-:W-:-:S03]  /*0f20*/  LOP3.LUT R3, R2, 0x180, RZ, 0xc0, !PT ;  /* 0x0000018002037812 */ /* 0x000fc600078ec0ff */
[----:B------:R-:W-:Y:S01]  /*0f30*/  IMAD.IADD R0, R14, 0x1, -R0 ;  /* 0x000000010e007824 */ /* 0x000fe200078e0a00 */
[----:B------:R-:W-:Y:S01]  /*0f40*/  LOP3.LUT R2, R3, 0x10, R18, 0xf8, !PT ;  /* 0x0000001003027812 */ /* 0x000fe200078ef812 */
[----:B------:R0:W-:Y:S01]  /*0f50*/  STL [R1+0x14], R3 ;  /* 0x0000140301007387 */ /* 0x0001e20000100800 */
[----:B------:R-:W-:-:S03]  /*0f60*/  SHF.R.U32.HI R5, RZ, 0x3, R3 ;  /* 0x00000003ff057819 */ /* 0x000fc60000011603 */
[----:B------:R1:W-:Y:S01]  /*0f70*/  STL [R1+0x8], R4 ;  /* 0x0000080401007387 */ /* 0x0003e20000100800 */
[----:B------:R-:W-:-:S03]  /*0f80*/  LOP3.LUT R2, R2, R5, RZ, 0x3c, !PT ;  /* 0x0000000502027212 */ /* 0x000fc600078e3cff */
[----:B------:R2:W-:Y:S01]  /*0f90*/  STL [R1+0x18], R5 ;  /* 0x0000180501007387 */ /* 0x0005e20000100800 */
[----:B0-----:R-:W-:Y:S01]  /*0fa0*/  LOP3.LUT R3, R3, 0x30, R18, 0xf8, !PT ;  /* 0x0000003003037812 */ /* 0x001fe200078ef812 */
[----:B-1----:R-:W-:-:S03]  /*0fb0*/  IMAD.SHL.U32 R4, R6, 0x40, RZ ;  /* 0x0000004006047824 */ /* 0x002fc600078e00ff */
[----:B------:R-:W-:Y:S02]  /*0fc0*/  LOP3.LUT R3, R3, R5, RZ, 0x3c, !PT ;  /* 0x0000000503037212 */ /* 0x000fe400078e3cff */
[----:B------:R-:W-:Y:S01]  /*0fd0*/  SHF.R.S32.HI R6, RZ, 0x1f, R23 ;  /* 0x0000001fff067819 */ /* 0x000fe20000011417 */
[----:B------:R-:W-:Y:S01]  /*0fe0*/  IMAD.IADD R2, R4, 0x1, R2 ;  /* 0x0000000104027824 */ /* 0x000fe200078e0202 */
[----:B--2---:R-:W-:Y:S01]  /*0ff0*/  SHF.L.U32 R5, R0, 0x3, RZ ;  /* 0x0000000300057819 */ /* 0x004fe200000006ff */
[----:B------:R0:W-:Y:S01]  /*1000*/  STL [R1+0x1c], R4 ;  /* 0x00001c0401007387 */ /* 0x0001e20000100800 */
[----:B------:R-:W-:-:S03]  /*1010*/  IADD3 R0, R16, R4, R3 ;  /* 0x0000000410007210 */ /* 0x000fc60007ffe003 */
[----:B------:R0:W-:Y:S04]  /*1020*/  STL [R1+0x2c], R5 ;  /* 0x00002c0501007387 */ /* 0x0001e80000100800 */
[----:B------:R0:W-:Y:S04]  /*1030*/  STL [R1+0x48], R0 ;  /* 0x0000480001007387 */ /* 0x0001e80000100800 */
[----:B------:R0:W-:Y:S02]  /*1040*/  STL [R1+0x4], R2 ;  /* 0x0000040201007387 */ /* 0x0001e40000100800 */
.L_x_398:
[----:B0-----:R-:W0:Y:S01]  /*1050*/  LDC.64 R2, c[0x0][0xc60] ;  /* 0x00031800ff027b82 */ /* 0x001e220000000a00 */
[----:B------:R-:W-:Y:S01]  /*1060*/  ULDC.64 UR4, c[0x0][0xa28] ;  /* 0x00028a0000047ab9 */ /* 0x000fe20000000a00 */
[----:B------:R-:W-:Y:S01]  /*1070*/  ULDC.64 UR8, c[0x0][0xa18] ;  /* 0x0002860000087ab9 */ /* 0x000fe20000000a00 */
[----:B------:R-:W-:Y:S01]  /*1080*/  ULDC.64 UR6, c[0x0][0xa08] ;  /* 0x0002820000067ab9 */ /* 0x000fe20000000a00 */
[----:B0-----:R-:W-:-:S05]  /*1090*/  IMAD.WIDE R2, R27, 0x4, R2 ;  /* 0x000000041b027825 */ /* 0x001fca00078e0202 */
[----:B--2---:R-:W2:Y:S01]  /*10a0*/  LDG.E R0, desc[UR42][R2.64] ;  /* 0x0000002a02007981 */ /* 0x004ea2000c1e1900 */
[----:B------:R-:W-:Y:S01]  /*10b0*/  ISETP.NE.U32.AND P2, PT, RZ, UR4, PT ;  /* 0x00000004ff007c0c */ /* 0x000fe2000bf45070 */
[----:B---3-5:R-:W-:Y:S01]  /*10c0*/  IMAD.MOV.U32 R9, RZ, RZ, RZ ;  /* 0x000000ffff097224 */ /* 0x028fe200078e00ff */
[----:B------:R-:W-:Y:S01]  /*10d0*/  ISETP.NE.U32.AND P1, PT, RZ, UR8, PT ;  /* 0x00000008ff007c0c */ /* 0x000fe2000bf25070 */
[----:B------:R-:W-:Y:S01]  /*10e0*/  IMAD.MOV.U32 R31, RZ, RZ, RZ ;  /* 0x000000ffff1f7224 */ /* 0x000fe200078e00ff */
[----:B------:R-:W-:Y:S02]  /*10f0*/  ISETP.NE.AND.EX P2, PT, RZ, UR5, PT, P2 ;  /* 0x00000005ff007c0c */ /* 0x000fe4000bf45320 */
[----:B------:R-:W-:Y:S02]  /*1100*/  ISETP.NE.AND.EX P1, PT, RZ, UR9, PT, P1 ;  /* 0x00000009ff007c0c */ /* 0x000fe4000bf25310 */
[----:B------:R-:W-:-:S04]  /*1110*/  ISETP.NE.U32.AND P0, PT, RZ, UR6, PT ;  /* 0x00000006ff007c0c */ /* 0x000fc8000bf05070 */
[----:B------:R-:W-:Y:S02]  /*1120*/  ISETP.NE.AND.EX P0, PT, RZ, UR7, PT, P0 ;  /* 0x00000007ff007c0c */ /* 0x000fe4000bf05300 */
[----:B--2-4-:R-:W-:Y:S01]  /*1130*/  SHF.R.S32.HI R4, RZ, 0x1f, R0 ;  /* 0x0000001fff047819 */ /* 0x014fe20000011400 */
[C---:B------:R-:W-:Y:S02]  /*1140*/  IMAD.SHL.U32 R34, R0.reuse, 0x4, RZ ;  /* 0x0000000400227824 */ /* 0x040fe400078e00ff */
[C---:B------:R-:W-:Y:S01]  /*1150*/  @P2 LEA R2, P3, R0.reuse, UR4, 0x2 ;  /* 0x0000000400022c11 */ /* 0x040fe2000f8610ff */
[----:B------:R-:W-:Y:S01]  /*1160*/  STL [R1+0x20], R0 ;  /* 0x0000200001007387 */ /* 0x000fe20000100800 */
[C-C-:B------:R-:W-:Y:S02]  /*1170*/  SHF.L.U64.HI R30, R0.reuse, 0x2, R4.reuse ;  /* 0x00000002001e7819 */ /* 0x140fe40000010204 */
[----:B------:R-:W-:Y:S01]  /*1180*/  @P2 LEA.HI.X R3, R0, UR5, R4, 0x2, P3 ;  /* 0x0000000500032c11 */ /* 0x000fe200098f1404 */
[----:B------:R0:W-:Y:S01]  /*1190*/  STL [R1+0x3c], R4 ;  /* 0x00003c0401007387 */ /* 0x0001e20000100800 */
[----:B------:R-:W-:Y:S01]  /*11a0*/  IADD3 R6, P4, R34, UR6, RZ ;  /* 0x0000000622067c10 */ /* 0x000fe2000ff9e0ff */
[----:B------:R-:W-:-:S02]  /*11b0*/  ULDC UR4, c[0x0][0x288] ;  /* 0x0000a20000047ab9 */ /* 0x000fc40000000800 */
[----:B------:R1:W5:Y:S01]  /*11c0*/  @P2 LDG.E R9, desc[UR42][R2.64] ;  /* 0x0000002a02092981 */ /* 0x000362000c1e1900 */
[----:B------:R-:W-:Y:S01]  /*11d0*/  IMAD.U32 R27, RZ, RZ, UR4 ;  /* 0x00000004ff1b7e24 */ /* 0x000fe2000f8e00ff */
[----:B------:R-:W-:Y:S01]  /*11e0*/  IADD3.X R7, R30, UR7, RZ, P4, !PT ;  /* 0x000000071e077c10 */ /* 0x000fe2000a7fe4ff */
[----:B------:R-:W-:Y:S01]  /*11f0*/  ULDC.64 UR4, c[0x0][0x3f8] ;  /* 0x0000fe0000047ab9 */ /* 0x000fe20000000a00 */
[----:B------:R1:W-:Y:S01]  /*1200*/  STL [R1+0x30], R34 ;  /* 0x0000302201007387 */ /* 0x0003e20000100800 */
[----:B0-----:R-:W-:-:S03]  /*1210*/  @P1 IADD3 R4, P2, R34, UR8, RZ ;  /* 0x0000000822041c10 */ /* 0x001fc6000ff5e0ff */
[----:B------:R1:W5:Y:S01]  /*1220*/  @P0 LDG.E R31, desc[UR42][R6.64] ;  /* 0x0000002a061f0981 */ /* 0x000362000c1e1900 */
[----:B------:R-:W-:Y:S01]  /*1230*/  @P1 IADD3.X R5, R30, UR9, RZ, P2, !PT ;  /* 0x000000091e051c10 */ /* 0x000fe200097fe4ff */
[----:B------:R-:W-:Y:S02]  /*1240*/  UISETP.NE.U32.AND UP0, UPT, UR4, URZ, UPT ;  /* 0x0000003f0400728c */ /* 0x000fe4000bf05070 */
[----:B------:R1:W-:Y:S01]  /*1250*/  STL [R1+0x34], R30 ;  /* 0x0000341e01007387 */ /* 0x0003e20000100800 */
[----:B------:R-:W-:Y:S01]  /*1260*/  ULDC.64 UR8, c[0x0][0xa20] ;  /* 0x0002880000087ab9 */ /* 0x000fe20000000a00 */
[----:B------:R-:W-:Y:S02]  /*1270*/  ULDC UR4, c[0x0][0x404] ;  /* 0x0001010000047ab9 */ /* 0x000fe40000000800 */
[----:B------:R1:W5:Y:S04]  /*1280*/  @P1 LDG.E R27, desc[UR42][R4.64] ;  /* 0x0000002a041b1981 */ /* 0x000368000c1e1900 */
[----:B------:R1:W-:Y:S04]  /*1290*/  STL [R1+0x40], R25 ;  /* 0x0000401901007387 */ /* 0x0003e80000100800 */
[----:B------:R1:W-:Y:S01]  /*12a0*/  STL [R1+0x28], R26 ;  /* 0x0000281a01007387 */ /* 0x0003e20000100800 */
[----:B------:R-:W-:Y:S01]  /*12b0*/  UISETP.NE.AND.EX UP0, UPT, UR5, URZ, UPT, UP0 ;  /* 0x0000003f0500728c */ /* 0x000fe2000bf05300 */
[----:B------:R-:W-:-:S02]  /*12c0*/  ISETP.NE.U32.AND P2, PT, RZ, UR8, PT ;  /* 0x00000008ff007c0c */ /* 0x000fc4000bf45070 */
[----:B------:R-:W-:Y:S01]  /*12d0*/  ULDC UR5, c[0x0][0x2e0] ;  /* 0x0000b80000057ab9 */ /* 0x000fe20000000800 */
[----:B------:R-:W-:Y:S01]  /*12e0*/  USEL UR4, UR4, 0x1, UP0 ;  /* 0x0000000104047887 */ /* 0x000fe20008000000 */
[----:B------:R-:W-:-:S03]  /*12f0*/  ISETP.NE.AND.EX P2, PT, RZ, UR9, PT, P2 ;  /* 0x00000009ff007c0c */ /* 0x000fc6000bf45320 */
[----:B------:R-:W-:-:S03]  /*1300*/  UIMAD UR4, UR4, UR5, URZ ;  /* 0x00000005040472a4 */ /* 0x000fc6000f8e023f */
[----:B------:R-:W-:Y:S01]  /*1310*/  ULDC UR5, c[0x0][0x338] ;  /* 0x0000ce0000057ab9 */ /* 0x000fe20000000800 */
[----:B------:R-:W-:Y:S01]  /*1320*/  IMAD.MOV.U32 R29, RZ, RZ, R0 ;  /* 0x000000ffff1d7224 */ /* 0x000fe200078e0000 */
[----:B-1----:R-:W-:Y:S07]  /*1330*/  @P1 BRA `(.L_x_286) ;  /* 0x0000000000241947 */ /* 0x002fee0003800000 */
[----:B------:R-:W-:Y:S02]  /*1340*/  ULDC.64 UR6, c[0x0][0xa00] ;  /* 0x0002800000067ab9 */ /* 0x000fe40000000a00 */
[----:B------:R-:W-:-:S04]  /*1350*/  ISETP.NE.U32.AND P1, PT, RZ, UR6, PT ;  /* 0x00000006ff007c0c */ /* 0x000fc8000bf25070 */
[----:B------:R-:W-:-:S13]  /*1360*/  ISETP.NE.AND.EX P1, PT, RZ, UR7, PT, P1 ;  /* 0x00000007ff007c0c */ /* 0x000fda000bf25310 */
[----:B------:R-:W-:Y:S05]  /*1370*/  @!P1 BRA `(.L_x_286) ;  /* 0x0000000000149947 */ /* 0x000fea0003800000 */
[----:B------:R-:W0:Y:S02]  /*1380*/  LDC.64 R2, c[0x0][0xa00] ;  /* 0x00028000ff027b82 */ /* 0x000e240000000a00 */
[----:B0-----:R-:W-:-:S05]  /*1390*/  IMAD.WIDE R2, R29, 0x4, R2 ;  /* 0x000000041d027825 */ /* 0x001fca00078e0202 */
[----:B-----5:R-:W2:Y:S04]  /*13a0*/  LDG.E R27, desc[UR42][R2.64] ;  /* 0x0000002a021b7981 */ /* 0x020ea8000c1e1900 */
[----:B------:R-:W2:Y:S02]  /*13b0*/  LDG.E R0, desc[UR42][R2.64+0x4] ;  /* 0x0000042a02007981 */ /* 0x000ea4000c1e1900 */
[----:B--2---:R-:W-:-:S07]  /*13c0*/  IMAD.IADD R27, R0, 0x1, -R27 ;  /* 0x00000001001b7824 */ /* 0x004fce00078e0a1b */
.L_x_286:
[----:B------:R-:W-:Y:S01]  /*13d0*/  MOV R33, UR5 ;  /* 0x0000000500217c02 */ /* 0x000fe20008000f00 */
[----:B------:R-:W-:Y:S01]  /*13e0*/  IMAD.U32 R28, RZ, RZ, UR4 ;  /* 0x00000004ff1c7e24 */ /* 0x000fe2000f8e00ff */
[----:B------:R-:W-:Y:S06]  /*13f0*/  @!P2 BRA `(.L_x_287) ;  /* 0x000000000010a947 */ /* 0x000fec0003800000 */
[----:B------:R-:W-:-:S04]  /*1400*/  IADD3 R2, P0, R34, UR8, RZ ;  /* 0x0000000822027c10 */ /* 0x000fc8000ff1e0ff */
[----:B------:R-:W-:-:S05]  /*1410*/  IADD3.X R3, R30, UR9, RZ, P0, !PT ;  /* 0x000000091e037c10 */ /* 0x000fca00087fe4ff */
[----:B------:R0:W5:Y:S01]  /*1420*/  LDG.E R28, desc[UR42][R2.64] ;  /* 0x0000002a021c7981 */ /* 0x000162000c1e1900 */
[----:B------:R-:W-:Y:S05]  /*1430*/  BRA `(.L_x_288) ;  /* 0x0000000000107947 */ /* 0x000fea0003800000 */
.L_x_287:
[----:B------:R-:W-:Y:S05]  /*1440*/  @!P0 BRA `(.L_x_288) ;  /* 0x00000000000c8947 */ /* 0x000fea0003800000 */
[----:B------:R-:W2:Y:S04]  /*1450*/  LDG.E R3, desc[UR42][R6.64] ;  /* 0x0000002a06037981 */ /* 0x000ea8000c1e1900 */
[----:B------:R-:W2:Y:S02]  /*1460*/  LDG.E R28, desc[UR42][R6.64+0x4] ;  /* 0x0000042a061c7981 */ /* 0x000ea4000c1e1900 */
[----:B--2---:R-:W-:-:S07]  /*1470*/  IMAD.IADD R28, R28, 0x1, -R3 ;  /* 0x000000011c1c7824 */ /* 0x004fce00078e0a03 */
.L_x_288:
[----:B------:R-:W-:Y:S02]  /*1480*/  ULDC.64 UR4, c[0x0][0xa10] ;  /* 0x0002840000047ab9 */ /* 0x000fe40000000a00 */
[----:B------:R-:W-:-:S04]  /*1490*/  ISETP.NE.U32.AND P0, PT, RZ, UR4, PT ;  /* 0x00000004ff007c0c */ /* 0x000fc8000bf05070 */
[----:B------:R-:W-:Y:S01]  /*14a0*/  ISETP.NE.AND.EX P0, PT, RZ, UR5, PT, P0 ;  /* 0x00000005ff007c0c */ /* 0x000fe2000bf05300 */
[----:B-----5:R-:W-:Y:S01]  /*14b0*/  IMAD.IADD R9, R28, 0x1, -R9 ;  /* 0x000000011c097824 */ /* 0x020fe200078e0a09 */
[----:B------:R-:W-:-:S11]  /*14c0*/  ULDC.64 UR4, c[0x0][0xa30] ;  /* 0x00028c0000047ab9 */ /* 0x000fd60000000a00 */
[----:B0-----:R-:W0:Y:S02]  /*14d0*/  @P0 LDC.64 R2, c[0x0][0xa10] ;  /* 0x00028400ff020b82 */ /* 0x001e240000000a00 */
[----:B0-----:R-:W-:-:S05]  /*14e0*/  @P0 IMAD.WIDE R2, R29, 0x4, R2 ;  /* 0x000000041d020825 */ /* 0x001fca00078e0202 */
[----:B------:R-:W2:Y:S04]  /*14f0*/  @P0 LDG.E R0, desc[UR42][R2.64] ;  /* 0x0000002a02000981 */ /* 0x000ea8000c1e1900 */
[----:B------:R0:W2:Y:S01]  /*1500*/  @P0 LDG.E R7, desc[UR42][R2.64+0x4] ;  /* 0x0000042a02070981 */ /* 0x0000a2000c1e1900 */
[----:B------:R-:W-:Y:S01]  /*1510*/  ISETP.NE.U32.AND P1, PT, RZ, UR4, PT ;  /* 0x00000004ff007c0c */ /* 0x000fe2000bf25070 */
[----:B------:R-:W-:-:S03]  /*1520*/  IMAD.MOV.U32 R24, RZ, RZ, R28 ;  /* 0x000000ffff187224 */ /* 0x000fc600078e001c */
[----:B------:R-:W-:Y:S02]  /*1530*/  ISETP.NE.AND.EX P1, PT, RZ, UR5, PT, P1 ;  /* 0x00000005ff007c0c */ /* 0x000fe4000bf25310 */
[----:B0-----:R-:W-:-:S11]  /*1540*/  IADD3 R2, -R9, RZ, RZ ;  /* 0x000000ff09027210 */ /* 0x001fd60007ffe1ff */
[----:B------:R-:W-:-:S04]  /*1550*/  @P1 IADD3 R4, P2, R34, UR4, RZ ;  /* 0x0000000422041c10 */ /* 0x000fc8000ff5e0ff */
[----:B------:R-:W-:Y:S02]  /*1560*/  @P1 IADD3.X R5, R30, UR5, RZ, P2, !PT ;  /* 0x000000051e051c10 */ /* 0x000fe400097fe4ff */
[----:B------:R-:W-:-:S03]  /*1570*/  VIMNMX R2, RZ, R2, !PT ;  /* 0x00000002ff027248 */ /* 0x000fc60007fe0100 */
[----:B------:R0:W5:Y:S01]  /*1580*/  @P1 LDG.E R24, desc[UR42][R4.64] ;  /* 0x0000002a04181981 */ /* 0x000162000c1e1900 */
[----:B--2---:R-:W-:-:S04]  /*1590*/  @P0 IMAD.IADD R33, R7, 0x1, -R0 ;  /* 0x0000000107210824 */ /* 0x004fc800078e0a00 */
[----:B------:R-:W-:-:S04]  /*15a0*/  IMAD.IADD R105, R9, 0x1, R33 ;  /* 0x0000000109697824 */ /* 0x000fc800078e0221 */
[----:B------:R-:W-:-:S04]  /*15b0*/  VIADD R0, R105, 0x9f ;  /* 0x0000009f69007836 */ /* 0x000fc80000000000 */
[----:B------:R-:W-:-:S05]  /*15c0*/  IMAD.HI R0, R0, 0x66666667, RZ ;  /* 0x6666666700007827 */ /* 0x000fca00078e02ff */
[----:B------:R-:W-:-:S04]  /*15d0*/  SHF.R.U32.HI R3, RZ, 0x1f, R0 ;  /* 0x0000001fff037819 */ /* 0x000fc80000011600 */
[----:B------:R-:W-:-:S05]  /*15e0*/  LEA.HI.SX32 R104, R0, R3, 0x1a ;  /* 0x0000000300687211 */ /* 0x000fca00078fd2ff */
[----:B------:R-:W-:-:S05]  /*15f0*/  IMAD R0, R104, 0xa0, -R9 ;  /* 0x000000a068007824 */ /* 0x000fca00078e0a09 */
[----:B0-----:R-:W-:-:S04]  /*1600*/  VIMNMX R5, R0, R33, PT ;  /* 0x0000002100057248 */ /* 0x001fc80003fe0100 */
[----:B------:R-:W-:Y:S01]  /*1610*/  ISETP.GT.AND P0, PT, R5, R2, PT ;  /* 0x000000020500720c */ /* 0x000fe20003f04270 */
[----:B------:R-:W-:-:S05]  /*1620*/  IMAD.WIDE.U32 R2, R2, -0x33333333, RZ ;  /* 0xcccccccd02027825 */ /* 0x000fca00078e00ff */
[----:B------:R-:W-:-:S05]  /*1630*/  SHF.R.U32.HI R32, RZ, 0x7, R3 ;  /* 0x00000007ff207819 */ /* 0x000fca0000011603 */
[----:B------:R-:W-:Y:S02]  /*1640*/  IMAD.MOV.U32 R2, RZ, RZ, R32 ;  /* 0x000000ffff027224 */ /* 0x000fe400078e0020 */
[----:B------:R-:W-:-:S04]  /*1650*/  @P0 VIADD R0, R5, 0x9f ;  /* 0x0000009f05000836 */ /* 0x000fc80000000000 */
[----:B------:R-:W-:-:S05]  /*1660*/  @P0 IMAD.HI R0, R0, 0x66666667, RZ ;  /* 0x6666666700000827 */ /* 0x000fca00078e02ff */
[----:B------:R-:W-:-:S04]  /*1670*/  @P0 SHF.R.U32.HI R3, RZ, 0x1f, R0 ;  /* 0x0000001fff030819 */ /* 0x000fc80000011600 */
[----:B------:R-:W-:Y:S02]  /*1680*/  @P0 LEA.HI.SX32 R2, R0, R3, 0x1a ;  /* 0x0000000300020211 */ /* 0x000fe400078fd2ff */
[----:B------:R-:W-:Y:S02]  /*1690*/  PLOP3.LUT P0, PT, PT, PT, PT, 0x80, 0x0 ;  /* 0x000000000000781c */ /* 0x000fe40003f0f070 */
[----:B------:R-:W-:-:S13]  /*16a0*/  ISETP.GT.AND P1, PT, R2, R32, PT ;  /* 0x000000200200720c */ /* 0x000fda0003f24270 */
[----:B------:R-:W-:Y:S05]  /*16b0*/  @!P1 BRA `(.L_x_289) ;  /* 0x00000034000c9947 */ /* 0x000fea0003800000 */
[----:B------:R-:W-:Y:S01]  /*16c0*/  VIADD R0, R16, 0xe000 ;  /* 0x0000e00010007836 */ /* 0x000fe20000000000 */
[----:B------:R-:W-:Y:S04]  /*16d0*/  BSSY B6, `(.L_x_290) ;  /* 0x0000013000067945 */ /* 0x000fe80003800000 */
[----:B------:R-:W-:-:S13]  /*16e0*/  LOP3.LUT P0, RZ, R0, 0x1bf, RZ, 0xc0, !PT ;  /* 0x000001bf00ff7812 */ /* 0x000fda000780c0ff */
[----:B------:R-:W-:Y:S05]  /*16f0*/  @!P0 BRA `(.L_x_291) ;  /* 0x0000000000408947 */ /* 0x000fea0003800000 */
[----:B------:R-:W-:Y:S01]  /*1700*/  MOV R0, 0x0 ;  /* 0x0000000000007802 */ /* 0x000fe20000000f00 */
[----:B------:R-:W-:Y:S01]  /*1710*/  ULDC.64 UR4, c[0x4][0x98] ;  /* 0x0100260000047ab9 */ /* 0x000fe20000000a00 */
[----:B------:R-:W-:Y:S01]  /*1720*/  ULDC.64 UR6, c[0x4][0x20] ;  /* 0x0100080000067ab9 */ /* 0x000fe20000000a00 */
[----:B------:R-:W-:Y:S01]  /*1730*/  IMAD.U32 R4, RZ, RZ, UR4 ;  /* 0x00000004ff047e24 */ /* 0x000fe2000f8e00ff */
[----:B------:R0:W1:Y:S01]  /*1740*/  LDC.64 R14, c[0x4][R0] ;  /* 0x01000000000e7b82 */ /* 0x0000620000000a00 */
[----:B------:R-:W-:Y:S01]  /*1750*/  IMAD.U32 R5, RZ, RZ, UR5 ;  /* 0x00000005ff057e24 */ /* 0x000fe2000f8e00ff */
[----:B------:R-:W-:Y:S01]  /*1760*/  ULDC.64 UR4, c[0x4][0xa0] ;  /* 0x0100280000047ab9 */ /* 0x000fe20000000a00 */
[----:B------:R-:W-:Y:S01]  /*1770*/  MOV R10, UR6 ;  /* 0x00000006000a7c02 */ /* 0x000fe20008000f00 */
[----:B------:R-:W-:Y:S02]  /*1780*/  IMAD.U32 R6, RZ, RZ, UR4 ;  /* 0x00000004ff067e24 */ /* 0x000fe4000f8e00ff */
[----:B------:R-:W-:-:S02]  /*1790*/  IMAD.U32 R7, RZ, RZ, UR5 ;  /* 0x00000005ff077e24 */ /* 0x000fc4000f8e00ff */
[----:B------:R-:W-:Y:S02]  /*17a0*/  IMAD.U32 R11, RZ, RZ, UR7 ;  /* 0x00000007ff0b7e24 */ /* 0x000fe4000f8e00ff */
[----:B------:R-:W-:Y:S02]  /*17b0*/  IMAD.MOV.U32 R8, RZ, RZ, 0x70 ;  /* 0x00000070ff087424 */ /* 0x000fe400078e00ff */
[----:B------:R-:W-:Y:S02]  /*17c0*/  IMAD.MOV.U32 R12, RZ, RZ, 0x1 ;  /* 0x00000001ff0c7424 */ /* 0x000fe400078e00ff */
[----:B0-----:R-:W-:-:S07]  /*17d0*/  IMAD.MOV.U32 R13, RZ, RZ, RZ ;  /* 0x000000ffff0d7224 */ /* 0x001fce00078e00ff */
[----:B------:R-:W-:-:S07]  /*17e0*/  LEPC R20, `(.L_x_291) ;  /* 0x000000001014794e */ /* 0x000fce0000000000 */
[----:B-1---5:R-:W-:Y:S05]  /*17f0*/  CALL.ABS.NOINC R14 ;  /* 0x000000000e007343 */ /* 0x022fea0003c00000 */
.L_x_291:
[----:B------:R-:W-:Y:S05]  /*1800*/  BSYNC B6 ;  /* 0x0000000000067941 */ /* 0x000fea0003800000 */
.L_x_290:
        /* <DEDUP_REMOVED lines=19> */
[----:B-1---5:R-:W-:Y:S05]  /*1940*/  CALL.ABS.NOINC R14 ;  /* 0x000000000e007343 */ /* 0x022fea0003c00000 */
.L_x_293:
[----:B------:R-:W-:Y:S05]  /*1950*/  BSYNC B6 ;  /* 0x0000000000067941 */ /* 0x000fea0003800000 */
.L_x_292:
[----:B------:R-:W-:Y:S01]  /*1960*/  ULDC.64 UR4, c[0x0][0x9f8] ;  /* 0x00027e0000047ab9 */ /* 0x000fe20000000a00 */
[----:B------:R-:W0:Y:S01]  /*1970*/  LDC R0, c[0x0][0x428] ;  /* 0x00010a00ff007b82 */ /* 0x000e220000000800 */
[----:B------:R-:W-:-:S07]  /*1980*/  ISETP.NE.U32.AND P0, PT, RZ, UR4, PT ;  /* 0x00000004ff007c0c */ /* 0x000fce000bf05070 */
[----:B------:R-:W1:Y:S01]  /*1990*/  LDC.64 R48, c[0x0][0x2f0] ;  /* 0x0000bc00ff307b82 */ /* 0x000e620000000a00 */
[----:B------:R-:W-:Y:S01]  /*19a0*/  ISETP.NE.AND.EX P0, PT, RZ, UR5, PT, P0 ;  /* 0x00000005ff007c0c */ /* 0x000fe2000bf05300 */
[----:B------:R-:W-:Y:S01]  /*19b0*/  IMAD.IADD R56, R31, 0x1, R28 ;  /* 0x000000011f387824 */ /* 0x000fe200078e021c */
[----:B------:R-:W-:Y:S01]  /*19c0*/  MOV R3, R26 ;  /* 0x0000001a00037202 */ /* 0x000fe20000000f00 */
[----:B------:R-:W-:Y:S01]  /*19d0*/  ULDC.64 UR6, c[0x0][0xa08] ;  /* 0x0002820000067ab9 */ /* 0x000fe20000000a00 */
[----:B------:R-:W2:Y:S03]  /*19e0*/  LDL R28, [R1+0x18] ;  /* 0x00001800011c7983 */ /* 0x000ea60000100800 */
[----:B------:R-:W3:Y:S01]  /*19f0*/  LDC.64 R42, c[0x0][0x3d8] ;  /* 0x0000f600ff2a7b82 */ /* 0x000ee20000000a00 */
[----:B------:R-:W4:Y:S05]  /*1a00*/  LDL R14, [R1+0x1c] ;  /* 0x00001c00010e7983 */ /* 0x000f2a0000100800 */
[----:B------:R-:W-:-:S02]  /*1a10*/  @P0 IADD3 R4, P1, R34, UR4, RZ ;  /* 0x0000000422040c10 */ /* 0x000fc4000ff3e0ff */
[----:B------:R-:W-:Y:S01]  /*1a20*/  SHF.R.S32.HI R13, RZ, 0x1f, R56 ;  /* 0x0000001fff0d7819 */ /* 0x000fe20000011438 */
[----:B------:R-:W2:Y:S01]  /*1a30*/  LDL R34, [R1+0x44] ;  /* 0x0000440001227983 */ /* 0x000ea20000100800 */
[----:B------:R-:W-:Y:S01]  /*1a40*/  @P0 IADD3.X R5, R30, UR5, RZ, P1, !PT ;  /* 0x000000051e050c10 */ /* 0x000fe20008ffe4ff */
[----:B------:R-:W-:Y:S01]  /*1a50*/  ULDC.64 UR4, c[0x0][0x2f8] ;  /* 0x0000be0000047ab9 */ /* 0x000fe20000000a00 */
[----:B------:R-:W3:Y:S03]  /*1a60*/  LDC R31, c[0x0][0x3d4] ;  /* 0x0000f500ff1f7b82 */ /* 0x000ee60000000800 */
[----:B------:R1:W4:Y:S01]  /*1a70*/  @P0 LDG.E R29, desc[UR42][R4.64] ;  /* 0x0000002a041d0981 */ /* 0x000322000c1e1900 */
[----:B0-----:R-:W-:Y:S01]  /*1a80*/  ISETP.NE.AND P0, PT, R0, 0x1, PT ;  /* 0x000000010000780c */ /* 0x001fe20003f05270 */
[-C--:B-1----:R-:W-:Y:S01]  /*1a90*/  IMAD R6, R13, R48.reuse, RZ ;  /* 0x000000300d067224 */ /* 0x082fe200078e02ff */
[----:B------:R-:W-:Y:S01]  /*1aa0*/  SHF.R.S32.HI R19, RZ, 0x1f, R18 ;  /* 0x0000001fff137819 */ /* 0x000fe20000011412 */
[----:B------:R-:W0:Y:S01]  /*1ab0*/  S2R R10, SR_TID.X ;  /* 0x00000000000a7919 */ /* 0x000e220000002100 */
[----:B------:R-:W1:Y:S01]  /*1ac0*/  LDC.64 R36, c[0x0][0x3e8] ;  /* 0x0000fa00ff247b82 */ /* 0x000e620000000a00 */
[----:B------:R-:W-:Y:S01]  /*1ad0*/  SHF.R.S32.HI R30, RZ, 0x1f, R23 ;  /* 0x0000001fff1e7819 */ /* 0x000fe20000011417 */
[----:B------:R-:W-:-:S07]  /*1ae0*/  IMAD.WIDE.U32 R4, R56, R48, RZ ;  /* 0x0000003038047225 */ /* 0x000fce00078e00ff */
[----:B------:R-:W3:Y:S08]  /*1af0*/  @P0 LDC R7, c[0x0][0x42c] ;  /* 0x00010b00ff070b82 */ /* 0x000ef00000000800 */
[----:B------:R-:W1:Y:S01]  /*1b00*/  @P0 LDC R9, c[0x0][0x430] ;  /* 0x00010c00ff090b82 */ /* 0x000e620000000800 */
[----:B------:R-:W2:Y:S01]  /*1b10*/  S2R R35, SR_TID.X ;  /* 0x0000000000237919 */ /* 0x000ea20000002100 */
[----:B0-----:R-:W-:-:S02]  /*1b20*/  VIADD R20, R10, 0xffffff80 ;  /* 0xffffff800a147836 */ /* 0x001fc40000000000 */
[----:B---3--:R-:W-:-:S03]  /*1b30*/  @P0 IMAD.HI.U32 R0, R26, R7, RZ ;  /* 0x000000071a000227 */ /* 0x008fc600078e00ff */
[----:B------:R-:W-:Y:S01]  /*1b40*/  LEA.HI R10, R20, R20, RZ, 0x1 ;  /* 0x00000014140a7211 */ /* 0x000fe200078f08ff */
[----:B------:R-:W-:-:S03]  /*1b50*/  IMAD R7, R56, R49, R6 ;  /* 0x0000003138077224 */ /* 0x000fc600078e0206 */
[----:B------:R-:W-:Y:S01]  /*1b60*/  LOP3.LUT R10, R10, 0xfffffffe, RZ, 0xc0, !PT ;  /* 0xfffffffe0a0a7812 */ /* 0x000fe200078ec0ff */
[----:B------:R-:W-:Y:S01]  /*1b70*/  IMAD.IADD R5, R5, 0x1, R7 ;  /* 0x0000000105057824 */ /* 0x000fe200078e0207 */
[----:B-1----:R-:W-:Y:S02]  /*1b80*/  @P0 SHF.R.U32.HI R3, RZ, R9, R0 ;  /* 0x00000009ff030219 */ /* 0x002fe40000011600 */
[----:B------:R-:W-:Y:S01]  /*1b90*/  ISETP.NE.U32.AND P0, PT, RZ, UR6, PT ;  /* 0x00000006ff007c0c */ /* 0x000fe2000bf05070 */
[----:B------:R-:W-:Y:S01]  /*1ba0*/  IMAD.IADD R10, R20, 0x1, -R10 ;  /* 0x00000001140a7824 */ /* 0x000fe200078e0a0a */
[----:B------:R-:W-:Y:S01]  /*1bb0*/  SHF.R.S32.HI R0, RZ, 0x1f, R3 ;  /* 0x0000001fff007819 */ /* 0x000fe20000011403 */
[----:B------:R-:W-:Y:S01]  /*1bc0*/  IMAD.WIDE.U32 R4, R3, UR4, R4 ;  /* 0x0000000403047c25 */ /* 0x000fe2000f8e0004 */
[----:B------:R-:W-:Y:S01]  /*1bd0*/  ISETP.NE.AND.EX P0, PT, RZ, UR7, PT, P0 ;  /* 0x00000007ff007c0c */ /* 0x000fe2000bf05300 */
[----:B------:R-:W-:Y:S02]  /*1be0*/  ULDC.64 UR6, c[0x0][0x320] ;  /* 0x0000c80000067ab9 */ /* 0x000fe40000000a00 */
[----:B------:R-:W-:-:S02]  /*1bf0*/  IMAD R6, R0, UR4, RZ ;  /* 0x0000000400067c24 */ /* 0x000fc4000f8e02ff */
[----:B------:R-:W-:Y:S02]  /*1c00*/  IMAD R0, R0, UR6, RZ ;  /* 0x0000000600007c24 */ /* 0x000fe4000f8e02ff */
[C---:B------:R-:W-:Y:S01]  /*1c10*/  IMAD R9, R3.reuse, UR5, R6 ;  /* 0x0000000503097c24 */ /* 0x040fe2000f8e0206 */
[----:B------:R-:W-:Y:S01]  /*1c20*/  ULDC.64 UR4, c[0x0][0x300] ;  /* 0x0000c00000047ab9 */ /* 0x000fe20000000a00 */
[----:B------:R-:W-:Y:S02]  /*1c30*/  IMAD R11, R3, UR7, R0 ;  /* 0x00000007030b7c24 */ /* 0x000fe4000f8e0200 */
[----:B------:R-:W-:Y:S01]  /*1c40*/  IMAD.IADD R5, R5, 0x1, R9 ;  /* 0x0000000105057824 */ /* 0x000fe200078e0209 */
[----:B------:R-:W-:Y:S01]  /*1c50*/  ISETP.GE.AND P2, PT, R18, R31, PT ;  /* 0x0000001f1200720c */ /* 0x000fe20003f46270 */
[----:B------:R-:W-:-:S04]  /*1c60*/  IMAD.WIDE.U32 R6, R3, UR6, R18 ;  /* 0x0000000603067c25 */ /* 0x000fc8000f8e0012 */
[----:B------:R-:W-:Y:S02]  /*1c70*/  IMAD.SHL.U32 R52, R10, 0x8, RZ ;  /* 0x000000080a347824 */ /* 0x000fe400078e00ff */
[----:B------:R-:W-:-:S04]  /*1c80*/  IMAD.WIDE.U32 R20, R23, R48, R18 ;  /* 0x0000003017147225 */ /* 0x000fc800078e0012 */
[----:B------:R-:W-:Y:S01]  /*1c90*/  IMAD.IADD R7, R7, 0x1, R11 ;  /* 0x0000000107077824 */ /* 0x000fe200078e020b */
[----:B----4-:R-:W-:Y:S02]  /*1ca0*/  SHF.R.S32.HI R0, RZ, 0x1f, R29 ;  /* 0x0000001fff007819 */ /* 0x010fe4000001141d */
[----:B------:R-:W-:Y:S02]  /*1cb0*/  SEL R9, R29, RZ, !P0 ;  /* 0x000000ff1d097207 */ /* 0x000fe40004000000 */
[----:B------:R-:W3:Y:S01]  /*1cc0*/  LDL R29, [R1+0x14] ;  /* 0x00001400011d7983 */ /* 0x000ee20000100800 */
[----:B------:R-:W-:Y:S02]  /*1cd0*/  SEL R0, R0, RZ, !P0 ;  /* 0x000000ff00007207 */ /* 0x000fe40004000000 */
[----:B------:R-:W-:-:S04]  /*1ce0*/  IMAD.WIDE.U32 R54, R9, UR4, R4 ;  /* 0x0000000409367c25 */ /* 0x000fc8000f8e0004 */
[----:B------:R-:W-:Y:S02]  /*1cf0*/  IMAD R8, R0, UR4, RZ ;  /* 0x0000000400087c24 */ /* 0x000fe4000f8e02ff */
[----:B------:R-:W-:Y:S02]  /*1d00*/  IMAD R4, R30, R48, RZ ;  /* 0x000000301e047224 */ /* 0x000fe400078e02ff */
[----:B------:R-:W-:Y:S01]  /*1d10*/  IMAD R3, R9, UR5, R8 ;  /* 0x0000000509037c24 */ /* 0x000fe2000f8e0208 */
[----:B------:R-:W-:Y:S01]  /*1d20*/  ULDC.64 UR4, c[0x0][0x328] ;  /* 0x0000ca0000047ab9 */ /* 0x000fe20000000a00 */
[----:B------:R-:W-:Y:S01]  /*1d30*/  IMAD R5, R23, R49, R4 ;  /* 0x0000003117057224 */ /* 0x000fe200078e0204 */
[----:B------:R-:W-:Y:S01]  /*1d40*/  SEL R11, R31, RZ, P2 ;  /* 0x000000ff1f0b7207 */ /* 0x000fe20001000000 */
[----:B------:R-:W-:Y:S01]  /*1d50*/  IMAD R8, R0, UR4, RZ ;  /* 0x0000000400087c24 */ /* 0x000fe2000f8e02ff */
[----:B------:R-:W-:Y:S01]  /*1d60*/  SHF.R.S32.HI R53, RZ, 0x1f, R52 ;  /* 0x0000001fff357819 */ /* 0x000fe20000011434 */
[----:B------:R-:W-:Y:S01]  /*1d70*/  IMAD.IADD R0, R55, 0x1, R3 ;  /* 0x0000000137007824 */ /* 0x000fe200078e0203 */
[----:B------:R-:W-:Y:S01]  /*1d80*/  IADD3 R3, P0, R54, R20, RZ ;  /* 0x0000001436037210 */ /* 0x000fe20007f1e0ff */
[----:B------:R-:W-:-:S02]  /*1d90*/  IMAD R4, R30, R42, RZ ;  /* 0x0000002a1e047224 */ /* 0x000fc400078e02ff */
[C---:B------:R-:W-:Y:S01]  /*1da0*/  IMAD.WIDE.U32 R50, R9.reuse, UR4, R6 ;  /* 0x0000000409327c25 */ /* 0x040fe2000f8e0006 */
[----:B------:R-:W-:Y:S01]  /*1db0*/  IADD3.X R20, R0, R21, R5, P0, !PT ;  /* 0x0000001500147210 */ /* 0x000fe200007fe405 */
[----:B------:R-:W-:Y:S02]  /*1dc0*/  ULDC UR4, c[0x0][0x2e4] ;  /* 0x0000b90000047ab9 */ /* 0x000fe40000000800 */
[----:B------:R-:W-:Y:S02]  /*1dd0*/  IMAD R75, R9, UR5, R8 ;  /* 0x00000005094b7c24 */ /* 0x000fe4000f8e0208 */
[----:B------:R-:W-:Y:S02]  /*1de0*/  IMAD R6, R30, R36, RZ ;  /* 0x000000241e067224 */ /* 0x000fe400078e02ff */
[C---:B------:R-:W-:Y:S02]  /*1df0*/  IMAD R15, R23.reuse, R43, R4 ;  /* 0x0000002b170f7224 */ /* 0x040fe400078e0204 */
[----:B------:R-:W-:-:S04]  /*1e00*/  IMAD.WIDE.U32 R8, R23, R42, R18 ;  /* 0x0000002a17087225 */ /* 0x000fc800078e0012 */
[----:B------:R-:W-:Y:S02]  /*1e10*/  IMAD.IADD R11, R18, 0x1, R11 ;  /* 0x00000001120b7824 */ /* 0x000fe400078e020b */
[----:B------:R-:W-:Y:S01]  /*1e20*/  IMAD.WIDE.U32 R4, R23, R42, R52 ;  /* 0x0000002a17047225 */ /* 0x000fe200078e0034 */
[----:B------:R-:W-:-:S03]  /*1e30*/  IADD3 R9, R15, R9, RZ ;  /* 0x000000090f097210 */ /* 0x000fc60007ffe0ff */
[C---:B------:R-:W-:Y:S01]  /*1e40*/  IMAD R21, R23.reuse, R37, R6 ;  /* 0x0000002517157224 */ /* 0x040fe200078e0206 */
[----:B------:R-:W-:Y:S01]  /*1e50*/  SHF.R.S32.HI R10, RZ, 0x1f, R11 ;  /* 0x0000001fff0a7819 */ /* 0x000fe2000001140b */
[----:B------:R-:W-:-:S04]  /*1e60*/  IMAD.WIDE.U32 R40, R23, R36, R18 ;  /* 0x0000002417287225 */ /* 0x000fc800078e0012 */
[----:B------:R-:W-:-:S04]  /*1e70*/  IMAD.WIDE.U32 R6, R23, R36, R52 ;  /* 0x0000002417067225 */ /* 0x000fc800078e0034 */
[----:B------:R-:W-:Y:S01]  /*1e80*/  IMAD.IADD R5, R5, 0x1, R15 ;  /* 0x0000000105057824 */ /* 0x000fe200078e020f */
[----:B-----5:R-:W-:Y:S01]  /*1e90*/  SHF.R.S32.HI R15, RZ, 0x1f, R24 ;  /* 0x0000001fff0f7819 */ /* 0x020fe20000011418 */
[----:B------:R-:W-:Y:S02]  /*1ea0*/  IMAD.IADD R41, R21, 0x1, R41 ;  /* 0x0000000115297824 */ /* 0x000fe400078e0229 */
[----:B------:R-:W-:Y:S01]  /*1eb0*/  IMAD.IADD R7, R7, 0x1, R21 ;  /* 0x0000000107077824 */ /* 0x000fe200078e0215 */
[----:B------:R-:W-:Y:S01]  /*1ec0*/  LEA.HI R21, R10, R11, RZ, 0x4 ;  /* 0x0000000b0a157211 */ /* 0x000fe200078f20ff */
[C---:B------:R-:W-:Y:S02]  /*1ed0*/  IMAD R12, R15.reuse, R42, RZ ;  /* 0x0000002a0f0c7224 */ /* 0x040fe400078e02ff */
[----:B------:R-:W-:Y:S02]  /*1ee0*/  IMAD R15, R15, R36, RZ ;  /* 0x000000240f0f7224 */ /* 0x000fe400078e02ff */
[----:B------:R-:W-:Y:S01]  /*1ef0*/  IMAD.WIDE.U32 R44, R24, R42, R4 ;  /* 0x0000002a182c7225 */ /* 0x000fe200078e0004 */
[----:B--2---:R-:W-:-:S02]  /*1f00*/  LOP3.LUT P4, RZ, R34, 0x2, RZ, 0xc0, !PT ;  /* 0x0000000222ff7812 */ /* 0x004fc4000788c0ff */
[----:B------:R-:W-:Y:S01]  /*1f10*/  LOP3.LUT R22, R22, 0xfffffffb, RZ, 0xc0, !PT ;  /* 0xfffffffb16167812 */ /* 0x000fe200078ec0ff */
[----:B------:R-:W-:Y:S01]  /*1f20*/  IMAD R59, R49, 0xa0, RZ ;  /* 0x000000a0313b7824 */ /* 0x000fe200078e02ff */
[----:B------:R-:W-:Y:S01]  /*1f30*/  SHF.R.U32.HI R35, RZ, 0x7, R35 ;  /* 0x00000007ff237819 */ /* 0x000fe20000011623 */
[C---:B------:R-:W-:Y:S01]  /*1f40*/  IMAD R65, R24.reuse, R43, R12 ;  /* 0x0000002b18417224 */ /* 0x040fe200078e020c */
[----:B------:R-:W-:Y:S01]  /*1f50*/  IADD3 R56, P0, R23, R56, RZ ;  /* 0x0000003817387210 */ /* 0x000fe20007f1e0ff */
[----:B------:R-:W-:Y:S01]  /*1f60*/  IMAD R11, R43, 0xa0, RZ ;  /* 0x000000a02b0b7824 */ /* 0x000fe200078e02ff */
[----:B------:R-:W-:Y:S01]  /*1f70*/  LOP3.LUT R64, R21, 0xfffffff0, RZ, 0xc0, !PT ;  /* 0xfffffff015407812 */ /* 0x000fe200078ec0ff */
[----:B------:R-:W-:-:S04]  /*1f80*/  IMAD.WIDE.U32 R46, R24, R42, R8 ;  /* 0x0000002a182e7225 */ /* 0x000fc800078e0008 */
[C---:B------:R-:W-:Y:S02]  /*1f90*/  IMAD R15, R24.reuse, R37, R15 ;  /* 0x00000025180f7224 */ /* 0x040fe400078e020f */
[----:B------:R-:W-:Y:S02]  /*1fa0*/  IMAD R61, R37, 0xa0, RZ ;  /* 0x000000a0253d7824 */ /* 0x000fe400078e02ff */
[----:B------:R-:W-:-:S04]  /*1fb0*/  IMAD.WIDE.U32 R40, R24, R36, R40 ;  /* 0x0000002418287225 */ /* 0x000fc800078e0028 */
[----:B------:R-:W-:-:S04]  /*1fc0*/  IMAD.WIDE.U32 R38, R24, R36, R6 ;  /* 0x0000002418267225 */ /* 0x000fc800078e0006 */
[----:B------:R-:W-:Y:S02]  /*1fd0*/  VIADD R34, R18, 0x20 ;  /* 0x0000002012227836 */ /* 0x000fe40000000000 */
[----:B------:R-:W-:Y:S01]  /*1fe0*/  IMAD.WIDE.U32 R48, R48, 0xa0, RZ ;  /* 0x000000a030307825 */ /* 0x000fe200078e00ff */
[----:B------:R-:W-:-:S03]  /*1ff0*/  @P2 LOP3.LUT R22, R22, 0x4, RZ, 0xfc, !PT ;  /* 0x0000000416162812 */ /* 0x000fc600078efcff */
[----:B------:R-:W-:-:S04]  /*2000*/  IMAD.WIDE.U32 R42, R42, 0xa0, RZ ;  /* 0x000000a02a2a7825 */ /* 0x000fc800078e00ff */
[----:B------:R-:W-:Y:S01]  /*2010*/  IMAD.WIDE.U32 R36, R36, 0xa0, RZ ;  /* 0x000000a024247825 */ /* 0x000fe200078e00ff */
[----:B------:R-:W-:Y:S02]  /*2020*/  ISETP.GE.AND P3, PT, R18, UR4, PT ;  /* 0x0000000412007c0c */ /* 0x000fe4000bf66270 */
[----:B------:R-:W-:Y:S01]  /*2030*/  ISETP.GE.AND P2, PT, R34, UR4, PT ;  /* 0x0000000422007c0c */ /* 0x000fe2000bf46270 */
[----:B------:R-:W-:Y:S01]  /*2040*/  IMAD.IADD R62, R65, 0x1, R47 ;  /* 0x00000001413e7824 */ /* 0x000fe200078e022f */
[----:B------:R-:W-:Y:S01]  /*2050*/  IADD3.X R57, R30, R13, RZ, P0, !PT ;  /* 0x0000000d1e397210 */ /* 0x000fe200007fe4ff */
[----:B------:R-:W-:Y:S01]  /*2060*/  VIADD R35, R35, 0x8 ;  /* 0x0000000823237836 */ /* 0x000fe20000000000 */
[----:B------:R-:W-:Y:S01]  /*2070*/  SHF.R.S32.HI R73, RZ, 0x1f, R64 ;  /* 0x0000001fff497819 */ /* 0x000fe20000011440 */
[----:B------:R-:W-:Y:S02]  /*2080*/  IMAD.SHL.U32 R58, R31, 0x2, RZ ;  /* 0x000000021f3a7824 */ /* 0x000fe400078e00ff */
[----:B------:R-:W-:-:S02]  /*2090*/  IMAD.IADD R59, R49, 0x1, R59 ;  /* 0x00000001313b7824 */ /* 0x000fc400078e023b */
[----:B------:R-:W-:Y:S02]  /*20a0*/  IMAD.IADD R60, R43, 0x1, R11 ;  /* 0x000000012b3c7824 */ /* 0x000fe400078e020b */
[----:B------:R-:W-:Y:S02]  /*20b0*/  IMAD.IADD R61, R37, 0x1, R61 ;  /* 0x00000001253d7824 */ /* 0x000fe400078e023d */
[----:B------:R-:W-:Y:S02]  /*20c0*/  IMAD.IADD R63, R15, 0x1, R41 ;  /* 0x000000010f3f7824 */ /* 0x000fe400078e0229 */
[----:B------:R-:W-:Y:S02]  /*20d0*/  IMAD.IADD R65, R45, 0x1, R65 ;  /* 0x000000012d417824 */ /* 0x000fe400078e0241 */
[----:B------:R-:W-:Y:S02]  /*20e0*/  IMAD.IADD R72, R39, 0x1, R15 ;  /* 0x0000000127487824 */ /* 0x000fe400078e020f */
[----:B------:R-:W-:Y:S01]  /*20f0*/  IMAD.IADD R75, R51, 0x1, R75 ;  /* 0x00000001334b7824 */ /* 0x000fe200078e024b */
[----:B---3--:R-:W-:-:S04]  /*2100*/  LOP3.LUT R4, R29, 0x30, R21, 0xf8, !PT ;  /* 0x000000301d047812 */ /* 0x008fc800078ef815 */
[----:B------:R-:W-:-:S04]  /*2110*/  LOP3.LUT R4, R4, R28, RZ, 0x3c, !PT ;  /* 0x0000001c04047212 */ /* 0x000fc800078e3cff */
[----:B------:R-:W-:-:S07]  /*2120*/  IADD3 R74, R14, R4, RZ ;  /* 0x000000040e4a7210 */ /* 0x000fce0007ffe0ff */
.L_x_323:
[----:B0-----:R-:W2:Y:S01]  /*2130*/  LDL R4, [R1+0x4] ;  /* 0x0000040001047983 */ /* 0x001ea20000100800 */
[----:B----4-:R-:W0:Y:S01]  /*2140*/  LDC.64 R66, c[0x0][0x2d8] ;  /* 0x0000b600ff427b82 */ /* 0x010e220000000a00 */
[----:B------:R-:W-:Y:S01]  /*2150*/  VIADD R2, R2, 0xffffffff ;  /* 0xffffffff02027836 */ /* 0x000fe20000000000 */
[----:B------:R-:W-:Y:S01]  /*2160*/  LOP3.LUT R22, R22, 0xfffffffd, RZ, 0xc0, !PT ;  /* 0xfffffffd16167812 */ /* 0x000fe200078ec0ff */
[----:B------:R-:W-:Y:S05]  /*2170*/  YIELD ;  /* 0x0000000000007946 */ /* 0x000fea0003800000 */
[----:B------:R-:W1:Y:S01]  /*2180*/  LDC R31, c[0x0][0x3d4] ;  /* 0x0000f500ff1f7b82 */ /* 0x000e620000000800 */
[----:B------:R-:W-:Y:S01]  /*2190*/  SHF.R.S32.HI R11, RZ, 0x1f, R2 ;  /* 0x0000001fff0b7819 */ /* 0x000fe20000011402 */
[----:B------:R-:W-:Y:S01]  /*21a0*/  IMAD R5, R59, R2, RZ ;  /* 0x000000023b057224 */ /* 0x000fe200078e02ff */
[----:B------:R-:W-:Y:S01]  /*21b0*/  ISETP.GT.AND P5, PT, R2, R32, PT ;  /* 0x000000200200720c */ /* 0x000fe20003fa4270 */
[----:B---3--:R-:W-:Y:S01]  /*21c0*/  IMAD.WIDE.U32 R14, R48, R2, RZ ;  /* 0x00000002300e7225 */ /* 0x008fe200078e00ff */
[----:B------:R-:W-:Y:S03]  /*21d0*/  BSSY B0, `(.L_x_294) ;  /* 0x0000255000007945 */ /* 0x000fe60003800000 */
[----:B------:R-:W-:-:S04]  /*21e0*/  IMAD R7, R11, R48, R5 ;  /* 0x000000300b077224 */ /* 0x000fc800078e0205 */
[----:B------:R-:W-:Y:S01]  /*21f0*/  IMAD.IADD R69, R15, 0x1, R7 ;  /* 0x000000010f457824 */ /* 0x000fe200078e0207 */
[----:B0-----:R-:W-:-:S03]  /*2200*/  IADD3 R12, P0, P1, R14, R66, R3 ;  /* 0x000000420e0c7210 */ /* 0x001fc6000791e003 */
[----:B------:R-:W-:Y:S02]  /*2210*/  @P5 LOP3.LUT R22, R22, 0x2, RZ, 0xfc, !PT ;  /* 0x0000000216165812 */ /* 0x000fe400078efcff */
[----:B------:R-:W-:Y:S02]  /*2220*/  IADD3.X R13, R69, R67, R20, P0, P1 ;  /* 0x00000043450d7210 */ /* 0x000fe400007e2414 */
[----:B-1----:R-:W-:Y:S01]  /*2230*/  ISETP.GE.AND P0, PT, R31, 0x1, PT ;  /* 0x000000011f00780c */ /* 0x002fe20003f06270 */
[----:B--2---:R-:W-:-:S04]  /*2240*/  IMAD R77, R17, 0x2800, R4 ;  /* 0x00002800114d7824 */ /* 0x004fc800078e0204 */
[C---:B------:R-:W-:Y:S02]  /*2250*/  VIADD R5, R77.reuse, 0x20 ;  /* 0x000000204d057836 */ /* 0x040fe40000000000 */
[----:B------:R-:W-:Y:S02]  /*2260*/  @P4 VIADD R5, R77, 0xffffffe0 ;  /* 0xffffffe04d054836 */ /* 0x000fe40000000000 */
[C---:B------:R-:W-:Y:S02]  /*2270*/  IMAD.IADD R77, R16.reuse, 0x1, R77 ;  /* 0x00000001104d7824 */ /* 0x040fe400078e024d */
[----:B------:R-:W-:Y:S02]  /*2280*/  IMAD.IADD R76, R16, 0x1, R5 ;  /* 0x00000001104c7824 */ /* 0x000fe400078e0205 */
[----:B------:R-:W-:Y:S05]  /*2290*/  @!P0 BRA `(.L_x_295) ;  /* 0x0000002000d88947 */ /* 0x000fea0003800000 */
[----:B------:R-:W-:Y:S01]  /*22a0*/  ULDC.U8 UR4, c[0x0][0x3f0] ;  /* 0x0000fc0000047ab9 */ /* 0x000fe20000000000 */
[-C--:B------:R-:W-:Y:S01]  /*22b0*/  IMAD R5, R60, R2.reuse, RZ ;  /* 0x000000023c057224 */ /* 0x080fe200078e02ff */
[----:B------:R-:W-:Y:S01]  /*22c0*/  ISETP.NE.AND P0, PT, RZ, UR4, PT ;  /* 0x00000004ff007c0c */ /* 0x000fe2000bf05270 */
[----:B------:R-:W-:Y:S02]  /*22d0*/  IMAD R7, R61, R2, RZ ;  /* 0x000000023d077224 */ /* 0x000fe400078e02ff */
[C---:B------:R-:W-:Y:S02]  /*22e0*/  IMAD R9, R11.reuse, R42, R5 ;  /* 0x0000002a0b097224 */ /* 0x040fe400078e0205 */
[----:B------:R-:W-:Y:S02]  /*22f0*/  IMAD R11, R11, R36, R7 ;  /* 0x000000240b0b7224 */ /* 0x000fe400078e0207 */
[----:B------:R-:W-:-:S04]  /*2300*/  IMAD.WIDE.U32 R4, R42, R2, RZ ;  /* 0x000000022a047225 */ /* 0x000fc800078e00ff */
[----:B------:R-:W-:Y:S01]  /*2310*/  IMAD.WIDE.U32 R6, R36, R2, RZ ;  /* 0x0000000224067225 */ /* 0x000fe200078e00ff */
[----:B------:R-:W-:-:S03]  /*2320*/  IADD3 R30, R5, R9, RZ ;  /* 0x00000009051e7210 */ /* 0x000fc60007ffe0ff */
[----:B------:R-:W-:Y:S01]  /*2330*/  IMAD.IADD R68, R7, 0x1, R11 ;  /* 0x0000000107447824 */ /* 0x000fe200078e020b */
[----:B------:R-:W-:Y:S06]  /*2340*/  @!P0 BRA `(.L_x_296) ;  /* 0x0000001000388947 */ /* 0x000fec0003800000 */
[----:B------:R-:W-:Y:S01]  /*2350*/  IMAD R8, R2, -0xa0, R33 ;  /* 0xffffff6002087824 */ /* 0x000fe200078e0221 */
[----:B------:R-:W-:Y:S01]  /*2360*/  BSSY B1, `(.L_x_297) ;  /* 0x0000017000017945 */ /* 0x000fe20003800000 */
[----:B------:R-:W-:Y:S02]  /*2370*/  CS2R R14, SRZ ;  /* 0x00000000000e7805 */ /* 0x000fe4000001ff00 */
[----:B------:R-:W-:Y:S02]  /*2380*/  CS2R R10, SRZ ;  /* 0x00000000000a7805 */ /* 0x000fe4000001ff00 */
[----:B------:R-:W-:Y:S02]  /*2390*/  CS2R R28, SRZ ;  /* 0x00000000001c7805 */ /* 0x000fe4000001ff00 */
[----:B------:R-:W-:-:S04]  /*23a0*/  VIMNMX R8, R8, 0xa0, PT ;  /* 0x000000a008087848 */ /* 0x000fc80003fe0100 */
[----:B------:R-:W-:Y:S02]  /*23b0*/  ISETP.GE.AND P1, PT, R23, R8, PT ;  /* 0x000000081700720c */ /* 0x000fe40003f26270 */
[----:B------:R-:W-:-:S11]  /*23c0*/  CS2R R8, SRZ ;  /* 0x0000000000087805 */ /* 0x000fd6000001ff00 */
[----:B------:R-:W-:Y:S05]  /*23d0*/  @P1 BRA `(.L_x_298) ;  /* 0x00000000003c1947 */ /* 0x000fea0003800000 */
[----:B------:R-:W-:Y:S01]  /*23e0*/  ULDC.64 UR4, c[0x0][0x3c8] ;  /* 0x0000f20000047ab9 */ /* 0x000fe20000000a00 */
[----:B------:R-:W-:Y:S01]  /*23f0*/  VIADD R8, R52, 0x10 ;  /* 0x0000001034087836 */ /* 0x000fe20000000000 */
[----:B------:R-:W-:-:S04]  /*2400*/  IADD3 R4, P0, P5, R44, UR4, R4 ;  /* 0x000000042c047c10 */ /* 0x000fc8000fd1e004 */
[----:B------:R-:W-:Y:S01]  /*2410*/  IADD3.X R5, R65, UR5, R30, P0, P5 ;  /* 0x0000000541057c10 */ /* 0x000fe200087ea41e */
[----:B------:R-:W-:Y:S02]  /*2420*/  ULDC.64 UR4, c[0x0][0x3e0] ;  /* 0x0000f80000047ab9 */ /* 0x000fe40000000a00 */
[----:B------:R-:W-:-:S04]  /*2430*/  IADD3 R6, P0, P5, R38, UR4, R6 ;  /* 0x0000000426067c10 */ /* 0x000fc8000fd1e006 */
[----:B------:R-:W-:Y:S02]  /*2440*/  IADD3.X R7, R72, UR5, R68, P0, P5 ;  /* 0x0000000548077c10 */ /* 0x000fe400087ea444 */
[----:B------:R-:W-:Y:S02]  /*2450*/  ISETP.GE.AND P0, PT, R52, R31, PT ;  /* 0x0000001f3400720c */ /* 0x000fe40003f06270 */
[----:B------:R-:W-:-:S11]  /*2460*/  CS2R R10, SRZ ;  /* 0x00000000000a7805 */ /* 0x000fd6000001ff00 */
[----:B------:R0:W5:Y:S04]  /*2470*/  @!P0 LDG.E.64 R14, desc[UR42][R4.64] ;  /* 0x0000002a040e8981 */ /* 0x000168000c1e1b00 */
[----:B------:R0:W5:Y:S01]  /*2480*/  @!P0 LDG.E.64 R28, desc[UR42][R6.64] ;  /* 0x0000002a061c8981 */ /* 0x000162000c1e1b00 */
[----:B------:R-:W-:Y:S02]  /*2490*/  ISETP.GE.AND P0, PT, R8, R31, PT ;  /* 0x0000001f0800720c */ /* 0x000fe40003f06270 */
[----:B------:R-:W-:-:S11]  /*24a0*/  CS2R R8, SRZ ;  /* 0x0000000000087805 */ /* 0x000fd6000001ff00 */
[----:B------:R0:W5:Y:S04]  /*24b0*/  @!P0 LDG.E.64 R8, desc[UR42][R4.64+0x10] ;  /* 0x0000102a04088981 */ /* 0x000168000c1e1b00 */
[----:B------:R0:W5:Y:S02]  /*24c0*/  @!P0 LDG.E.64 R10, desc[UR42][R6.64+0x10] ;  /* 0x0000102a060a8981 */ /* 0x000164000c1e1b00 */
.L_x_298:
[----:B------:R-:W-:Y:S05]  /*24d0*/  BSYNC B1 ;  /* 0x0000000000017941 */ /* 0x000fea0003800000 */
.L_x_297:
[----:B------:R-:W-:Y:S01]  /*24e0*/  UISETP.NE.AND UP0, UPT, UR36, 0x3, UPT ;  /* 0x000000032400788c */ /* 0x000fe2000bf05270 */
[----:B-----5:R-:W-:Y:S02]  /*24f0*/  IMAD.MOV.U32 R30, RZ, RZ, R8 ;  /* 0x000000ffff1e7224 */ /* 0x020fe400078e0008 */
[----:B------:R-:W-:Y:S02]  /*2500*/  IMAD.MOV.U32 R85, RZ, RZ, R14 ;  /* 0x000000ffff557224 */ /* 0x000fe400078e000e */
[----:B------:R-:W-:Y:S01]  /*2510*/  IMAD.MOV.U32 R66, RZ, RZ, R10 ;  /* 0x000000ffff427224 */ /* 0x000fe200078e000a */
[----:B------:R-:W-:Y:S01]  /*2520*/  PLOP3.LUT P0, PT, PT, PT, UP0, 0x80, 0x0 ;  /* 0x000000000000781c */ /* 0x000fe20003f0f008 */
[----:B------:R-:W-:-:S12]  /*2530*/  IMAD.MOV.U32 R83, RZ, RZ, R28 ;  /* 0x000000ffff537224 */ /* 0x000fd800078e001c */
[----:B------:R-:W-:Y:S05]  /*2540*/  @!P0 BRA `(.L_x_299) ;  /* 0x0000000000048947 */ /* 0x000fea0003800000 */
[----:B------:R-:W-:Y:S01]  /*2550*/  BPT.TRAP 0x1 ;  /* 0x000000040000795c */ /* 0x000fe20000300000 */
.L_x_299:
[----:B------:R-:W-:Y:S01]  /*2560*/  IMAD R78, R17, 0x8, R16 ;  /* 0x00000008114e7824 */ /* 0x000fe200078e0210 */
[----:B------:R-:W-:Y:S01]  /*2570*/  SHF.L.U32 R79, R156, 0x1f, RZ ;  /* 0x0000001f9c4f7819 */ /* 0x000fe200000006ff */
[----:B------:R-:W-:Y:S03]  /*2580*/  BSSY B1, `(.L_x_300) ;  /* 0x0000003000017945 */ /* 0x000fe60003800000 */
[----:B------:R-:W1:Y:S02]  /*2590*/  SYNCS.PHASECHK.TRANS64.TRYWAIT P5, [R78+URZ+0x13290], R79 ;  /* 0x0132904f4e0075a7 */ /* 0x000e6400080a017f */
[----:B-1----:R-:W-:Y:S05]  /*25a0*/  @!P5 BRA `(.L_x_301) ;  /* 0x0000012c00acd947 */ /* 0x002fea0003800000 */
.L_x_518:
[----:B------:R-:W-:Y:S05]  /*25b0*/  BSYNC B1 ;  /* 0x0000000000017941 */ /* 0x000fea0003800000 */
.L_x_300:
[----:B------:R-:W-:Y:S05]  /*25c0*/  @P1 BRA `(.L_x_302) ;  /* 0x0000002000541947 */ /* 0x000fea0003800000 */
[----:B------:R-:W-:Y:S04]  /*25d0*/  BSSY B1, `(.L_x_303) ;  /* 0x000006f000017945 */ /* 0x000fe80003800000 */
[----:B------:R-:W-:Y:S05]  /*25e0*/  @P3 BRA `(.L_x_304) ;  /* 0x0000000400b43947 */ /* 0x000fea0003800000 */
[----:B0-----:R0:W2:Y:S01]  /*25f0*/  LDS.128 R4, [R77+0xe000] ;  /* 0x00e000004d047984 */ /* 0x0010a20000000c00 */
[----:B------:R-:W-:Y:S01]  /*2600*/  ISETP.GE.AND P5, PT, R52, R31, PT ;  /* 0x0000001f3400720c */ /* 0x000fe20003fa6270 */
[----:B------:R-:W-:-:S12]  /*2610*/  BSSY B2, `(.L_x_305) ;  /* 0x0000069000027945 */ /* 0x000fd80003800000 */
[----:B0-----:R-:W-:Y:S05]  /*2620*/  @P5 BRA `(.L_x_306) ;  /* 0x00000004009c5947 */ /* 0x001fea0003800000 */
[--C-:B------:R-:W-:Y:S02]  /*2630*/  SHF.R.U32.HI R28, RZ, 0x8, R29.reuse ;  /* 0x00000008ff1c7819 */ /* 0x100fe4000001161d */
[----:B------:R-:W-:Y:S02]  /*2640*/  SHF.R.U32.HI R68, RZ, 0x10, R29 ;  /* 0x00000010ff447819 */ /* 0x000fe4000001161d */
[----:B------:R-:W-:Y:S01]  /*2650*/  LOP3.LUT R29, R29, 0xff0000ff, RZ, 0xc0, !PT ;  /* 0xff0000ff1d1d7812 */ /* 0x000fe200078ec0ff */
[----:B------:R-:W-:Y:S01]  /*2660*/  IMAD.SHL.U32 R28, R28, 0x100, RZ ;  /* 0x000001001c1c7824 */ /* 0x000fe200078e00ff */
[--C-:B------:R-:W-:Y:S02]  /*2670*/  SHF.R.U32.HI R14, RZ, 0x8, R15.reuse ;  /* 0x00000008ff0e7819 */ /* 0x100fe4000001160f */
[----:B------:R-:W-:Y:S02]  /*2680*/  SHF.R.U32.HI R70, RZ, 0x10, R15 ;  /* 0x00000010ff467819 */ /* 0x000fe4000001160f */
[----:B------:R-:W-:Y:S01]  /*2690*/  LOP3.LUT R67, R15, 0xff0000ff, RZ, 0xc0, !PT ;  /* 0xff0000ff0f437812 */ /* 0x000fe200078ec0ff */
[----:B--2---:R-:W-:Y:S01]  /*26a0*/  IMAD.MOV.U32 R15, RZ, RZ, R4 ;  /* 0x000000ffff0f7224 */ /* 0x004fe200078e0004 */
[----:B------:R-:W-:Y:S01]  /*26b0*/  LOP3.LUT R69, R29, 0xff00, R28, 0xf8, !PT ;  /* 0x0000ff001d457812 */ /* 0x000fe200078ef81c */
[----:B------:R-:W-:Y:S01]  /*26c0*/  IMAD.U32 R28, R68, 0x10000, RZ ;  /* 0x00010000441c7824 */ /* 0x000fe200078e00ff */
[----:B------:R-:W-:-:S02]  /*26d0*/  SHF.L.U32 R14, R14, 0x8, RZ ;  /* 0x000000080e0e7819 */ /* 0x000fc400000006ff */
[----:B------:R-:W-:Y:S02]  /*26e0*/  F2FP.F16.E4M3.UNPACK_B R4, R5 ;  /* 0x00000005ff04723e */ /* 0x000fe400020006ff */
[----:B------:R-:W-:Y:S02]  /*26f0*/  F2FP.F16.E4M3.UNPACK_B R29, R83.H1 ;  /* 0x00000053ff1d723e */ /* 0x000fe400030006ff */
[----:B------:R-:W-:Y:S01]  /*2700*/  LOP3.LUT R67, R67, 0xff00, R14, 0xf8, !PT ;  /* 0x0000ff0043437812 */ /* 0x000fe200078ef80e */
[----:B------:R-:W-:Y:S01]  /*2710*/  IMAD.U32 R14, R70, 0x10000, RZ ;  /* 0x00010000460e7824 */ /* 0x000fe200078e00ff */
[----:B------:R-:W-:Y:S01]  /*2720*/  LOP3.LUT R80, R69, 0xff0000, R28, 0xf8, !PT ;  /* 0x00ff000045507812 */ /* 0x000fe200078ef81c */
[--C-:B------:R-:W-:Y:S01]  /*2730*/  HADD2.F32 R28, -RZ, R4.reuse.H1_H1 ;  /* 0x30000004ff1c7230 */ /* 0x100fe20000004100 */
[----:B------:R-:W-:Y:S01]  /*2740*/  F2FP.F16.E4M3.UNPACK_B R68, R85.H1 ;  /* 0x00000055ff44723e */ /* 0x000fe200030006ff */
[--C-:B------:R-:W-:Y:S01]  /*2750*/  HADD2.F32 R71, -RZ, R29.reuse.H0_H0 ;  /* 0x2000001dff477230 */ /* 0x100fe20000004100 */
[----:B------:R-:W-:Y:S01]  /*2760*/  F2FP.F16.E4M3.UNPACK_B R5, R5.H1 ;  /* 0x00000005ff05723e */ /* 0x000fe200030006ff */
[----:B------:R-:W-:Y:S01]  /*2770*/  HADD2.F32 R4, -RZ, R4.H0_H0 ;  /* 0x20000004ff047230 */ /* 0x000fe20000004100 */
[----:B------:R-:W-:Y:S01]  /*2780*/  LOP3.LUT R14, R67, 0xff0000, R14, 0xf8, !PT ;  /* 0x00ff0000430e7812 */ /* 0x000fe200078ef80e */
[----:B------:R-:W-:-:S02]  /*2790*/  HADD2.F32 R70, -RZ, R29.H1_H1 ;  /* 0x3000001dff467230 */ /* 0x000fc40000004100 */
[-C--:B------:R-:W-:Y:S01]  /*27a0*/  FMUL.FTZ R81, R28, R71.reuse ;  /* 0x000000471c517220 */ /* 0x080fe20000410000 */
[--C-:B------:R-:W-:Y:S02]  /*27b0*/  HADD2.F32 R69, -RZ, R68.reuse.H0_H0 ;  /* 0x20000044ff457230 */ /* 0x100fe40000004100 */
[--C-:B------:R-:W-:Y:S02]  /*27c0*/  HADD2.F32 R67, -RZ, R5.reuse.H1_H1 ;  /* 0x30000005ff437230 */ /* 0x100fe40000004100 */
[----:B------:R-:W-:Y:S02]  /*27d0*/  HADD2.F32 R29, -RZ, R5.H0_H0 ;  /* 0x20000005ff1d7230 */ /* 0x000fe40000004100 */
[C---:B------:R-:W-:Y:S01]  /*27e0*/  FMUL.FTZ R5, R4.reuse, R71 ;  /* 0x0000004704057220 */ /* 0x040fe20000410000 */
[----:B------:R-:W-:Y:S02]  /*27f0*/  HADD2.F32 R68, -RZ, R68.H1_H1 ;  /* 0x30000044ff447230 */ /* 0x000fe40000004100 */
[-C--:B------:R-:W-:Y:S01]  /*2800*/  FMUL.FTZ R82, R67, R70.reuse ;  /* 0x0000004643527220 */ /* 0x080fe20000410000 */
[-C--:B------:R-:W-:Y:S01]  /*2810*/  FFMA.FTZ R4, R4, R69.reuse, -R81 ;  /* 0x0000004504047223 */ /* 0x080fe20000010851 */
[C---:B------:R-:W-:Y:S01]  /*2820*/  FMUL.FTZ R84, R29.reuse, R70 ;  /* 0x000000461d547220 */ /* 0x040fe20000410000 */
[----:B------:R-:W-:Y:S01]  /*2830*/  FFMA.FTZ R5, R28, R69, R5 ;  /* 0x000000451c057223 */ /* 0x000fe20000010005 */
[----:B------:R-:W-:Y:S01]  /*2840*/  F2FP.F16.E4M3.UNPACK_B R70, R83 ;  /* 0x00000053ff46723e */ /* 0x000fe200020006ff */
[-C--:B------:R-:W-:Y:S01]  /*2850*/  FFMA.FTZ R83, R29, R68.reuse, -R82 ;  /* 0x000000441d537223 */ /* 0x080fe20000010852 */
[-C--:B------:R-:W-:Y:S01]  /*2860*/  F2FP.F16.E4M3.UNPACK_B R28, R15.reuse.H1 ;  /* 0x0000000fff1c723e */ /* 0x080fe200030006ff */
[----:B------:R-:W-:Y:S01]  /*2870*/  FFMA.FTZ R86, R67, R68, R84 ;  /* 0x0000004443567223 */ /* 0x000fe20000010054 */
[----:B------:R-:W-:Y:S01]  /*2880*/  F2FP.F16.E4M3.UNPACK_B R15, R15 ;  /* 0x0000000fff0f723e */ /* 0x000fe200020006ff */
[----:B------:R-:W-:Y:S01]  /*2890*/  HADD2.F32 R71, -RZ, R70.H1_H1 ;  /* 0x30000046ff477230 */ /* 0x000fe20000004100 */
[----:B------:R-:W-:Y:S01]  /*28a0*/  F2FP.F16.E4M3.UNPACK_B R69, R85 ;  /* 0x00000055ff45723e */ /* 0x000fe200020006ff */
[--C-:B------:R-:W-:Y:S01]  /*28b0*/  HADD2.F32 R67, -RZ, R28.reuse.H0_H0 ;  /* 0x2000001cff437230 */ /* 0x100fe20000004100 */
[----:B------:R-:W-:Y:S01]  /*28c0*/  F2FP.SATFINITE.E4M3.F32.PACK_AB_MERGE_C R88, R86, R83, RZ ;  /* 0x000000535658723e */ /* 0x000fe200048070ff */
[----:B------:R-:W-:-:S02]  /*28d0*/  HADD2.F32 R68, -RZ, R28.H1_H1 ;  /* 0x3000001cff447230 */ /* 0x000fc40000004100 */
[--C-:B------:R-:W-:Y:S02]  /*28e0*/  HADD2.F32 R28, -RZ, R15.reuse.H0_H0 ;  /* 0x2000000fff1c7230 */ /* 0x100fe40000004100 */
[-C--:B------:R-:W-:Y:S01]  /*28f0*/  FMUL.FTZ R81, R67, R71.reuse ;  /* 0x0000004743517220 */ /* 0x080fe20000410000 */
[----:B------:R-:W-:Y:S02]  /*2900*/  HADD2.F32 R29, -RZ, R15.H1_H1 ;  /* 0x3000000fff1d7230 */ /* 0x000fe40000004100 */
[----:B------:R-:W-:Y:S01]  /*2910*/  FMUL.FTZ R82, R68, R71 ;  /* 0x0000004744527220 */ /* 0x000fe20000410000 */
[----:B------:R-:W-:Y:S01]  /*2920*/  HADD2.F32 R70, -RZ, R70.H0_H0 ;  /* 0x20000046ff467230 */ /* 0x000fe20000004100 */
[----:B------:R-:W-:Y:S01]  /*2930*/  F2FP.SATFINITE.E4M3.F32.PACK_AB_MERGE_C R5, R5, R4, R88 ;  /* 0x000000040505723e */ /* 0x000fe20004807058 */
[--C-:B------:R-:W-:Y:S02]  /*2940*/  HADD2.F32 R15, -RZ, R69.reuse.H1_H1 ;  /* 0x30000045ff0f7230 */ /* 0x100fe40000004100 */
[----:B------:R-:W-:-:S02]  /*2950*/  HADD2.F32 R69, -RZ, R69.H0_H0 ;  /* 0x20000045ff457230 */ /* 0x000fc40000004100 */
[-C--:B------:R-:W-:Y:S01]  /*2960*/  FMUL.FTZ R71, R29, R70.reuse ;  /* 0x000000461d477220 */ /* 0x080fe20000410000 */
[----:B------:R-:W-:Y:S01]  /*2970*/  FMUL.FTZ R70, R28, R70 ;  /* 0x000000461c467220 */ /* 0x000fe20000410000 */
[-C--:B------:R-:W-:Y:S01]  /*2980*/  FFMA.FTZ R82, R67, R15.reuse, -R82 ;  /* 0x0000000f43527223 */ /* 0x080fe20000010852 */
[----:B------:R-:W-:Y:S01]  /*2990*/  FFMA.FTZ R81, R68, R15, R81 ;  /* 0x0000000f44517223 */ /* 0x000fe20000010051 */
[-C--:B------:R-:W-:Y:S01]  /*29a0*/  FFMA.FTZ R15, R28, R69.reuse, -R71 ;  /* 0x000000451c0f7223 */ /* 0x080fe20000010847 */
[----:B------:R-:W-:Y:S01]  /*29b0*/  FFMA.FTZ R84, R29, R69, R70 ;  /* 0x000000451d547223 */ /* 0x000fe20000010046 */
[----:B------:R-:W-:Y:S02]  /*29c0*/  F2FP.F16.E4M3.UNPACK_B R29, R7.H1 ;  /* 0x00000007ff1d723e */ /* 0x000fe400030006ff */
[----:B------:R-:W-:Y:S02]  /*29d0*/  F2FP.SATFINITE.E4M3.F32.PACK_AB_MERGE_C R87, R81, R82, RZ ;  /* 0x000000525157723e */ /* 0x000fe400048070ff */
[----:B------:R-:W-:Y:S01]  /*29e0*/  F2FP.F16.E4M3.UNPACK_B R81, R80.H1 ;  /* 0x00000050ff51723e */ /* 0x000fe200030006ff */
[--C-:B------:R-:W-:Y:S01]  /*29f0*/  HADD2.F32 R68, -RZ, R29.reuse.H1_H1 ;  /* 0x3000001dff447230 */ /* 0x100fe20000004100 */
[----:B------:R-:W-:Y:S01]  /*2a00*/  F2FP.F16.E4M3.UNPACK_B R70, R14.H1 ;  /* 0x0000000eff46723e */ /* 0x000fe200030006ff */
[----:B------:R-:W-:Y:S01]  /*2a10*/  HADD2.F32 R67, -RZ, R29.H0_H0 ;  /* 0x2000001dff437230 */ /* 0x000fe20000004100 */
[----:B------:R-:W-:Y:S01]  /*2a20*/  F2FP.F16.E4M3.UNPACK_B R28, R6.H1 ;  /* 0x00000006ff1c723e */ /* 0x000fe200030006ff */
[----:B------:R-:W-:Y:S01]  /*2a30*/  HADD2.F32 R83, -RZ, R81.H1_H1 ;  /* 0x30000051ff537230 */ /* 0x000fe20000004100 */
[----:B------:R-:W-:Y:S01]  /*2a40*/  F2FP.F16.E4M3.UNPACK_B R80, R80 ;  /* 0x00000050ff50723e */ /* 0x000fe200020006ff */
[----:B------:R-:W-:Y:S01]  /*2a50*/  HADD2.F32 R71, -RZ, R70.H1_H1 ;  /* 0x30000046ff477230 */ /* 0x000fe20000004100 */
[----:B------:R-:W-:Y:S01]  /*2a60*/  F2FP.F16.E4M3.UNPACK_B R69, R14 ;  /* 0x0000000eff45723e */ /* 0x000fe200020006ff */
[----:B------:R-:W-:-:S02]  /*2a70*/  HADD2.F32 R29, -RZ, R28.H1_H1 ;  /* 0x3000001cff1d7230 */ /* 0x000fc40000004100 */
[-C--:B------:R-:W-:Y:S01]  /*2a80*/  FMUL.FTZ R14, R68, R83.reuse ;  /* 0x00000053440e7220 */ /* 0x080fe20000410000 */
[----:B------:R-:W-:Y:S02]  /*2a90*/  HADD2.F32 R82, -RZ, R80.H1_H1 ;  /* 0x30000050ff527230 */ /* 0x000fe40000004100 */
[C---:B------:R-:W-:Y:S01]  /*2aa0*/  FMUL.FTZ R83, R67.reuse, R83 ;  /* 0x0000005343537220 */ /* 0x040fe20000410000 */
[----:B------:R-:W-:Y:S02]  /*2ab0*/  HADD2.F32 R28, -RZ, R28.H0_H0 ;  /* 0x2000001cff1c7230 */ /* 0x000fe40000004100 */
[----:B------:R-:W-:Y:S01]  /*2ac0*/  FFMA.FTZ R85, R67, R71, -R14 ;  /* 0x0000004743557223 */ /* 0x000fe2000001080e */
[----:B------:R-:W-:Y:S02]  /*2ad0*/  HADD2.F32 R14, -RZ, R69.H1_H1 ;  /* 0x30000045ff0e7230 */ /* 0x000fe40000004100 */
[CC--:B------:R-:W-:Y:S01]  /*2ae0*/  FMUL.FTZ R67, R29.reuse, R82.reuse ;  /* 0x000000521d437220 */ /* 0x0c0fe20000410000 */
[----:B------:R-:W-:Y:S01]  /*2af0*/  F2FP.F16.E4M3.UNPACK_B R7, R7 ;  /* 0x00000007ff07723e */ /* 0x000fe200020006ff */
[----:B------:R-:W-:Y:S01]  /*2b00*/  FMUL.FTZ R82, R28, R82 ;  /* 0x000000521c527220 */ /* 0x000fe20000410000 */
[----:B------:R-:W-:Y:S01]  /*2b10*/  F2FP.F16.E4M3.UNPACK_B R6, R6 ;  /* 0x00000006ff06723e */ /* 0x000fe200020006ff */
[----:B------:R-:W-:Y:S01]  /*2b20*/  FFMA.FTZ R86, R68, R71, R83 ;  /* 0x0000004744567223 */ /* 0x000fe20000010053 */
[-C--:B------:R-:W-:Y:S01]  /*2b30*/  FFMA.FTZ R71, R28, R14.reuse, -R67 ;  /* 0x0000000e1c477223 */ /* 0x080fe20000010843 */
[----:B------:R-:W-:Y:S01]  /*2b40*/  FFMA.FTZ R82, R29, R14, R82 ;  /* 0x0000000e1d527223 */ /* 0x000fe20000010052 */
[--C-:B------:R-:W-:Y:S01]  /*2b50*/  HADD2.F32 R14, -RZ, R7.reuse.H0_H0 ;  /* 0x20000007ff0e7230 */ /* 0x100fe20000004100 */
[----:B------:R-:W-:Y:S01]  /*2b60*/  F2FP.SATFINITE.E4M3.F32.PACK_AB_MERGE_C R4, R84, R15, R87 ;  /* 0x0000000f5404723e */ /* 0x000fe20004807057 */
[----:B------:R-:W-:Y:S01]  /*2b70*/  HADD2.F32 R28, -RZ, R7.H1_H1 ;  /* 0x30000007ff1c7230 */ /* 0x000fe20000004100 */
[----:B------:R-:W-:Y:S01]  /*2b80*/  F2FP.SATFINITE.E4M3.F32.PACK_AB_MERGE_C R85, R86, R85, RZ ;  /* 0x000000555655723e */ /* 0x000fe200048070ff */
[----:B------:R-:W-:Y:S01]  /*2b90*/  HADD2.F32 R81, -RZ, R81.H0_H0 ;  /* 0x20000051ff517230 */ /* 0x000fe20000004100 */
[----:B------:R-:W-:Y:S01]  /*2ba0*/  F2FP.SATFINITE.E4M3.F32.PACK_AB_MERGE_C R71, R82, R71, RZ ;  /* 0x000000475247723e */ /* 0x000fe200048070ff */
[----:B------:R-:W-:-:S02]  /*2bb0*/  HADD2.F32 R7, -RZ, R6.H0_H0 ;  /* 0x20000006ff077230 */ /* 0x000fc40000004100 */
[----:B------:R-:W-:Y:S02]  /*2bc0*/  HADD2.F32 R6, -RZ, R6.H1_H1 ;  /* 0x30000006ff067230 */ /* 0x000fe40000004100 */
[-C--:B------:R-:W-:Y:S01]  /*2bd0*/  FMUL.FTZ R83, R28, R81.reuse ;  /* 0x000000511c537220 */ /* 0x080fe20000410000 */
[----:B------:R-:W-:Y:S02]  /*2be0*/  HADD2.F32 R80, -RZ, R80.H0_H0 ;  /* 0x20000050ff507230 */ /* 0x000fe40000004100 */
[----:B------:R-:W-:Y:S01]  /*2bf0*/  FMUL.FTZ R81, R14, R81 ;  /* 0x000000510e517220 */ /* 0x000fe20000410000 */
[----:B------:R-:W-:Y:S02]  /*2c00*/  HADD2.F32 R29, -RZ, R70.H0_H0 ;  /* 0x20000046ff1d7230 */ /* 0x000fe40000004100 */
[----:B------:R-:W-:Y:S02]  /*2c10*/  HADD2.F32 R69, -RZ, R69.H0_H0 ;  /* 0x20000045ff457230 */ /* 0x000fe40000004100 */
[-C--:B------:R-:W-:Y:S01]  /*2c20*/  FMUL.FTZ R68, R6, R80.reuse ;  /* 0x0000005006447220 */ /* 0x080fe20000410000 */
[C---:B------:R-:W-:Y:S01]  /*2c30*/  FMUL.FTZ R67, R7.reuse, R80 ;  /* 0x0000005007437220 */ /* 0x040fe20000410000 */
[-C--:B------:R-:W-:Y:S01]  /*2c40*/  FFMA.FTZ R83, R14, R29.reuse, -R83 ;  /* 0x0000001d0e537223 */ /* 0x080fe20000010853 */
[----:B------:R-:W-:Y:S01]  /*2c50*/  FFMA.FTZ R28, R28, R29, R81 ;  /* 0x0000001d1c1c7223 */ /* 0x000fe20000010051 */
[-C--:B------:R-:W-:Y:S01]  /*2c60*/  FFMA.FTZ R68, R7, R69.reuse, -R68 ;  /* 0x0000004507447223 */ /* 0x080fe20000010844 */
[----:B------:R-:W-:-:S03]  /*2c70*/  FFMA.FTZ R67, R6, R69, R67 ;  /* 0x0000004506437223 */ /* 0x000fc60000010043 */
[----:B------:R-:W-:Y:S02]  /*2c80*/  F2FP.SATFINITE.E4M3.F32.PACK_AB_MERGE_C R7, R28, R83, R85 ;  /* 0x000000531c07723e */ /* 0x000fe40004807055 */
[----:B------:R-:W-:-:S07]  /*2c90*/  F2FP.SATFINITE.E4M3.F32.PACK_AB_MERGE_C R6, R67, R68, R71 ;  /* 0x000000444306723e */ /* 0x000fce0004807047 */
.L_x_306:
[----:B------:R-:W-:Y:S05]  /*2ca0*/  BSYNC B2 ;  /* 0x0000000000027941 */ /* 0x000fea0003800000 */
.L_x_305:
[----:B--2---:R2:W-:Y:S02]  /*2cb0*/  STG.E.128 desc[UR42][R12.64], R4 ;  /* 0x000000040c007986 */ /* 0x0045e4000c101d2a */
.L_x_304:
[----:B------:R-:W-:Y:S05]  /*2cc0*/  BSYNC B1 ;  /* 0x0000000000017941 */ /* 0x000fea0003800000 */
.L_x_303:
[----:B------:R-:W-:Y:S05]  /*2cd0*/  @P2 BRA `(.L_x_302) ;  /* 0x0000001800902947 */ /* 0x000fea0003800000 */
[----:B0-2---:R-:W2:Y:S01]  /*2ce0*/  LDL R6, [R1+0x4] ;  /* 0x0000040001067983 */ /* 0x005ea20000100800 */
[----:B------:R-:W-:Y:S01]  /*2cf0*/  IMAD.MOV.U32 R5, RZ, RZ, 0x20 ;  /* 0x00000020ff057424 */ /* 0x000fe200078e00ff */
[----:B------:R-:W-:Y:S01]  /*2d00*/  BSSY B1, `(.L_x_307) ;  /* 0x0000070000017945 */ /* 0x000fe20003800000 */
[----:B------:R-:W-:Y:S02]  /*2d10*/  IMAD R4, R17, 0x2800, RZ ;  /* 0x0000280011047824 */ /* 0x000fe400078e02ff */
[----:B------:R-:W-:Y:S01]  /*2d20*/  VIADD R14, R52, 0x10 ;  /* 0x00000010340e7836 */ /* 0x000fe20000000000 */
[----:B------:R-:W-:-:S04]  /*2d30*/  SEL R5, R5, 0xffffffe0, !P4 ;  /* 0xffffffe005057807 */ /* 0x000fc80006000000 */
[----:B------:R-:W-:Y:S02]  /*2d40*/  ISETP.GE.AND P5, PT, R14, R31, PT ;  /* 0x0000001f0e00720c */ /* 0x000fe40003fa6270 */
[----:B--2---:R-:W-:-:S05]  /*2d50*/  IADD3 R5, R5, R6, R4 ;  /* 0x0000000605057210 */ /* 0x004fca0007ffe004 */
[----:B------:R-:W-:-:S06]  /*2d60*/  IMAD.IADD R4, R16, 0x1, R5 ;  /* 0x0000000110047824 */ /* 0x000fcc00078e0205 */
[----:B------:R-:W0:Y:S01]  /*2d70*/  LDS.128 R4, [R4+0xe000] ;  /* 0x00e0000004047984 */ /* 0x000e220000000c00 */
[----:B------:R-:W-:Y:S05]  /*2d80*/  @P5 BRA `(.L_x_308) ;  /* 0x00000004009c5947 */ /* 0x000fea0003800000 */
[----:B------:R-:W-:Y:S02]  /*2d90*/  SHF.R.U32.HI R29, RZ, 0x8, R9 ;  /* 0x00000008ff1d7819 */ /* 0x000fe40000011609 */
[----:B------:R-:W-:Y:S02]  /*2da0*/  SHF.R.U32.HI R8, RZ, 0x8, R11 ;  /* 0x00000008ff087819 */ /* 0x000fe4000001160b */
[----:B------:R-:W-:Y:S02]  /*2db0*/  LOP3.LUT R10, R9, 0xff0000ff, RZ, 0xc0, !PT ;  /* 0xff0000ff090a7812 */ /* 0x000fe400078ec0ff */
[----:B------:R-:W-:Y:S02]  /*2dc0*/  SHF.R.U32.HI R28, RZ, 0x10, R9 ;  /* 0x00000010ff1c7819 */ /* 0x000fe40000011609 */
[----:B------:R-:W-:Y:S02]  /*2dd0*/  LOP3.LUT R14, R11, 0xff0000ff, RZ, 0xc0, !PT ;  /* 0xff0000ff0b0e7812 */ /* 0x000fe400078ec0ff */
[----:B------:R-:W-:Y:S01]  /*2de0*/  SHF.R.U32.HI R15, RZ, 0x10, R11 ;  /* 0x00000010ff0f7819 */ /* 0x000fe2000001160b */
[----:B------:R-:W-:Y:S01]  /*2df0*/  IMAD.SHL.U32 R11, R8, 0x100, RZ ;  /* 0x00000100080b7824 */ /* 0x000fe200078e00ff */
[----:B------:R-:W-:Y:S01]  /*2e00*/  SHF.L.U32 R9, R29, 0x8, RZ ;  /* 0x000000081d097819 */ /* 0x000fe200000006ff */
[----:B0-----:R-:W-:Y:S01]  /*2e10*/  IMAD.MOV.U32 R8, RZ, RZ, R4 ;  /* 0x000000ffff087224 */ /* 0x001fe200078e0004 */
[----:B------:R-:W-:Y:S01]  /*2e20*/  F2FP.F16.E4M3.UNPACK_B R4, R5 ;  /* 0x00000005ff04723e */ /* 0x000fe200020006ff */
[----:B------:R-:W-:Y:S01]  /*2e30*/  IMAD.U32 R15, R15, 0x10000, RZ ;  /* 0x000100000f0f7824 */ /* 0x000fe200078e00ff */
[----:B------:R-:W-:Y:S01]  /*2e40*/  LOP3.LUT R9, R10, 0xff00, R9, 0xf8, !PT ;  /* 0x0000ff000a097812 */ /* 0x000fe200078ef809 */
[----:B------:R-:W-:Y:S01]  /*2e50*/  IMAD.U32 R10, R28, 0x10000, RZ ;  /* 0x000100001c0a7824 */ /* 0x000fe200078e00ff */
[----:B------:R-:W-:-:S02]  /*2e60*/  LOP3.LUT R14, R14, 0xff00, R11, 0xf8, !PT ;  /* 0x0000ff000e0e7812 */ /* 0x000fc400078ef80b */
[----:B------:R-:W-:Y:S02]  /*2e70*/  F2FP.F16.E4M3.UNPACK_B R11, R66.H1 ;  /* 0x00000042ff0b723e */ /* 0x000fe400030006ff */
[----:B------:R-:W-:Y:S01]  /*2e80*/  LOP3.LUT R28, R9, 0xff0000, R10, 0xf8, !PT ;  /* 0x00ff0000091c7812 */ /* 0x000fe200078ef80a */
[--C-:B------:R-:W-:Y:S01]  /*2e90*/  HADD2.F32 R9, -RZ, R4.reuse.H1_H1 ;  /* 0x30000004ff097230 */ /* 0x100fe20000004100 */
[----:B------:R-:W-:Y:S01]  /*2ea0*/  LOP3.LUT R67, R14, 0xff0000, R15, 0xf8, !PT ;  /* 0x00ff00000e437812 */ /* 0x000fe200078ef80f */
[--C-:B------:R-:W-:Y:S01]  /*2eb0*/  HADD2.F32 R29, -RZ, R11.reuse.H0_H0 ;  /* 0x2000000bff1d7230 */ /* 0x100fe20000004100 */
[----:B------:R-:W-:Y:S01]  /*2ec0*/  F2FP.F16.E4M3.UNPACK_B R14, R30.H1 ;  /* 0x0000001eff0e723e */ /* 0x000fe200030006ff */
[----:B------:R-:W-:Y:S01]  /*2ed0*/  HADD2.F32 R4, -RZ, R4.H0_H0 ;  /* 0x20000004ff047230 */ /* 0x000fe20000004100 */
[----:B------:R-:W-:Y:S01]  /*2ee0*/  F2FP.F16.E4M3.UNPACK_B R5, R5.H1 ;  /* 0x00000005ff05723e */ /* 0x000fe200030006ff */
[----:B------:R-:W-:Y:S02]  /*2ef0*/  HADD2.F32 R31, -RZ, R11.H1_H1 ;  /* 0x3000000bff1f7230 */ /* 0x000fe40000004100 */
[----:B------:R-:W-:Y:S01]  /*2f00*/  FMUL.FTZ R69, R9, R29 ;  /* 0x0000001d09457220 */ /* 0x000fe20000410000 */
[----:B------:R-:W-:-:S02]  /*2f10*/  HADD2.F32 R15, -RZ, R14.H0_H0 ;  /* 0x2000000eff0f7230 */ /* 0x000fc40000004100 */
[----:B------:R-:W-:Y:S01]  /*2f20*/  FMUL.FTZ R68, R4, R29 ;  /* 0x0000001d04447220 */ /* 0x000fe20000410000 */
[--C-:B------:R-:W-:Y:S01]  /*2f30*/  HADD2.F32 R11, -RZ, R5.reuse.H1_H1 ;  /* 0x30000005ff0b7230 */ /* 0x100fe20000004100 */
[----:B------:R-:W-:Y:S01]  /*2f40*/  F2FP.F16.E4M3.UNPACK_B R66, R66 ;  /* 0x00000042ff42723e */ /* 0x000fe200020006ff */
[----:B------:R-:W-:Y:S02]  /*2f50*/  HADD2.F32 R10, -RZ, R5.H0_H0 ;  /* 0x20000005ff0a7230 */ /* 0x000fe40000004100 */
[----:B------:R-:W-:Y:S01]  /*2f60*/  FFMA.FTZ R5, R9, R15, R68 ;  /* 0x0000000f09057223 */ /* 0x000fe20000010044 */
[----:B------:R-:W-:Y:S02]  /*2f70*/  HADD2.F32 R14, -RZ, R14.H1_H1 ;  /* 0x3000000eff0e7230 */ /* 0x000fe40000004100 */
[CC--:B------:R-:W-:Y:S01]  /*2f80*/  FMUL.FTZ R29, R11.reuse, R31.reuse ;  /* 0x0000001f0b1d7220 */ /* 0x0c0fe20000410000 */
[----:B------:R-:W-:Y:S01]  /*2f90*/  F2FP.F16.E4M3.UNPACK_B R9, R8.H1 ;  /* 0x00000008ff09723e */ /* 0x000fe200030006ff */
[----:B------:R-:W-:Y:S01]  /*2fa0*/  FMUL.FTZ R70, R10, R31 ;  /* 0x0000001f0a467220 */ /* 0x000fe20000410000 */
[----:B------:R-:W-:Y:S01]  /*2fb0*/  FFMA.FTZ R4, R4, R15, -R69 ;  /* 0x0000000f04047223 */ /* 0x000fe20000010845 */
[----:B------:R-:W-:Y:S01]  /*2fc0*/  FFMA.FTZ R31, R10, R14, -R29 ;  /* 0x0000000e0a1f7223 */ /* 0x000fe2000001081d */
[----:B------:R-:W-:Y:S01]  /*2fd0*/  F2FP.F16.E4M3.UNPACK_B R8, R8 ;  /* 0x00000008ff08723e */ /* 0x000fe200020006ff */
[----:B------:R-:W-:Y:S01]  /*2fe0*/  FFMA.FTZ R80, R11, R14, R70 ;  /* 0x0000000e0b507223 */ /* 0x000fe20000010046 */
[----:B------:R-:W-:Y:S01]  /*2ff0*/  F2FP.F16.E4M3.UNPACK_B R30, R30 ;  /* 0x0000001eff1e723e */ /* 0x000fe200020006ff */
[----:B------:R-:W-:-:S02]  /*3000*/  HADD2.F32 R15, -RZ, R66.H1_H1 ;  /* 0x30000042ff0f7230 */ /* 0x000fc40000004100 */
[--C-:B------:R-:W-:Y:S01]  /*3010*/  HADD2.F32 R10, -RZ, R9.reuse.H0_H0 ;  /* 0x20000009ff0a7230 */ /* 0x100fe20000004100 */
[----:B------:R-:W-:Y:S01]  /*3020*/  F2FP.SATFINITE.E4M3.F32.PACK_AB_MERGE_C R81, R80, R31, RZ ;  /* 0x0000001f5051723e */ /* 0x000fe200048070ff */
[----:B------:R-:W-:Y:S02]  /*3030*/  HADD2.F32 R11, -RZ, R9.H1_H1 ;  /* 0x30000009ff0b7230 */ /* 0x000fe40000004100 */
[----:B------:R-:W-:Y:S02]  /*3040*/  HADD2.F32 R9, -RZ, R8.H0_H0 ;  /* 0x20000008ff097230 */ /* 0x000fe40000004100 */
[-C--:B------:R-:W-:Y:S01]  /*3050*/  FMUL.FTZ R70, R10, R15.reuse ;  /* 0x0000000f0a467220 */ /* 0x080fe20000410000 */
[----:B------:R-:W-:Y:S02]  /*3060*/  HADD2.F32 R14, -RZ, R30.H1_H1 ;  /* 0x3000001eff0e7230 */ /* 0x000fe40000004100 */
[----:B------:R-:W-:Y:S01]  /*3070*/  FMUL.FTZ R29, R11, R15 ;  /* 0x0000000f0b1d7220 */ /* 0x000fe20000410000 */
[----:B------:R-:W-:Y:S01]  /*3080*/  HADD2.F32 R66, -RZ, R66.H0_H0 ;  /* 0x20000042ff427230 */ /* 0x000fe20000004100 */
[----:B------:R-:W-:Y:S01]  /*3090*/  F2FP.SATFINITE.E4M3.F32.PACK_AB_MERGE_C R5, R5, R4, R81 ;  /* 0x000000040505723e */ /* 0x000fe20004807051 */
[----:B------:R-:W-:-:S02]  /*30a0*/  HADD2.F32 R8, -RZ, R8.H1_H1 ;  /* 0x30000008ff087230 */ /* 0x000fc40000004100 */
[-C--:B------:R-:W-:Y:S01]  /*30b0*/  FFMA.FTZ R29, R10, R14.reuse, -R29 ;  /* 0x0000000e0a1d7223 */ /* 0x080fe2000001081d */
[----:B------:R-:W-:Y:S02]  /*30c0*/  HADD2.F32 R30, -RZ, R30.H0_H0 ;  /* 0x2000001eff1e7230 */ /* 0x000fe40000004100 */
[----:B------:R-:W-:Y:S01]  /*30d0*/  FFMA.FTZ R70, R11, R14, R70 ;  /* 0x0000000e0b467223 */ /* 0x000fe20000010046 */
[CC--:B------:R-:W-:Y:S01]  /*30e0*/  FMUL.FTZ R15, R9.reuse, R66.reuse ;  /* 0x00000042090f7220 */ /* 0x0c0fe20000410000 */
[----:B------:R-:W-:Y:S01]  /*30f0*/  FMUL.FTZ R68, R8, R66 ;  /* 0x0000004208447220 */ /* 0x000fe20000410000 */
[----:B------:R-:W-:Y:S02]  /*3100*/  F2FP.F16.E4M3.UNPACK_B R14, R28.H1 ;  /* 0x0000001cff0e723e */ /* 0x000fe400030006ff */
[----:B------:R-:W-:Y:S01]  /*3110*/  F2FP.SATFINITE.E4M3.F32.PACK_AB_MERGE_C R80, R70, R29, RZ ;  /* 0x0000001d4650723e */ /* 0x000fe200048070ff */
[-C--:B------:R-:W-:Y:S01]  /*3120*/  FFMA.FTZ R68, R9, R30.reuse, -R68 ;  /* 0x0000001e09447223 */ /* 0x080fe20000010844 */
[----:B------:R-:W-:Y:S01]  /*3130*/  F2FP.F16.E4M3.UNPACK_B R9, R7.H1 ;  /* 0x00000007ff09723e */ /* 0x000fe200030006ff */
[----:B------:R-:W-:Y:S01]  /*3140*/  FFMA.FTZ R69, R8, R30, R15 ;  /* 0x0000001e08457223 */ /* 0x000fe2000001000f */
[-C--:B------:R-:W-:Y:S01]  /*3150*/  F2FP.F16.E4M3.UNPACK_B R29, R67.reuse.H1 ;  /* 0x00000043ff1d723e */ /* 0x080fe200030006ff */
[----:B------:R-:W-:Y:S01]  /*3160*/  HADD2.F32 R15, -RZ, R14.H1_H1 ;  /* 0x3000000eff0f7230 */ /* 0x000fe20000004100 */
[----:B------:R-:W-:Y:S01]  /*3170*/  F2FP.F16.E4M3.UNPACK_B R8, R6.H1 ;  /* 0x00000006ff08723e */ /* 0x000fe200030006ff */
[----:B------:R-:W-:Y:S01]  /*3180*/  HADD2.F32 R11, -RZ, R9.H1_H1 ;  /* 0x30000009ff0b7230 */ /* 0x000fe20000004100 */
[----:B------:R-:W-:Y:S01]  /*3190*/  F2FP.F16.E4M3.UNPACK_B R67, R67 ;  /* 0x00000043ff43723e */ /* 0x000fe200020006ff */
[----:B------:R-:W-:Y:S01]  /*31a0*/  HADD2.F32 R31, -RZ, R29.H1_H1 ;  /* 0x3000001dff1f7230 */ /* 0x000fe20000004100 */
[----:B------:R-:W-:Y:S01]  /*31b0*/  F2FP.F16.E4M3.UNPACK_B R28, R28 ;  /* 0x0000001cff1c723e */ /* 0x000fe200020006ff */
[----:B------:R-:W-:Y:S01]  /*31c0*/  HADD2.F32 R10, -RZ, R9.H0_H0 ;  /* 0x20000009ff0a7230 */ /* 0x000fe20000004100 */
[----:B------:R-:W-:Y:S01]  /*31d0*/  F2FP.F16.E4M3.UNPACK_B R7, R7 ;  /* 0x00000007ff07723e */ /* 0x000fe200020006ff */
[----:B------:R-:W-:-:S02]  /*31e0*/  HADD2.F32 R9, -RZ, R8.H1_H1 ;  /* 0x30000008ff097230 */ /* 0x000fc40000004100 */
[-C--:B------:R-:W-:Y:S01]  /*31f0*/  FMUL.FTZ R71, R11, R31.reuse ;  /* 0x0000001f0b477220 */ /* 0x080fe20000410000 */
[--C-:B------:R-:W-:Y:S02]  /*3200*/  HADD2.F32 R30, -RZ, R67.reuse.H1_H1 ;  /* 0x30000043ff1e7230 */ /* 0x100fe40000004100 */
[C---:B------:R-:W-:Y:S01]  /*3210*/  FMUL.FTZ R66, R10.reuse, R31 ;  /* 0x0000001f0a427220 */ /* 0x040fe20000410000 */
[----:B------:R-:W-:Y:S02]  /*3220*/  HADD2.F32 R8, -RZ, R8.H0_H0 ;  /* 0x20000008ff087230 */ /* 0x000fe40000004100 */
[----:B------:R-:W-:Y:S01]  /*3230*/  FFMA.FTZ R71, R10, R15, -R71 ;  /* 0x0000000f0a477223 */ /* 0x000fe20000010847 */
[----:B------:R-:W-:Y:S02]  /*3240*/  HADD2.F32 R10, -RZ, R28.H1_H1 ;  /* 0x3000001cff0a7230 */ /* 0x000fe40000004100 */
[----:B------:R-:W-:Y:S01]  /*3250*/  FMUL.FTZ R31, R9, R30 ;  /* 0x0000001e091f7220 */ /* 0x000fe20000410000 */
[----:B------:R-:W-:Y:S01]  /*3260*/  F2FP.F16.E4M3.UNPACK_B R6, R6 ;  /* 0x00000006ff06723e */ /* 0x000fe200020006ff */
[----:B------:R-:W-:Y:S01]  /*3270*/  FMUL.FTZ R30, R8, R30 ;  /* 0x0000001e081e7220 */ /* 0x000fe20000410000 */
[----:B------:R-:W-:-:S02]  /*3280*/  HADD2.F32 R67, -RZ, R67.H0_H0 ;  /* 0x20000043ff437230 */ /* 0x000fc40000004100 */
[-C--:B------:R-:W-:Y:S01]  /*3290*/  FFMA.FTZ R31, R8, R10.reuse, -R31 ;  /* 0x0000000a081f7223 */ /* 0x080fe2000001081f */
[--C-:B------:R-:W-:Y:S02]  /*32a0*/  HADD2.F32 R8, -RZ, R7.reuse.H0_H0 ;  /* 0x20000007ff087230 */ /* 0x100fe40000004100 */
[----:B------:R-:W-:Y:S01]  /*32b0*/  FFMA.FTZ R30, R9, R10, R30 ;  /* 0x0000000a091e7223 */ /* 0x000fe2000001001e */
[----:B------:R-:W-:Y:S02]  /*32c0*/  HADD2.F32 R9, -RZ, R7.H1_H1 ;  /* 0x30000007ff097230 */ /* 0x000fe40000004100 */
        /* <DEDUP_REMOVED lines=8> */
[----:B------:R-:W-:Y:S01]  /*3350*/  FMUL.FTZ R10, R6, R67 ;  /* 0x00000043060a7220 */ /* 0x000fe20000410000 */
[----:B------:R-:W-:Y:S02]  /*3360*/  HADD2.F32 R28, -RZ, R28.H0_H0 ;  /* 0x2000001cff1c7230 */ /* 0x000fe40000004100 */
[-C--:B------:R-:W-:Y:S01]  /*3370*/  FMUL.FTZ R11, R9, R29.reuse ;  /* 0x0000001d090b7220 */ /* 0x080fe20000410000 */
[C---:B------:R-:W-:Y:S01]  /*3380*/  FMUL.FTZ R66, R8.reuse, R29 ;  /* 0x0000001d08427220 */ /* 0x040fe20000410000 */
[----:B------:R-:W-:Y:S02]  /*3390*/  FMUL.FTZ R67, R7, R67 ;  /* 0x0000004307437220 */ /* 0x000fe40000410000 */
[-C--:B------:R-:W-:Y:S01]  /*33a0*/  FFMA.FTZ R11, R8, R14.reuse, -R11 ;  /* 0x0000000e080b7223 */ /* 0x080fe2000001080b */
[----:B------:R-:W-:Y:S01]  /*33b0*/  FFMA.FTZ R66, R9, R14, R66 ;  /* 0x0000000e09427223 */ /* 0x000fe20000010042 */
[-C--:B------:R-:W-:Y:S01]  /*33c0*/  FFMA.FTZ R10, R7, R28.reuse, -R10 ;  /* 0x0000001c070a7223 */ /* 0x080fe2000001080a */
[----:B------:R-:W-:-:S03]  /*33d0*/  FFMA.FTZ R67, R6, R28, R67 ;  /* 0x0000001c06437223 */ /* 0x000fc60000010043 */
[----:B------:R-:W-:Y:S02]  /*33e0*/  F2FP.SATFINITE.E4M3.F32.PACK_AB_MERGE_C R7, R66, R11, R70 ;  /* 0x0000000b4207723e */ /* 0x000fe40004807046 */
[----:B------:R-:W-:-:S07]  /*33f0*/  F2FP.SATFINITE.E4M3.F32.PACK_AB_MERGE_C R6, R67, R10, R30 ;  /* 0x0000000a4306723e */ /* 0x000fce000480701e */
.L_x_308:
[----:B------:R-:W-:Y:S05]  /*3400*/  BSYNC B1 ;  /* 0x0000000000017941 */ /* 0x000fea0003800000 */
.L_x_307:
[----:B0-----:R0:W-:Y:S01]  /*3410*/  STG.E.128 desc[UR42][R12.64+0x20], R4 ;  /* 0x000020040c007986 */ /* 0x0011e2000c101d2a */
[----:B------:R-:W-:Y:S05]  /*3420*/  BRA `(.L_x_302) ;  /* 0x0000001000bc7947 */ /* 0x000fea0003800000 */
.L_x_296:
[----:B------:R-:W-:Y:S01]  /*3430*/  IMAD R5, R2, -0xa0, R33 ;  /* 0xffffff6002057824 */ /* 0x000fe200078e0221 */
[----:B------:R-:W-:-:S04]  /*3440*/  CS2R R10, SRZ ;  /* 0x00000000000a7805 */ /* 0x000fc8000001ff00 */
[----:B------:R-:W-:-:S04]  /*3450*/  VIMNMX R8, R5, 0xa0, PT ;  /* 0x000000a005087848 */ /* 0x000fc80003fe0100 */
[----:B------:R-:W-:Y:S02]  /*3460*/  ISETP.GE.AND P1, PT, R23, R8, PT ;  /* 0x000000081700720c */ /* 0x000fe40003f26270 */
[----:B------:R-:W-:Y:S02]  /*3470*/  CS2R R8, SRZ ;  /* 0x0000000000087805 */ /* 0x000fe4000001ff00 */
[----:B------:R-:W-:-:S13]  /*3480*/  ISETP.GE.OR P0, PT, R18, R31, P1 ;  /* 0x0000001f1200720c */ /* 0x000fda0000f06670 */
[----:B------:R-:W0:Y:S08]  /*3490*/  @!P0 LDC.64 R12, c[0x0][0x3c8] ;  /* 0x0000f200ff0c8b82 */ /* 0x000e300000000a00 */
[----:B------:R-:W1:Y:S01]  /*34a0*/  @!P0 LDC.64 R28, c[0x0][0x3e0] ;  /* 0x0000f800ff1c8b82 */ /* 0x000e620000000a00 */
[----:B0-----:R-:W-:Y:S02]  /*34b0*/  @!P0 IADD3 R12, P5, P6, R46, R12, R4 ;  /* 0x0000000c2e0c8210 */ /* 0x001fe40007ebe004 */
[----:B------:R-:W-:-:S02]  /*34c0*/  CS2R R4, SRZ ;  /* 0x0000000000047805 */ /* 0x000fc4000001ff00 */
[----:B------:R-:W-:Y:S02]  /*34d0*/  @!P0 IADD3.X R13, R62, R13, R30, P5, P6 ;  /* 0x0000000d3e0d8210 */ /* 0x000fe40002fec41e */
[----:B-1----:R-:W-:Y:S02]  /*34e0*/  @!P0 IADD3 R28, P5, P6, R40, R28, R6 ;  /* 0x0000001c281c8210 */ /* 0x002fe40007ebe006 */
[----:B------:R-:W-:Y:S02]  /*34f0*/  CS2R R6, SRZ ;  /* 0x0000000000067805 */ /* 0x000fe4000001ff00 */
[----:B------:R-:W-:-:S04]  /*3500*/  @!P0 IADD3.X R29, R63, R29, R68, P5, P6 ;  /* 0x0000001d3f1d8210 */ /* 0x000fc80002fec444 */
[----:B------:R-:W2:Y:S04]  /*3510*/  @!P0 LDG.E.128 R4, desc[UR42][R12.64] ;  /* 0x0000002a0c048981 */ /* 0x000ea8000c1e1d00 */
[----:B------:R-:W3:Y:S01]  /*3520*/  @!P0 LDG.E.128 R8, desc[UR42][R28.64] ;  /* 0x0000002a1c088981 */ /* 0x000ee2000c1e1d00 */
[----:B------:R-:W-:Y:S01]  /*3530*/  ISETP.GE.AND P0, PT, R18, R31, PT ;  /* 0x0000001f1200720c */ /* 0x000fe20003f06270 */
[----:B------:R-:W-:Y:S01]  /*3540*/  UISETP.NE.AND UP0, UPT, UR36, 0x3, UPT ;  /* 0x000000032400788c */ /* 0x000fe2000bf05270 */
[----:B------:R-:W-:-:S11]  /*3550*/  LOP3.LUT R22, R22, 0xfffffffe, RZ, 0xc0, !PT ;  /* 0xfffffffe16167812 */ /* 0x000fd600078ec0ff */
[----:B------:R-:W-:Y:S02]  /*3560*/  @P0 LOP3.LUT R22, R22, 0x1, RZ, 0xfc, !PT ;  /* 0x0000000116160812 */ /* 0x000fe400078efcff */
[----:B------:R-:W-:Y:S01]  /*3570*/  PLOP3.LUT P0, PT, PT, PT, UP0, 0x80, 0x0 ;  /* 0x000000000000781c */ /* 0x000fe20003f0f008 */
[----:B--2---:R-:W-:Y:S02]  /*3580*/  IMAD.MOV.U32 R82, RZ, RZ, R6 ;  /* 0x000000ffff527224 */ /* 0x004fe400078e0006 */
[----:B------:R-:W-:Y:S02]  /*3590*/  IMAD.MOV.U32 R84, RZ, RZ, R4 ;  /* 0x000000ffff547224 */ /* 0x000fe400078e0004 */
[----:B---3--:R-:W-:Y:S01]  /*35a0*/  IMAD.MOV.U32 R80, RZ, RZ, R10 ;  /* 0x000000ffff507224 */ /* 0x008fe200078e000a */
[----:B------:R-:W-:-:S07]  /*35b0*/  MOV R86, R8 ;  /* 0x0000000800567202 */ /* 0x000fce0000000f00 */
[----:B------:R-:W-:Y:S05]  /*35c0*/  @!P0 BRA `(.L_x_309) ;  /* 0x0000000000048947 */ /* 0x000fea0003800000 */
[----:B------:R-:W-:Y:S01]  /*35d0*/  BPT.TRAP 0x1 ;  /* 0x000000040000795c */ /* 0x000fe20000300000 */
.L_x_309:
[----:B------:R-:W-:Y:S01]  /*35e0*/  IMAD R78, R17, 0x8, R16 ;  /* 0x00000008114e7824 */ /* 0x000fe200078e0210 */
[----:B------:R-:W-:Y:S01]  /*35f0*/  SHF.L.U32 R79, R156, 0x1f, RZ ;  /* 0x0000001f9c4f7819 */ /* 0x000fe200000006ff */
[----:B------:R-:W0:Y:S01]  /*3600*/  LDC R81, c[0x0][0x2e4] ;  /* 0x0000b900ff517b82 */ /* 0x000e220000000800 */
[----:B------:R-:W-:Y:S02]  /*3610*/  BSSY B1, `(.L_x_310) ;  /* 0x0000003000017945 */ /* 0x000fe40003800000 */
[----:B------:R-:W1:Y:S02]  /*3620*/  SYNCS.PHASECHK.TRANS64.TRYWAIT P5, [R78+URZ+0x13290], R79 ;  /* 0x0132904f4e0075a7 */ /* 0x000e6400080a017f */
[----:B-1----:R-:W-:Y:S05]  /*3630*/  @!P5 BRA `(.L_x_311) ;  /* 0x0000011c009cd947 */ /* 0x002fea0003800000 */
.L_x_519:
[----:B------:R-:W-:Y:S05]  /*3640*/  BSYNC B1 ;  /* 0x0000000000017941 */ /* 0x000fea0003800000 */
.L_x_310:
[----:B0-----:R-:W-:Y:S01]  /*3650*/  ISETP.GE.OR P5, PT, R18, R81, P1 ;  /* 0x000000511200720c */ /* 0x001fe20000fa6670 */
[----:B------:R-:W-:Y:S01]  /*3660*/  ULDC.64 UR4, c[0x0][0x2f0] ;  /* 0x0000bc0000047ab9 */ /* 0x000fe20000000a00 */
[----:B------:R-:W-:Y:S01]  /*3670*/  SHF.R.S32.HI R12, RZ, 0x1f, R23 ;  /* 0x0000001fff0c7819 */ /* 0x000fe20000011417 */
[----:B------:R-:W-:-:S04]  /*3680*/  IMAD.MOV.U32 R68, RZ, RZ, R14 ;  /* 0x000000ffff447224 */ /* 0x000fc800078e000e */
[----:B------:R-:W-:Y:S02]  /*3690*/  IMAD R12, R12, UR4, RZ ;  /* 0x000000040c0c7c24 */ /* 0x000fe4000f8e02ff */
[----:B------:R-:W-:-:S04]  /*36a0*/  IMAD.WIDE.U32 R68, R23, UR4, R68 ;  /* 0x0000000417447c25 */ /* 0x000fc8000f8e0044 */
[----:B------:R-:W-:Y:S01]  /*36b0*/  IMAD R83, R23, UR5, R12 ;  /* 0x0000000517537c24 */ /* 0x000fe2000f8e020c */
[----:B------:R-:W-:Y:S06]  /*36c0*/  @P5 BRA `(.L_x_302) ;  /* 0x0000001000145947 */ /* 0x000fec0003800000 */
[----:B------:R-:W2:Y:S04]  /*36d0*/  LDL R30, [R1+0x14] ;  /* 0x00001400011e7983 */ /* 0x000ea80000100800 */
[----:B------:R-:W3:Y:S04]  /*36e0*/  LDL R29, [R1+0x18] ;  /* 0x00001800011d7983 */ /* 0x000ee80000100800 */
[----:B------:R-:W4:Y:S01]  /*36f0*/  LDL R28, [R1+0x1c] ;  /* 0x00001c00011c7983 */ /* 0x000f220000100800 */
[----:B------:R-:W-:Y:S01]  /*3700*/  IMAD.IADD R83, R83, 0x1, R69 ;  /* 0x0000000153537824 */ /* 0x000fe200078e0245 */
[----:B------:R-:W-:Y:S01]  /*3710*/  IADD3 R71, P5, P6, R54, R68, R64 ;  /* 0x0000004436477210 */ /* 0x000fe20007ebe040 */
[----:B------:R-:W-:Y:S01]  /*3720*/  IMAD.IADD R13, R81, 0x1, -R58 ;  /* 0x00000001510d7824 */ /* 0x000fe200078e0a3a */
[----:B------:R-:W-:Y:S02]  /*3730*/  BSSY B1, `(.L_x_312) ;  /* 0x00000e2000017945 */ /* 0x000fe40003800000 */
[----:B------:R-:W-:-:S02]  /*3740*/  IADD3.X R12, R0, R83, R73, P5, P6 ;  /* 0x00000053000c7210 */ /* 0x000fc40002fec449 */
[----:B------:R-:W-:Y:S02]  /*3750*/  IADD3 R70, P5, R71, R66, RZ ;  /* 0x0000004247467210 */ /* 0x000fe40007fbe0ff */
[----:B------:R-:W-:-:S03]  /*3760*/  LOP3.LUT P6, RZ, R22, 0x1, RZ, 0xc0, !PT ;  /* 0x0000000116ff7812 */ /* 0x000fc600078cc0ff */
[----:B------:R-:W-:Y:S01]  /*3770*/  IMAD.X R71, R12, 0x1, R67, P5 ;  /* 0x000000010c477824 */ /* 0x000fe200028e0643 */
[----:B------:R-:W-:-:S04]  /*3780*/  LOP3.LUT P5, RZ, R22, 0x4, RZ, 0xc0, !PT ;  /* 0x0000000416ff7812 */ /* 0x000fc800078ac0ff */
[----:B------:R-:W-:-:S04]  /*3790*/  SEL R13, R58, R13, !P5 ;  /* 0x0000000d3a0d7207 */ /* 0x000fc80006800000 */
[----:B------:R-:W-:-:S04]  /*37a0*/  SHF.R.S32.HI R12, RZ, 0x1f, R13 ;  /* 0x0000001fff0c7819 */ /* 0x000fc8000001140d */
[----:B------:R-:W-:Y:S01]  /*37b0*/  LEA.HI R12, R12, R13, RZ, 0x5 ;  /* 0x0000000d0c0c7211 */ /* 0x000fe200078f28ff */
[----:B------:R-:W-:-:S03]  /*37c0*/  IMAD R13, R17, 0x2800, R74 ;  /* 0x00002800110d7824 */ /* 0x000fc600078e024a */
[----:B------:R-:W-:Y:S02]  /*37d0*/  SHF.R.S32.HI R12, RZ, 0x5, R12 ;  /* 0x00000005ff0c7819 */ /* 0x000fe4000001140c */
[----:B------:R-:W-:Y:S02]  /*37e0*/  IADD3 R13, R16, R13, RZ ;  /* 0x0000000d100d7210 */ /* 0x000fe40007ffe0ff */
[----:B------:R-:W-:-:S05]  /*37f0*/  LEA.HI.SX32 R12, R21, R12, 0x1c ;  /* 0x0000000c150c7211 */ /* 0x000fca00078fe2ff */
[----:B------:R-:W-:-:S05]  /*3800*/  IMAD.SHL.U32 R85, R12, 0x10, RZ ;  /* 0x000000100c557824 */ /* 0x000fca00078e00ff */
[----:B--2---:R-:W-:-:S04]  /*3810*/  LOP3.LUT R12, R30, 0x30, R85, 0xf8, !PT ;  /* 0x000000301e0c7812 */ /* 0x004fc800078ef855 */
[----:B---3--:R-:W-:-:S05]  /*3820*/  LOP3.LUT R12, R12, R29, RZ, 0x3c, !PT ;  /* 0x0000001d0c0c7212 */ /* 0x008fca00078e3cff */
[----:B----4-:R-:W-:-:S04]  /*3830*/  IMAD.IADD R12, R28, 0x1, R12 ;  /* 0x000000011c0c7824 */ /* 0x010fc800078e020c */
[----:B------:R-:W-:-:S04]  /*3840*/  IMAD R15, R17, 0x2800, R12 ;  /* 0x00002800110f7824 */ /* 0x000fc800078e020c */
[----:B------:R-:W-:Y:S02]  /*3850*/  IMAD.IADD R28, R16, 0x1, R15 ;  /* 0x00000001101c7824 */ /* 0x000fe400078e020f */
[----:B------:R-:W0:Y:S04]  /*3860*/  LDS.128 R12, [R13+0xe000] ;  /* 0x00e000000d0c7984 */ /* 0x000e280000000c00 */
[----:B------:R-:W2:Y:S01]  /*3870*/  LDS.128 R28, [R28+0xe000] ;  /* 0x00e000001c1c7984 */ /* 0x000ea20000000c00 */
[----:B------:R-:W-:Y:S05]  /*3880*/  @P6 BRA `(.L_x_313) ;  /* 0x0000000c00306947 */ /* 0x000fea0003800000 */
[--C-:B------:R-:W-:Y:S02]  /*3890*/  SHF.R.U32.HI R93, RZ, 0x8, R5.reuse ;  /* 0x00000008ff5d7819 */ /* 0x100fe40000011605 */
[----:B------:R-:W-:Y:S02]  /*38a0*/  LOP3.LUT R4, R5, 0xff0000ff, RZ, 0xc0, !PT ;  /* 0xff0000ff05047812 */ /* 0x000fe400078ec0ff */
[----:B------:R-:W-:Y:S01]  /*38b0*/  SHF.R.U32.HI R91, RZ, 0x10, R5 ;  /* 0x00000010ff5b7819 */ /* 0x000fe20000011605 */
[----:B------:R-:W-:Y:S01]  /*38c0*/  IMAD.SHL.U32 R5, R93, 0x100, RZ ;  /* 0x000001005d057824 */ /* 0x000fe200078e00ff */
[----:B------:R-:W-:Y:S02]  /*38d0*/  SHF.R.U32.HI R89, RZ, 0x8, R7 ;  /* 0x00000008ff597819 */ /* 0x000fe40000011607 */
[----:B------:R-:W-:Y:S02]  /*38e0*/  SHF.R.U32.HI R87, RZ, 0x8, R11 ;  /* 0x00000008ff577819 */ /* 0x000fe4000001160b */
[----:B------:R-:W-:-:S02]  /*38f0*/  LOP3.LUT R6, R7, 0xff0000ff, RZ, 0xc0, !PT ;  /* 0xff0000ff07067812 */ /* 0x000fc400078ec0ff */
[----:B------:R-:W-:Y:S01]  /*3900*/  SHF.R.U32.HI R90, RZ, 0x10, R7 ;  /* 0x00000010ff5a7819 */ /* 0x000fe20000011607 */
[----:B------:R-:W-:Y:S01]  /*3910*/  IMAD.SHL.U32 R7, R89, 0x100, RZ ;  /* 0x0000010059077824 */ /* 0x000fe200078e00ff */
[----:B------:R-:W-:Y:S01]  /*3920*/  LOP3.LUT R4, R4, 0xff00, R5, 0xf8, !PT ;  /* 0x0000ff0004047812 */ /* 0x000fe200078ef805 */
[----:B------:R-:W-:Y:S01]  /*3930*/  IMAD.U32 R5, R91, 0x10000, RZ ;  /* 0x000100005b057824 */ /* 0x000fe200078e00ff */
[----:B------:R-:W-:Y:S02]  /*3940*/  LOP3.LUT R10, R11, 0xff0000ff, RZ, 0xc0, !PT ;  /* 0xff0000ff0b0a7812 */ /* 0x000fe400078ec0ff */
[----:B------:R-:W-:Y:S01]  /*3950*/  SHF.R.U32.HI R94, RZ, 0x10, R11 ;  /* 0x00000010ff5e7819 */ /* 0x000fe2000001160b */
[----:B------:R-:W-:Y:S01]  /*3960*/  IMAD.SHL.U32 R11, R87, 0x100, RZ ;  /* 0x00000100570b7824 */ /* 0x000fe200078e00ff */
[----:B------:R-:W-:Y:S02]  /*3970*/  SHF.R.U32.HI R88, RZ, 0x8, R9 ;  /* 0x00000008ff587819 */ /* 0x000fe40000011609 */
[----:B------:R-:W-:Y:S01]  /*3980*/  LOP3.LUT R7, R6, 0xff00, R7, 0xf8, !PT ;  /* 0x0000ff0006077812 */ /* 0x000fe200078ef807 */
[----:B------:R-:W-:Y:S01]  /*3990*/  IMAD.U32 R94, R94, 0x10000, RZ ;  /* 0x000100005e5e7824 */ /* 0x000fe200078e00ff */
[----:B------:R-:W-:-:S02]  /*39a0*/  LOP3.LUT R8, R9, 0xff0000ff, RZ, 0xc0, !PT ;  /* 0xff0000ff09087812 */ /* 0x000fc400078ec0ff */
[----:B------:R-:W-:Y:S01]  /*39b0*/  SHF.R.U32.HI R92, RZ, 0x10, R9 ;  /* 0x00000010ff5c7819 */ /* 0x000fe20000011609 */
[----:B------:R-:W-:Y:S01]  /*39c0*/  IMAD.SHL.U32 R9, R88, 0x100, RZ ;  /* 0x0000010058097824 */ /* 0x000fe200078e00ff */
[----:B------:R-:W-:Y:S01]  /*39d0*/  LOP3.LUT R6, R4, 0xff0000, R5, 0xf8, !PT ;  /* 0x00ff000004067812 */ /* 0x000fe200078ef805 */
[----:B------:R-:W-:Y:S01]  /*39e0*/  IMAD.U32 R4, R90, 0x10000, RZ ;  /* 0x000100005a047824 */ /* 0x000fe200078e00ff */
[----:B------:R-:W-:Y:S02]  /*39f0*/  LOP3.LUT R91, R10, 0xff00, R11, 0xf8, !PT ;  /* 0x0000ff000a5b7812 */ /* 0x000fe400078ef80b */
[----:B------:R-:W-:Y:S02]  /*3a00*/  F2FP.F16.E4M3.UNPACK_B R90, R86.H1 ;  /* 0x00000056ff5a723e */ /* 0x000fe400030006ff */
[----:B--2---:R-:W-:Y:S02]  /*3a10*/  F2FP.F16.E4M3.UNPACK_B R11, R28.H1 ;  /* 0x0000001cff0b723e */ /* 0x004fe400030006ff */
[----:B0-----:R-:W-:-:S02]  /*3a20*/  F2FP.F16.E4M3.UNPACK_B R10, R12.H1 ;  /* 0x0000000cff0a723e */ /* 0x001fc400030006ff */
[----:B------:R-:W-:Y:S01]  /*3a30*/  LOP3.LUT R89, R8, 0xff00, R9, 0xf8, !PT ;  /* 0x0000ff0008597812 */ /* 0x000fe200078ef809 */
[----:B------:R-:W-:Y:S01]  /*3a40*/  HADD2.F32 R9, -RZ, R11.H0_H0 ;  /* 0x2000000bff097230 */ /* 0x000fe20000004100 */
[----:B------:R-:W-:Y:S01]  /*3a50*/  LOP3.LUT R5, R7, 0xff0000, R4, 0xf8, !PT ;  /* 0x00ff000007057812 */ /* 0x000fe200078ef804 */
[----:B------:R-:W-:Y:S01]  /*3a60*/  HADD2.F32 R4, -RZ, R90.H0_H0 ;  /* 0x2000005aff047230 */ /* 0x000fe20000004100 */
[----:B------:R-:W-:Y:S01]  /*3a70*/  F2FP.F16.E4M3.UNPACK_B R87, R84.H1 ;  /* 0x00000054ff57723e */ /* 0x000fe200030006ff */
[--C-:B------:R-:W-:Y:S01]  /*3a80*/  HADD2.F32 R8, -RZ, R10.reuse.H0_H0 ;  /* 0x2000000aff087230 */ /* 0x100fe20000004100 */
[----:B------:R-:W-:Y:S01]  /*3a90*/  SHF.L.U32 R92, R92, 0x10, RZ ;  /* 0x000000105c5c7819 */ /* 0x000fe200000006ff */
[----:B------:R-:W-:Y:S02]  /*3aa0*/  HADD2.F32 R10, -RZ, R10.H1_H1 ;  /* 0x3000000aff0a7230 */ /* 0x000fe40000004100 */
[----:B------:R-:W-:Y:S01]  /*3ab0*/  FMUL.FTZ R93, R9, R4 ;  /* 0x00000004095d7220 */ /* 0x000fe20000410000 */
[----:B------:R-:W-:-:S02]  /*3ac0*/  HADD2.F32 R88, -RZ, R87.H0_H0 ;  /* 0x20000057ff587230 */ /* 0x000fc40000004100 */
[C---:B------:R-:W-:Y:S01]  /*3ad0*/  FMUL.FTZ R96, R8.reuse, R4 ;  /* 0x0000000408607220 */ /* 0x040fe20000410000 */
[----:B------:R-:W-:Y:S01]  /*3ae0*/  LOP3.LUT R7, R89, 0xff0000, R92, 0xf8, !PT ;  /* 0x00ff000059077812 */ /* 0x000fe200078ef85c */
[----:B------:R-:W-:Y:S01]  /*3af0*/  HADD2.F32 R89, -RZ, R87.H1_H1 ;  /* 0x30000057ff597230 */ /* 0x000fe20000004100 */
[----:B------:R-:W-:Y:S01]  /*3b00*/  F2FP.F16.E4M3.UNPACK_B R28, R28 ;  /* 0x0000001cff1c723e */ /* 0x000fe200020006ff */
[-C--:B------:R-:W-:Y:S01]  /*3b10*/  FFMA.FTZ R8, R8, R88.reuse, -R93 ;  /* 0x0000005808087223 */ /* 0x080fe2000001085d */
[----:B------:R-:W-:Y:S01]  /*3b20*/  FFMA.FTZ R9, R9, R88, R96 ;  /* 0x0000005809097223 */ /* 0x000fe20000010060 */
[----:B------:R-:W-:Y:S01]  /*3b30*/  HADD2.F32 R92, -RZ, R90.H1_H1 ;  /* 0x3000005aff5c7230 */ /* 0x000fe20000004100 */
[----:B------:R-:W-:Y:S01]  /*3b40*/  F2FP.F16.E4M3.UNPACK_B R90, R86 ;  /* 0x00000056ff5a723e */ /* 0x000fe200020006ff */
[----:B------:R-:W-:Y:S01]  /*3b50*/  HADD2.F32 R87, -RZ, R11.H1_H1 ;  /* 0x3000000bff577230 */ /* 0x000fe20000004100 */
[----:B------:R-:W-:Y:S01]  /*3b60*/  F2FP.F16.E4M3.UNPACK_B R88, R84 ;  /* 0x00000054ff58723e */ /* 0x000fe200020006ff */
[----:B------:R-:W-:Y:S01]  /*3b70*/  HADD2.F32 R86, -RZ, R28.H0_H0 ;  /* 0x2000001cff567230 */ /* 0x000fe20000004100 */
[----:B------:R-:W-:-:S02]  /*3b80*/  F2FP.F16.E4M3.UNPACK_B R84, R12 ;  /* 0x0000000cff54723e */ /* 0x000fc400020006ff */
[----:B------:R-:W-:Y:S01]  /*3b90*/  LOP3.LUT R4, R91, 0xff0000, R94, 0xf8, !PT ;  /* 0x00ff00005b047812 */ /* 0x000fe200078ef85e */
[CC--:B------:R-:W-:Y:S01]  /*3ba0*/  FMUL.FTZ R11, R87.reuse, R92.reuse ;  /* 0x0000005c570b7220 */ /* 0x0c0fe20000410000 */
[----:B------:R-:W-:Y:S02]  /*3bb0*/  HADD2.F32 R91, -RZ, R90.H0_H0 ;  /* 0x2000005aff5b7230 */ /* 0x000fe40000004100 */
[C---:B------:R-:W-:Y:S01]  /*3bc0*/  FMUL.FTZ R92, R10.reuse, R92 ;  /* 0x0000005c0a5c7220 */ /* 0x040fe20000410000 */
[----:B------:R-:W-:Y:S02]  /*3bd0*/  HADD2.F32 R12, -RZ, R84.H0_H0 ;  /* 0x20000054ff0c7230 */ /* 0x000fe40000004100 */
[-C--:B------:R-:W-:Y:S01]  /*3be0*/  FFMA.FTZ R11, R10, R89.reuse, -R11 ;  /* 0x000000590a0b7223 */ /* 0x080fe2000001080b */
[----:B------:R-:W-:Y:S02]  /*3bf0*/  HADD2.F32 R90, -RZ, R90.H1_H1 ;  /* 0x3000005aff5a7230 */ /* 0x000fe40000004100 */
[----:B------:R-:W-:Y:S01]  /*3c00*/  FFMA.FTZ R10, R87, R89, R92 ;  /* 0x00000059570a7223 */ /* 0x000fe2000001005c */
[----:B------:R-:W-:-:S02]  /*3c10*/  HADD2.F32 R87, -RZ, R88.H0_H0 ;  /* 0x20000058ff577230 */ /* 0x000fc40000004100 */
[-C--:B------:R-:W-:Y:S01]  /*3c20*/  FMUL.FTZ R93, R86, R91.reuse ;  /* 0x0000005b565d7220 */ /* 0x080fe20000410000 */
[C---:B------:R-:W-:Y:S01]  /*3c30*/  FMUL.FTZ R91, R12.reuse, R91 ;  /* 0x0000005b0c5b7220 */ /* 0x040fe20000410000 */
[----:B------:R-:W-:Y:S01]  /*3c40*/  HADD2.F32 R89, -RZ, R28.H1_H1 ;  /* 0x3000001cff597230 */ /* 0x000fe20000004100 */
[----:B------:R-:W-:Y:S01]  /*3c50*/  F2FP.F16.E4M3.UNPACK_B R92, R80.H1 ;  /* 0x00000050ff5c723e */ /* 0x000fe200030006ff */
[-C--:B------:R-:W-:Y:S01]  /*3c60*/  FFMA.FTZ R12, R12, R87.reuse, -R93 ;  /* 0x000000570c0c7223 */ /* 0x080fe2000001085d */
[----:B------:R-:W-:Y:S01]  /*3c70*/  FFMA.FTZ R28, R86, R87, R91 ;  /* 0x00000057561c7223 */ /* 0x000fe2000001005b */
[----:B------:R-:W-:Y:S02]  /*3c80*/  HADD2.F32 R84, -RZ, R84.H1_H1 ;  /* 0x30000054ff547230 */ /* 0x000fe40000004100 */
[----:B------:R-:W-:Y:S01]  /*3c90*/  FMUL.FTZ R87, R89, R90 ;  /* 0x0000005a59577220 */ /* 0x000fe20000410000 */
[----:B------:R-:W-:Y:S01]  /*3ca0*/  HADD2.F32 R86, -RZ, R88.H1_H1 ;  /* 0x30000058ff567230 */ /* 0x000fe20000004100 */
[----:B------:R-:W-:Y:S01]  /*3cb0*/  F2FP.F16.E4M3.UNPACK_B R88, R30.H1 ;  /* 0x0000001eff58723e */ /* 0x000fe200030006ff */
[----:B------:R-:W-:-:S02]  /*3cc0*/  HADD2.F32 R95, -RZ, R92.H0_H0 ;  /* 0x2000005cff5f7230 */ /* 0x000fc40000004100 */
[C---:B------:R-:W-:Y:S01]  /*3cd0*/  FMUL.FTZ R94, R84.reuse, R90 ;  /* 0x0000005a545e7220 */ /* 0x040fe20000410000 */
[----:B------:R-:W-:Y:S01]  /*3ce0*/  F2FP.F16.E4M3.UNPACK_B R91, R82.H1 ;  /* 0x00000052ff5b723e */ /* 0x000fe200030006ff */
[----:B------:R-:W-:Y:S01]  /*3cf0*/  FFMA.FTZ R87, R84, R86, -R87 ;  /* 0x0000005654577223 */ /* 0x000fe20000010857 */
[----:B------:R-:W-:Y:S01]  /*3d00*/  F2FP.F16.E4M3.UNPACK_B R84, R14.H1 ;  /* 0x0000000eff54723e */ /* 0x000fe200030006ff */
[----:B------:R-:W-:Y:S02]  /*3d10*/  HADD2.F32 R90, -RZ, R88.H0_H0 ;  /* 0x20000058ff5a7230 */ /* 0x000fe40000004100 */
[----:B------:R-:W-:Y:S01]  /*3d20*/  FFMA.FTZ R89, R89, R86, R94 ;  /* 0x0000005659597223 */ /* 0x000fe2000001005e */
[----:B------:R-:W-:Y:S01]  /*3d30*/  HADD2.F32 R93, -RZ, R91.H0_H0 ;  /* 0x2000005bff5d7230 */ /* 0x000fe20000004100 */
[----:B------:R-:W-:Y:S01]  /*3d40*/  F2FP.F16.E4M3.UNPACK_B R14, R14 ;  /* 0x0000000eff0e723e */ /* 0x000fe200020006ff */
[----:B------:R-:W-:Y:S02]  /*3d50*/  HADD2.F32 R86, -RZ, R84.H0_H0 ;  /* 0x20000054ff567230 */ /* 0x000fe40000004100 */
[----:B------:R-:W-:Y:S01]  /*3d60*/  FMUL.FTZ R99, R90, R95 ;  /* 0x0000005f5a637220 */ /* 0x000fe20000410000 */
[----:B------:R-:W-:Y:S01]  /*3d70*/  HADD2.F32 R97, -RZ, R92.H1_H1 ;  /* 0x3000005cff617230 */ /* 0x000fe20000004100 */
[----:B------:R-:W-:Y:S01]  /*3d80*/  F2FP.SATFINITE.E4M3.F32.PACK_AB_MERGE_C R9, R10, R9, RZ ;  /* 0x000000090a09723e */ /* 0x000fe200048070ff */
[----:B------:R-:W-:-:S02]  /*3d90*/  HADD2.F32 R88, -RZ, R88.H1_H1 ;  /* 0x30000058ff587230 */ /* 0x000fc40000004100 */
[C---:B------:R-:W-:Y:S01]  /*3da0*/  FMUL.FTZ R95, R86.reuse, R95 ;  /* 0x0000005f565f7220 */ /* 0x040fe20000410000 */
[----:B------:R-:W-:Y:S02]  /*3db0*/  HADD2.F32 R84, -RZ, R84.H1_H1 ;  /* 0x30000054ff547230 */ /* 0x000fe40000004100 */
[----:B------:R-:W-:Y:S01]  /*3dc0*/  FFMA.FTZ R92, R86, R93, -R99 ;  /* 0x0000005d565c7223 */ /* 0x000fe20000010863 */
[----:B------:R-:W-:Y:S02]  /*3dd0*/  HADD2.F32 R91, -RZ, R91.H1_H1 ;  /* 0x3000005bff5b7230 */ /* 0x000fe40000004100 */
[-C--:B------:R-:W-:Y:S01]  /*3de0*/  FMUL.FTZ R99, R88, R97.reuse ;  /* 0x0000006158637220 */ /* 0x080fe20000410000 */
[----:B------:R-:W-:Y:S01]  /*3df0*/  F2FP.F16.E4M3.UNPACK_B R86, R80 ;  /* 0x00000050ff56723e */ /* 0x000fe200020006ff */
[C---:B------:R-:W-:Y:S01]  /*3e00*/  FMUL.FTZ R97, R84.reuse, R97 ;  /* 0x0000006154617220 */ /* 0x040fe20000410000 */
[----:B------:R-:W-:Y:S01]  /*3e10*/  F2FP.F16.E4M3.UNPACK_B R80, R30 ;  /* 0x0000001eff50723e */ /* 0x000fe200020006ff */
[----:B------:R-:W-:Y:S01]  /*3e20*/  FFMA.FTZ R103, R84, R91, -R99 ;  /* 0x0000005b54677223 */ /* 0x000fe20000010863 */
[----:B------:R-:W-:Y:S01]  /*3e30*/  F2FP.F16.E4M3.UNPACK_B R84, R82 ;  /* 0x00000052ff54723e */ /* 0x000fe200020006ff */
[----:B------:R-:W-:Y:S01]  /*3e40*/  FFMA.FTZ R90, R90, R93, R95 ;  /* 0x0000005d5a5a7223 */ /* 0x000fe2000001005f */
[----:B------:R-:W-:Y:S01]  /*3e50*/  FFMA.FTZ R107, R88, R91, R97 ;  /* 0x0000005b586b7223 */ /* 0x000fe20000010061 */
[----:B------:R-:W-:Y:S01]  /*3e60*/  HADD2.F32 R82, -RZ, R80.H0_H0 ;  /* 0x20000050ff527230 */ /* 0x000fe20000004100 */
[----:B------:R-:W-:Y:S01]  /*3e70*/  F2FP.SATFINITE.E4M3.F32.PACK_AB_MERGE_C R8, R11, R8, RZ ;  /* 0x000000080b08723e */ /* 0x000fe200048070ff */
[--C-:B------:R-:W-:Y:S01]  /*3e80*/  HADD2.F32 R95, -RZ, R86.reuse.H0_H0 ;  /* 0x20000056ff5f7230 */ /* 0x100fe20000004100 */
[----:B------:R-:W-:Y:S01]  /*3e90*/  F2FP.F16.E4M3.UNPACK_B R10, R29 ;  /* 0x0000001dff0a723e */ /* 0x000fe200020006ff */
[----:B------:R-:W-:Y:S01]  /*3ea0*/  HADD2.F32 R97, -RZ, R86.H1_H1 ;  /* 0x30000056ff617230 */ /* 0x000fe20000004100 */
[----:B------:R-:W-:Y:S01]  /*3eb0*/  F2FP.F16.E4M3.UNPACK_B R11, R7 ;  /* 0x00000007ff0b723e */ /* 0x000fe200020006ff */
[----:B------:R-:W-:-:S02]  /*3ec0*/  HADD2.F32 R30, -RZ, R14.H0_H0 ;  /* 0x2000000eff1e7230 */ /* 0x000fc40000004100 */
[-C--:B------:R-:W-:Y:S01]  /*3ed0*/  FMUL.FTZ R99, R82, R95.reuse ;  /* 0x0000005f52637220 */ /* 0x080fe20000410000 */
[----:B------:R-:W-:Y:S01]  /*3ee0*/  HADD2.F32 R80, -RZ, R80.H1_H1 ;  /* 0x30000050ff507230 */ /* 0x000fe20000004100 */
[----:B------:R-:W-:Y:S01]  /*3ef0*/  F2FP.SATFINITE.E4M3.F32.PACK_AB_MERGE_C R28, R89, R28, R9 ;  /* 0x0000001c591c723e */ /* 0x000fe20004807009 */
[----:B------:R-:W-:Y:S02]  /*3f00*/  HADD2.F32 R14, -RZ, R14.H1_H1 ;  /* 0x3000000eff0e7230 */ /* 0x000fe40000004100 */
[----:B------:R-:W-:Y:S01]  /*3f10*/  FMUL.FTZ R95, R30, R95 ;  /* 0x0000005f1e5f7220 */ /* 0x000fe20000410000 */
[--C-:B------:R-:W-:Y:S02]  /*3f20*/  HADD2.F32 R91, -RZ, R84.reuse.H0_H0 ;  /* 0x20000054ff5b7230 */ /* 0x100fe40000004100 */
[-C--:B------:R-:W-:Y:S01]  /*3f30*/  FMUL.FTZ R101, R80, R97.reuse ;  /* 0x0000006150657220 */ /* 0x080fe20000410000 */
[----:B------:R-:W-:Y:S02]  /*3f40*/  HADD2.F32 R93, -RZ, R84.H1_H1 ;  /* 0x30000054ff5d7230 */ /* 0x000fe40000004100 */
[----:B------:R-:W-:Y:S01]  /*3f50*/  FMUL.FTZ R97, R14, R97 ;  /* 0x000000610e617220 */ /* 0x000fe20000410000 */
[----:B------:R-:W-:Y:S01]  /*3f60*/  F2FP.F16.E4M3.UNPACK_B R9, R13 ;  /* 0x0000000dff09723e */ /* 0x000fe200020006ff */
[-C--:B------:R-:W-:Y:S01]  /*3f70*/  FFMA.FTZ R99, R30, R91.reuse, -R99 ;  /* 0x0000005b1e637223 */ /* 0x080fe20000010863 */
[----:B------:R-:W-:Y:S01]  /*3f80*/  FFMA.FTZ R30, R82, R91, R95 ;  /* 0x0000005b521e7223 */ /* 0x000fe2000001005f */
[----:B------:R-:W-:Y:S01]  /*3f90*/  FFMA.FTZ R97, R80, R93, R97 ;  /* 0x0000005d50617223 */ /* 0x000fe20000010061 */
[----:B------:R-:W-:Y:S01]  /*3fa0*/  F2FP.SATFINITE.E4M3.F32.PACK_AB_MERGE_C R12, R87, R12, R8 ;  /* 0x0000000c570c723e */ /* 0x000fe20004807008 */
[----:B------:R-:W-:Y:S01]  /*3fb0*/  HADD2.F32 R80, -RZ, R10.H0_H0 ;  /* 0x2000000aff507230 */ /* 0x000fe20000004100 */
[----:B------:R-:W-:Y:S01]  /*3fc0*/  F2FP.F16.E4M3.UNPACK_B R82, R6 ;  /* 0x00000006ff52723e */ /* 0x000fe200020006ff */
[----:B------:R-:W-:Y:S01]  /*3fd0*/  HADD2.F32 R89, -RZ, R11.H0_H0 ;  /* 0x2000000bff597230 */ /* 0x000fe20000004100 */
[----:B------:R-:W-:Y:S01]  /*3fe0*/  F2FP.F16.E4M3.UNPACK_B R29, R29.H1 ;  /* 0x0000001dff1d723e */ /* 0x000fe200030006ff */
[----:B------:R-:W-:Y:S01]  /*3ff0*/  HADD2.F32 R8, -RZ, R9.H0_H0 ;  /* 0x20000009ff087230 */ /* 0x000fe20000004100 */
[----:B------:R-:W-:Y:S01]  /*4000*/  F2FP.F16.E4M3.UNPACK_B R13, R13.H1 ;  /* 0x0000000dff0d723e */ /* 0x000fe200030006ff */
[----:B------:R-:W-:-:S02]  /*4010*/  HADD2.F32 R87, -RZ, R82.H0_H0 ;  /* 0x20000052ff577230 */ /* 0x000fc40000004100 */
[-C--:B------:R-:W-:Y:S01]  /*4020*/  FMUL.FTZ R91, R80, R89.reuse ;  /* 0x00000059505b7220 */ /* 0x080fe20000410000 */
[----:B------:R-:W-:Y:S02]  /*4030*/  HADD2.F32 R84, -RZ, R11.H1_H1 ;  /* 0x3000000bff547230 */ /* 0x000fe40000004100 */
[C---:B------:R-:W-:Y:S01]  /*4040*/  FMUL.FTZ R89, R8.reuse, R89 ;  /* 0x0000005908597220 */ /* 0x040fe20000410000 */
[----:B------:R-:W-:Y:S02]  /*4050*/  HADD2.F32 R10, -RZ, R10.H1_H1 ;  /* 0x3000000aff0a7230 */ /* 0x000fe40000004100 */
[-C--:B------:R-:W-:Y:S01]  /*4060*/  FFMA.FTZ R8, R8, R87.reuse, -R91 ;  /* 0x0000005708087223 */ /* 0x080fe2000001085b */
[----:B------:R-:W-:Y:S02]  /*4070*/  HADD2.F32 R11, -RZ, R9.H1_H1 ;  /* 0x30000009ff0b7230 */ /* 0x000fe40000004100 */
[----:B------:R-:W-:Y:S01]  /*4080*/  FFMA.FTZ R9, R80, R87, R89 ;  /* 0x0000005750097223 */ /* 0x000fe20000010059 */
[----:B------:R-:W-:-:S02]  /*4090*/  HADD2.F32 R82, -RZ, R82.H1_H1 ;  /* 0x30000052ff527230 */ /* 0x000fc40000004100 */
[C---:B------:R-:W-:Y:S01]  /*40a0*/  FMUL.FTZ R80, R10.reuse, R84 ;  /* 0x000000540a507220 */ /* 0x040fe20000410000 */
[----:B------:R-:W-:Y:S01]  /*40b0*/  F2FP.F16.E4M3.UNPACK_B R6, R6.H1 ;  /* 0x00000006ff06723e */ /* 0x000fe200030006ff */
[C---:B------:R-:W-:Y:S01]  /*40c0*/  FMUL.FTZ R87, R11.reuse, R84 ;  /* 0x000000540b577220 */ /* 0x040fe20000410000 */
[----:B------:R-:W-:Y:S01]  /*40d0*/  F2FP.F16.E4M3.UNPACK_B R84, R7.H1 ;  /* 0x00000007ff54723e */ /* 0x000fe200030006ff */
[-C--:B------:R-:W-:Y:S01]  /*40e0*/  FFMA.FTZ R11, R11, R82.reuse, -R80 ;  /* 0x000000520b0b7223 */ /* 0x080fe20000010850 */
[----:B------:R-:W-:Y:S02]  /*40f0*/  HADD2.F32 R80, -RZ, R29.H0_H0 ;  /* 0x2000001dff507230 */ /* 0x000fe40000004100 */
[----:B------:R-:W-:Y:S01]  /*4100*/  FFMA.FTZ R10, R10, R82, R87 ;  /* 0x000000520a0a7223 */ /* 0x000fe20000010057 */
[----:B------:R-:W-:Y:S01]  /*4110*/  HADD2.F32 R7, -RZ, R13.H0_H0 ;  /* 0x2000000dff077230 */ /* 0x000fe20000004100 */
[----:B------:R-:W-:Y:S01]  /*4120*/  F2FP.SATFINITE.E4M3.F32.PACK_AB_MERGE_C R90, R107, R90, RZ ;  /* 0x0000005a6b5a723e */ /* 0x000fe200048070ff */
[----:B------:R-:W-:Y:S01]  /*4130*/  HADD2.F32 R86, -RZ, R84.H0_H0 ;  /* 0x20000054ff567230 */ /* 0x000fe20000004100 */
[----:B------:R-:W-:Y:S01]  /*4140*/  F2FP.F16.E4M3.UNPACK_B R91, R4.H1 ;  /* 0x00000004ff5b723e */ /* 0x000fe200030006ff */
[----:B------:R-:W-:Y:S01]  /*4150*/  HADD2.F32 R82, -RZ, R29.H1_H1 ;  /* 0x3000001dff527230 */ /* 0x000fe20000004100 */
[----:B------:R-:W-:Y:S01]  /*4160*/  F2FP.SATFINITE.E4M3.F32.PACK_AB_MERGE_C R30, R97, R30, R90 ;  /* 0x0000001e611e723e */ /* 0x000fe2000480705a */
[----:B------:R-:W-:-:S02]  /*4170*/  HADD2.F32 R29, -RZ, R6.H0_H0 ;  /* 0x20000006ff1d7230 */ /* 0x000fc40000004100 */
[-C--:B------:R-:W-:Y:S01]  /*4180*/  FMUL.FTZ R88, R80, R86.reuse ;  /* 0x0000005650587220 */ /* 0x080fe20000410000 */
[----:B------:R-:W-:Y:S02]  /*4190*/  HADD2.F32 R13, -RZ, R13.H1_H1 ;  /* 0x3000000dff0d7230 */ /* 0x000fe40000004100 */
[C---:B------:R-:W-:Y:S01]  /*41a0*/  FMUL.FTZ R87, R7.reuse, R86 ;  /* 0x0000005607577220 */ /* 0x040fe20000410000 */
[----:B------:R-:W-:Y:S02]  /*41b0*/  HADD2.F32 R84, -RZ, R84.H1_H1 ;  /* 0x30000054ff547230 */ /* 0x000fe40000004100 */
[----:B------:R-:W-:Y:S01]  /*41c0*/  FFMA.FTZ R14, R14, R93, -R101 ;  /* 0x0000005d0e0e7223 */ /* 0x000fe20000010865 */
[----:B------:R-:W-:Y:S02]  /*41d0*/  HADD2.F32 R86, -RZ, R6.H1_H1 ;  /* 0x30000006ff567230 */ /* 0x000fe40000004100 */
[-C--:B------:R-:W-:Y:S01]  /*41e0*/  FFMA.FTZ R6, R7, R29.reuse, -R88 ;  /* 0x0000001d07067223 */ /* 0x080fe20000010858 */
[----:B------:R-:W-:Y:S01]  /*41f0*/  FFMA.FTZ R7, R80, R29, R87 ;  /* 0x0000001d50077223 */ /* 0x000fe20000010057 */
[-C--:B------:R-:W-:Y:S01]  /*4200*/  FMUL.FTZ R87, R13, R84.reuse ;  /* 0x000000540d577220 */ /* 0x080fe20000410000 */
[----:B------:R-:W-:Y:S01]  /*4210*/  FMUL.FTZ R90, R82, R84 ;  /* 0x00000054525a7220 */ /* 0x000fe20000410000 */
[----:B------:R-:W-:Y:S01]  /*4220*/  F2FP.F16.E4M3.UNPACK_B R29, R15 ;  /* 0x0000000fff1d723e */ /* 0x000fe200020006ff */
[----:B------:R-:W-:-:S02]  /*4230*/  HADD2.F32 R93, -RZ, R91.H0_H0 ;  /* 0x2000005bff5d7230 */ /* 0x000fc40000004100 */
[-C--:B------:R-:W-:Y:S01]  /*4240*/  FFMA.FTZ R94, R82, R86.reuse, R87 ;  /* 0x00000056525e7223 */ /* 0x080fe20000010057 */
[----:B------:R-:W-:Y:S01]  /*4250*/  F2FP.F16.E4M3.UNPACK_B R82, R31.H1 ;  /* 0x0000001fff52723e */ /* 0x000fe200030006ff */
[----:B------:R-:W-:Y:S01]  /*4260*/  FFMA.FTZ R13, R13, R86, -R90 ;  /* 0x000000560d0d7223 */ /* 0x000fe2000001085a */
[----:B------:R-:W-:Y:S01]  /*4270*/  F2FP.F16.E4M3.UNPACK_B R87, R5 ;  /* 0x00000005ff57723e */ /* 0x000fe200020006ff */
[----:B------:R-:W-:Y:S01]  /*4280*/  HADD2.F32 R91, -RZ, R91.H1_H1 ;  /* 0x3000005bff5b7230 */ /* 0x000fe20000004100 */
[----:B------:R-:W-:Y:S02]  /*4290*/  F2FP.F16.E4M3.UNPACK_B R15, R15.H1 ;  /* 0x0000000fff0f723e */ /* 0x000fe400030006ff */
[----:B------:R-:W-:Y:S01]  /*42a0*/  F2FP.F16.E4M3.UNPACK_B R90, R4 ;  /* 0x00000004ff5a723e */ /* 0x000fe200020006ff */
[--C-:B------:R-:W-:Y:S01]  /*42b0*/  HADD2.F32 R4, -RZ, R82.reuse.H0_H0 ;  /* 0x20000052ff047230 */ /* 0x100fe20000004100 */
[----:B------:R-:W-:Y:S01]  /*42c0*/  F2FP.F16.E4M3.UNPACK_B R5, R5.H1 ;  /* 0x00000005ff05723e */ /* 0x000fe200030006ff */
[----:B------:R-:W-:Y:S01]  /*42d0*/  HADD2.F32 R80, -RZ, R15.H0_H0 ;  /* 0x2000000fff507230 */ /* 0x000fe20000004100 */
[----:B------:R-:W-:Y:S01]  /*42e0*/  F2FP.SATFINITE.E4M3.F32.PACK_AB_MERGE_C R92, R103, R92, RZ ;  /* 0x0000005c675c723e */ /* 0x000fe200048070ff */
[----:B------:R-:W-:Y:S01]  /*42f0*/  HADD2.F32 R82, -RZ, R82.H1_H1 ;  /* 0x30000052ff527230 */ /* 0x000fe20000004100 */
[----:B------:R-:W-:Y:S01]  /*4300*/  F2FP.F16.E4M3.UNPACK_B R84, R31 ;  /* 0x0000001fff54723e */ /* 0x000fe200020006ff */
[----:B------:R-:W-:Y:S01]  /*4310*/  HADD2.F32 R89, -RZ, R5.H0_H0 ;  /* 0x20000005ff597230 */ /* 0x000fe20000004100 */
[----:B------:R-:W-:Y:S01]  /*4320*/  F2FP.SATFINITE.E4M3.F32.PACK_AB_MERGE_C R14, R14, R99, R92 ;  /* 0x000000630e0e723e */ /* 0x000fe2000480705c */
[----:B------:R-:W-:-:S02]  /*4330*/  HADD2.F32 R92, -RZ, R90.H0_H0 ;  /* 0x2000005aff5c7230 */ /* 0x000fc40000004100 */
[-C--:B------:R-:W-:Y:S01]  /*4340*/  FMUL.FTZ R97, R4, R93.reuse ;  /* 0x0000005d04617220 */ /* 0x080fe20000410000 */
[----:B------:R-:W-:Y:S02]  /*4350*/  HADD2.F32 R86, -RZ, R84.H0_H0 ;  /* 0x20000054ff567230 */ /* 0x000fe40000004100 */
[C---:B------:R-:W-:Y:S01]  /*4360*/  FMUL.FTZ R93, R80.reuse, R93 ;  /* 0x0000005d505d7220 */ /* 0x040fe20000410000 */
[----:B------:R-:W-:Y:S02]  /*4370*/  HADD2.F32 R15, -RZ, R15.H1_H1 ;  /* 0x3000000fff0f7230 */ /* 0x000fe40000004100 */
[----:B------:R-:W-:Y:S01]  /*4380*/  FFMA.FTZ R97, R80, R89, -R97 ;  /* 0x0000005950617223 */ /* 0x000fe20000010861 */
[----:B------:R-:W-:Y:S02]  /*4390*/  HADD2.F32 R31, -RZ, R29.H0_H0 ;  /* 0x2000001dff1f7230 */ /* 0x000fe40000004100 */
[----:B------:R-:W-:Y:S01]  /*43a0*/  FMUL.FTZ R96, R86, R92 ;  /* 0x0000005c56607220 */ /* 0x000fe20000410000 */
[----:B------:R-:W-:-:S02]  /*43b0*/  HADD2.F32 R88, -RZ, R87.H0_H0 ;  /* 0x20000057ff587230 */ /* 0x000fc40000004100 */
[-C--:B------:R-:W-:Y:S01]  /*43c0*/  FMUL.FTZ R80, R82, R91.reuse ;  /* 0x0000005b52507220 */ /* 0x080fe20000410000 */
[----:B------:R-:W-:Y:S02]  /*43d0*/  HADD2.F32 R84, -RZ, R84.H1_H1 ;  /* 0x30000054ff547230 */ /* 0x000fe40000004100 */
[----:B------:R-:W-:Y:S01]  /*43e0*/  FMUL.FTZ R91, R15, R91 ;  /* 0x0000005b0f5b7220 */ /* 0x000fe20000410000 */
[----:B------:R-:W-:Y:S02]  /*43f0*/  HADD2.F32 R90, -RZ, R90.H1_H1 ;  /* 0x3000005aff5a7230 */ /* 0x000fe40000004100 */
[----:B------:R-:W-:Y:S01]  /*4400*/  FFMA.FTZ R93, R4, R89, R93 ;  /* 0x00000059045d7223 */ /* 0x000fe2000001005d */
[----:B------:R-:W-:Y:S02]  /*4410*/  HADD2.F32 R5, -RZ, R5.H1_H1 ;  /* 0x30000005ff057230 */ /* 0x000fe40000004100 */
[----:B------:R-:W-:Y:S01]  /*4420*/  FMUL.FTZ R95, R31, R92 ;  /* 0x0000005c1f5f7220 */ /* 0x000fe20000410000 */
[----:B------:R-:W-:-:S02]  /*4430*/  HADD2.F32 R29, -RZ, R29.H1_H1 ;  /* 0x3000001dff1d7230 */ /* 0x000fc40000004100 */
[----:B------:R-:W-:Y:S01]  /*4440*/  FFMA.FTZ R96, R31, R88, -R96 ;  /* 0x000000581f607223 */ /* 0x000fe20000010860 */
[----:B------:R-:W-:Y:S02]  /*4450*/  HADD2.F32 R87, -RZ, R87.H1_H1 ;  /* 0x30000057ff577230 */ /* 0x000fe40000004100 */
[-C--:B------:R-:W-:Y:S01]  /*4460*/  FMUL.FTZ R4, R84, R90.reuse ;  /* 0x0000005a54047220 */ /* 0x080fe20000410000 */
[-C--:B------:R-:W-:Y:S01]  /*4470*/  FFMA.FTZ R80, R15, R5.reuse, -R80 ;  /* 0x000000050f507223 */ /* 0x080fe20000010850 */
[C---:B------:R-:W-:Y:S01]  /*4480*/  FMUL.FTZ R31, R29.reuse, R90 ;  /* 0x0000005a1d1f7220 */ /* 0x040fe20000410000 */
[----:B------:R-:W-:Y:S01]  /*4490*/  FFMA.FTZ R82, R82, R5, R91 ;  /* 0x0000000552527223 */ /* 0x000fe2000001005b */
[-C--:B------:R-:W-:Y:S01]  /*44a0*/  FFMA.FTZ R29, R29, R87.reuse, -R4 ;  /* 0x000000571d1d7223 */ /* 0x080fe20000010804 */
[----:B------:R-:W-:Y:S01]  /*44b0*/  FFMA.FTZ R95, R86, R88, R95 ;  /* 0x00000058565f7223 */ /* 0x000fe2000001005f */
[----:B------:R-:W-:Y:S01]  /*44c0*/  FFMA.FTZ R84, R84, R87, R31 ;  /* 0x0000005754547223 */ /* 0x000fe2000001001f */
[----:B------:R-:W-:-:S02]  /*44d0*/  F2FP.SATFINITE.E4M3.F32.PACK_AB_MERGE_C R80, R80, R97, RZ ;  /* 0x000000615050723e */ /* 0x000fc400048070ff */
[----:B------:R-:W-:Y:S02]  /*44e0*/  F2FP.SATFINITE.E4M3.F32.PACK_AB_MERGE_C R6, R13, R6, RZ ;  /* 0x000000060d06723e */ /* 0x000fe400048070ff */
[----:B------:R-:W-:Y:S02]  /*44f0*/  F2FP.SATFINITE.E4M3.F32.PACK_AB_MERGE_C R7, R94, R7, RZ ;  /* 0x000000075e07723e */ /* 0x000fe400048070ff */
[----:B------:R-:W-:Y:S02]  /*4500*/  F2FP.SATFINITE.E4M3.F32.PACK_AB_MERGE_C R82, R82, R93, RZ ;  /* 0x0000005d5252723e */ /* 0x000fe400048070ff */
[----:B------:R-:W-:Y:S02]  /*4510*/  F2FP.SATFINITE.E4M3.F32.PACK_AB_MERGE_C R15, R29, R96, R80 ;  /* 0x000000601d0f723e */ /* 0x000fe40004807050 */
[----:B------:R-:W-:Y:S02]  /*4520*/  F2FP.SATFINITE.E4M3.F32.PACK_AB_MERGE_C R13, R11, R8, R6 ;  /* 0x000000080b0d723e */ /* 0x000fe40004807006 */
[----:B------:R-:W-:-:S02]  /*4530*/  F2FP.SATFINITE.E4M3.F32.PACK_AB_MERGE_C R29, R10, R9, R7 ;  /* 0x000000090a1d723e */ /* 0x000fc40004807007 */
[----:B------:R-:W-:-:S07]  /*4540*/  F2FP.SATFINITE.E4M3.F32.PACK_AB_MERGE_C R31, R84, R95, R82 ;  /* 0x0000005f541f723e */ /* 0x000fce0004807052 */
.L_x_313:
[----:B------:R-:W-:Y:S05]  /*4550*/  BSYNC B1 ;  /* 0x0000000000017941 */ /* 0x000fea0003800000 */
.L_x_312:
[----:B0-----:R3:W-:Y:S01]  /*4560*/  STG.E.128 desc[UR42][R70.64], R12 ;  /* 0x0000000c46007986 */ /* 0x0017e2000c101d2a */
[----:B------:R-:W-:-:S13]  /*4570*/  ISETP.GE.AND P5, PT, R85, R81, PT ;  /* 0x000000515500720c */ /* 0x000fda0003fa6270 */
[----:B------:R-:W-:Y:S05]  /*4580*/  @P5 BRA `(.L_x_302) ;  /* 0x0000000000645947 */ /* 0x000fea0003800000 */
[--C-:B------:R-:W-:Y:S02]  /*4590*/  SHF.R.S32.HI R4, RZ, 0x1f, R85.reuse ;  /* 0x0000001fff047819 */ /* 0x100fe40000011455 */
[----:B------:R-:W-:-:S04]  /*45a0*/  IADD3 R69, P5, P6, R54, R68, R85 ;  /* 0x0000004436457210 */ /* 0x000fc80007ebe055 */
[----:B------:R-:W-:Y:S02]  /*45b0*/  IADD3.X R4, R0, R83, R4, P5, P6 ;  /* 0x0000005300047210 */ /* 0x000fe40002fec404 */
[----:B------:R-:W-:-:S05]  /*45c0*/  IADD3 R66, P5, R69, R66, RZ ;  /* 0x0000004245427210 */ /* 0x000fca0007fbe0ff */
[----:B------:R-:W-:-:S05]  /*45d0*/  IMAD.X R67, R4, 0x1, R67, P5 ;  /* 0x0000000104437824 */ /* 0x000fca00028e0643 */
[----:B--2---:R4:W-:Y:S01]  /*45e0*/  STG.E.128 desc[UR42][R66.64], R28 ;  /* 0x0000001c42007986 */ /* 0x0049e2000c101d2a */
[----:B------:R-:W-:Y:S05]  /*45f0*/  BRA `(.L_x_302) ;  /* 0x0000000000487947 */ /* 0x000fea0003800000 */
.L_x_295:
[----:B------:R-:W-:-:S06]  /*4600*/  UISETP.NE.AND UP0, UPT, UR36, 0x3, UPT ;  /* 0x000000032400788c */ /* 0x000fcc000bf05270 */
[----:B------:R-:W-:-:S13]  /*4610*/  PLOP3.LUT P0, PT, PT, PT, UP0, 0x80, 0x0 ;  /* 0x000000000000781c */ /* 0x000fda0003f0f008 */
[----:B------:R-:W-:Y:S05]  /*4620*/  @!P0 BRA `(.L_x_314) ;  /* 0x0000000000048947 */ /* 0x000fea0003800000 */
[----:B------:R-:W-:Y:S01]  /*4630*/  BPT.TRAP 0x1 ;  /* 0x000000040000795c */ /* 0x000fe20000300000 */
.L_x_314:
[----:B------:R-:W-:Y:S01]  /*4640*/  IMAD R78, R17, 0x8, R16 ;  /* 0x00000008114e7824 */ /* 0x000fe200078e0210 */
[----:B------:R-:W-:Y:S01]  /*4650*/  SHF.L.U32 R79, R156, 0x1f, RZ ;  /* 0x0000001f9c4f7819 */ /* 0x000fe200000006ff */
[----:B------:R-:W-:Y:S01]  /*4660*/  IMAD R4, R2, -0xa0, R33 ;  /* 0xffffff6002047824 */ /* 0x000fe200078e0221 */
[----:B------:R-:W-:Y:S02]  /*4670*/  BSSY B1, `(.L_x_315) ;  /* 0x0000004000017945 */ /* 0x000fe40003800000 */
[----:B------:R-:W0:Y:S02]  /*4680*/  SYNCS.PHASECHK.TRANS64.TRYWAIT P1, [R78+URZ+0x13290], R79 ;  /* 0x0132904f4e0075a7 */ /* 0x000e24000802017f */
[----:B------:R-:W-:Y:S01]  /*4690*/  VIMNMX R4, R4, 0xa0, PT ;  /* 0x000000a004047848 */ /* 0x000fe20003fe0100 */
[----:B0-----:R-:W-:Y:S06]  /*46a0*/  @!P1 BRA `(.L_x_316) ;  /* 0x0000010c00949947 */ /* 0x001fec0003800000 */
.L_x_520:
[----:B------:R-:W-:Y:S05]  /*46b0*/  BSYNC B1 ;  /* 0x0000000000017941 */ /* 0x000fea0003800000 */
.L_x_315:
[----:B------:R-:W-:-:S13]  /*46c0*/  ISETP.GE.AND P1, PT, R23, R4, PT ;  /* 0x000000041700720c */ /* 0x000fda0003f26270 */
[----:B------:R-:W-:Y:S05]  /*46d0*/  @P1 BRA `(.L_x_302) ;  /* 0x0000000000101947 */ /* 0x000fea0003800000 */
[----:B------:R-:W1:Y:S04]  /*46e0*/  @!P3 LDS.128 R4, [R77+0xe000] ;  /* 0x00e000004d04b984 */ /* 0x000e680000000c00 */
[----:B------:R-:W2:Y:S04]  /*46f0*/  @!P2 LDS.128 R8, [R76+0xe000] ;  /* 0x00e000004c08a984 */ /* 0x000ea80000000c00 */
[----:B-1----:R1:W-:Y:S04]  /*4700*/  @!P3 STG.E.128 desc[UR42][R12.64], R4 ;  /* 0x000000040c00b986 */ /* 0x0023e8000c101d2a */
[----:B--2---:R1:W-:Y:S02]  /*4710*/  @!P2 STG.E.128 desc[UR42][R12.64+0x20], R8 ;  /* 0x000020080c00a986 */ /* 0x0043e4000c101d2a */
.L_x_302:
[----:B------:R-:W-:Y:S05]  /*4720*/  BSYNC B0 ;  /* 0x0000000000007941 */ /* 0x000fea0003800000 */
.L_x_294:
[----:B012---:R-:W0:Y:S01]  /*4730*/  S2R R4, SR_TID.X ;  /* 0x0000000000047919 */ /* 0x007e220000002100 */
[----:B------:R-:W-:Y:S01]  /*4740*/  @!PT LDS RZ, [RZ] ;  /* 0x00000000fffff984 */ /* 0x000fe20000000800 */
[----:B------:R-:W-:Y:S01]  /*4750*/  @!PT LDS RZ, [RZ] ;  /* 0x00000000fffff984 */ /* 0x000fe20000000800 */
[----:B------:R-:W-:Y:S01]  /*4760*/  @!PT LDS RZ, [RZ] ;  /* 0x00000000fffff984 */ /* 0x000fe20000000800 */
[----:B------:R-:W-:Y:S01]  /*4770*/  @!PT LDS RZ, [RZ] ;  /* 0x00000000fffff984 */ /* 0x000fe20000000800 */
[----:B------:R1:W-:Y:S06]  /*4780*/  MEMBAR.ALL.CTA ;  /* 0x0000000000007992 */ /* 0x0003ec0000008000 */
[----:B-1----:R-:W1:Y:S01]  /*4790*/  FENCE.VIEW.ASYNC.S ;  /* 0x00000000000073c6 */ /* 0x002e620000000000 */
[----:B------:R-:W-:Y:S05]  /*47a0*/  WARPSYNC.ALL ;  /* 0x0000000000007948 */ /* 0x000fea0003800000 */
[----:B------:R-:W-:Y:S01]  /*47b0*/  BSSY B0, `(.L_x_317) ;  /* 0x0000009000007945 */ /* 0x000fe20003800000 */
[----:B0-----:R-:W-:Y:S01]  /*47c0*/  LOP3.LUT R4, R4, 0x7f, RZ, 0xc0, !PT ;  /* 0x0000007f04047812 */ /* 0x001fe200078ec0ff */
[----:B-1----:R0:W-:Y:S03]  /*47d0*/  BAR.SYNC.DEFER_BLOCKING R35, 0x80 ;  /* 0x000200230000751d */ /* 0x0021e60000010000 */
[----:B------:R-:W-:-:S13]  /*47e0*/  ISETP.NE.AND P5, PT, R4, RZ, PT ;  /* 0x000000ff0400720c */ /* 0x000fda0003fa5270 */
[----:B------:R-:W-:-:S05]  /*47f0*/  @!P5 VIADD R4, R78, 0x132a0 ;  /* 0x000132a04e04d836 */ /* 0x000fca0000000000 */
[----:B------:R-:W-:-:S04]  /*4800*/  @!P5 PRMT R4, RZ, 0x654, R4 ;  /* 0x00000654ff04d816 */ /* 0x000fc80000000004 */
[----:B------:R0:W-:Y:S01]  /*4810*/  @!P5 SYNCS.ARRIVE.TRANS64.RED.A1T0 RZ, [R4+URZ], RZ ;  /* 0x000000ff04ffd9a7 */ /* 0x0001e2000810043f */
[----:B------:R-:W-:Y:S05]  /*4820*/  @!P0 BRA `(.L_x_318) ;  /* 0x0000000000048947 */ /* 0x000fea0003800000 */
[----:B------:R-:W-:Y:S01]  /*4830*/  BPT.TRAP 0x1 ;  /* 0x000000040000795c */ /* 0x000fe20000300000 */
.L_x_318:
[----:B------:R-:W-:Y:S05]  /*4840*/  BSYNC B0 ;  /* 0x0000000000007941 */ /* 0x000fea0003800000 */
.L_x_317:
[----:B------:R-:W1:Y:S01]  /*4850*/  SYNCS.PHASECHK.TRANS64.TRYWAIT P0, [R78+URZ+0x132b0], R79 ;  /* 0x0132b04f4e0075a7 */ /* 0x000e62000800017f */
[----:B------:R-:W-:Y:S04]  /*4860*/  BSSY B0, `(.L_x_319) ;  /* 0x0000002000007945 */ /* 0x000fe80003800000 */
[----:B-1----:R-:W-:Y:S05]  /*4870*/  @!P0 BRA `(.L_x_320) ;  /* 0x0000010c00348947 */ /* 0x002fea0003800000 */
.L_x_521:
[----:B------:R-:W-:Y:S05]  /*4880*/  BSYNC B0 ;  /* 0x0000000000007941 */ /* 0x000fea0003800000 */
.L_x_319:
[----:B------:R-:W-:Y:S04]  /*4890*/  BSSY B0, `(.L_x_321) ;  /* 0x0000013000007945 */ /* 0x000fe80003800000 */
[----:B------:R-:W-:Y:S05]  /*48a0*/  @P1 BRA `(.L_x_322) ;  /* 0x0000000000441947 */ /* 0x000fea0003800000 */
[----:B0-----:R-:W-:Y:S01]  /*48b0*/  IMAD.WIDE R4, R2, 0xa0, R56 ;  /* 0x000000a002047825 */ /* 0x001fe200078e0238 */
[----:B------:R-:W-:Y:S01]  /*48c0*/  ULDC.64 UR4, c[0x0][0x318] ;  /* 0x0000c60000047ab9 */ /* 0x000fe20000000a00 */
[----:B------:R-:W-:Y:S02]  /*48d0*/  ULDC.64 UR6, c[0x0][0x308] ;  /* 0x0000c20000067ab9 */ /* 0x000fe40000000a00 */
[----:B------:R-:W-:Y:S02]  /*48e0*/  IMAD.MOV.U32 R6, RZ, RZ, R50 ;  /* 0x000000ffff067224 */ /* 0x000fe400078e0032 */
[----:B------:R-:W-:Y:S02]  /*48f0*/  IMAD.MOV.U32 R7, RZ, RZ, R75 ;  /* 0x000000ffff077224 */ /* 0x000fe400078e004b */
[----:B------:R-:W-:Y:S02]  /*4900*/  IMAD R5, R5, UR4, RZ ;  /* 0x0000000405057c24 */ /* 0x000fe4000f8e02ff */
[----:B------:R-:W-:Y:S01]  /*4910*/  IMAD.WIDE.U32 R6, R4, UR4, R6 ;  /* 0x0000000404067c25 */ /* 0x000fe2000f8e0006 */
[----:B------:R-:W-:-:S03]  /*4920*/  ULDC UR4, c[0x0][0x2e4] ;  /* 0x0000b90000047ab9 */ /* 0x000fc60000000800 */
[----:B------:R-:W-:Y:S01]  /*4930*/  IMAD R5, R4, UR5, R5 ;  /* 0x0000000504057c24 */ /* 0x000fe2000f8e0205 */
[----:B------:R-:W-:-:S04]  /*4940*/  IADD3 R8, P0, R6, UR6, RZ ;  /* 0x0000000606087c10 */ /* 0x000fc8000ff1e0ff */
[----:B------:R-:W-:Y:S02]  /*4950*/  IADD3.X R9, R7, UR7, R5, P0, !PT ;  /* 0x0000000707097c10 */ /* 0x000fe400087fe405 */
[----:B------:R-:W-:-:S13]  /*4960*/  ISETP.GE.AND P0, PT, R18, UR4, PT ;  /* 0x0000000412007c0c */ /* 0x000fda000bf06270 */
[----:B------:R-:W0:Y:S04]  /*4970*/  @!P0 LDS.128 R4, [R77+0x6000] ;  /* 0x006000004d048984 */ /* 0x000e280000000c00 */
[----:B0-----:R-:W-:Y:S01]  /*4980*/  @!P0 STG.E.128 desc[UR42][R8.64], R4 ;  /* 0x0000000408008986 */ /* 0x001fe2000c101d2a */
[----:B------:R-:W-:-:S13]  /*4990*/  ISETP.GE.AND P0, PT, R34, UR4, PT ;  /* 0x0000000422007c0c */ /* 0x000fda000bf06270 */
[----:B------:R-:W0:Y:S04]  /*49a0*/  @!P0 LDS.128 R4, [R76+0x6000] ;  /* 0x006000004c048984 */ /* 0x000e280000000c00 */
[----:B0-----:R2:W-:Y:S02]  /*49b0*/  @!P0 STG.E.128 desc[UR42][R8.64+0x20], R4 ;  /* 0x0000200408008986 */ /* 0x0015e4000c101d2a */
.L_x_322:
[----:B------:R-:W-:Y:S05]  /*49c0*/  BSYNC B0 ;  /* 0x0000000000007941 */ /* 0x000fea0003800000 */
.L_x_321:
[----:B------:R-:W-:Y:S01]  /*49d0*/  @!PT LDS RZ, [RZ] ;  /* 0x00000000fffff984 */ /* 0x000fe20000000800 */
[----:B------:R-:W-:Y:S01]  /*49e0*/  @!PT LDS RZ, [RZ] ;  /* 0x00000000fffff984 */ /* 0x000fe20000000800 */
[----:B------:R-:W-:Y:S01]  /*49f0*/  @!PT LDS RZ, [RZ] ;  /* 0x00000000fffff984 */ /* 0x000fe20000000800 */
[----:B------:R-:W-:Y:S01]  /*4a00*/  @!PT LDS RZ, [RZ] ;  /* 0x00000000fffff984 */ /* 0x000fe20000000800 */
[----:B------:R5:W-:Y:S06]  /*4a10*/  MEMBAR.ALL.CTA ;  /* 0x0000000000007992 */ /* 0x000bec0000008000 */
[----:B-----5:R-:W5:Y:S02]  /*4a20*/  FENCE.VIEW.ASYNC.S ;  /* 0x00000000000073c6 */ /* 0x020f640000000000 */
[----:B-----5:R0:W-:Y:S01]  /*4a30*/  BAR.SYNC.DEFER_BLOCKING R35, 0x80 ;  /* 0x000200230000751d */ /* 0x0201e20000010000 */
[----:B------:R-:W-:Y:S01]  /*4a40*/  LOP3.LUT P6, RZ, R22, 0x2, RZ, 0xc0, !PT ;  /* 0x0000000216ff7812 */ /* 0x000fe200078cc0ff */
[----:B-1----:R-:W-:Y:S01]  /*4a50*/  @!P5 VIADD R78, R78, 0x132c0 ;  /* 0x000132c04e4ed836 */ /* 0x002fe20000000000 */
[----:B------:R-:W-:-:S02]  /*4a60*/  IADD3 R17, R17, 0x1, RZ ;  /* 0x0000000111117810 */ /* 0x000fc40007ffe0ff */
[----:B------:R-:W-:Y:S02]  /*4a70*/  PLOP3.LUT P0, PT, PT, PT, PT, 0x8, 0x0 ;  /* 0x000000000000781c */ /* 0x000fe40003f0e170 */
[C---:B------:R-:W-:Y:S02]  /*4a80*/  ISETP.NE.AND P1, PT, R17.reuse, 0x2, PT ;  /* 0x000000021100780c */ /* 0x040fe40003f25270 */
[----:B------:R-:W-:Y:S02]  /*4a90*/  @!P5 PRMT R78, RZ, 0x654, R78 ;  /* 0x00000654ff4ed816 */ /* 0x000fe4000000004e */
[----:B--2---:R-:W-:Y:S02]  /*4aa0*/  SEL R5, RZ, 0x1, P1 ;  /* 0x00000001ff057807 */ /* 0x004fe40000800000 */
[----:B------:R-:W-:Y:S02]  /*4ab0*/  SEL R17, R17, RZ, P1 ;  /* 0x000000ff11117207 */ /* 0x000fe40000800000 */
[----:B------:R-:W-:Y:S01]  /*4ac0*/  LOP3.LUT R156, R156, R5, RZ, 0x3c, !PT ;  /* 0x000000059c9c7212 */ /* 0x000fe200078e3cff */
[----:B------:R0:W-:Y:S01]  /*4ad0*/  @!P5 SYNCS.ARRIVE.TRANS64.RED.A1T0 RZ, [R78+URZ], RZ ;  /* 0x000000ff4effd9a7 */ /* 0x0001e2000810043f */
[----:B------:R-:W-:Y:S05]  /*4ae0*/  @P6 BRA `(.L_x_323) ;  /* 0xffffffd400906947 */ /* 0x000fea000383ffff */
.L_x_289:
[----:B------:R-:W1:Y:S01]  /*4af0*/  LDC R0, c[0x0][0x428] ;  /* 0x00010a00ff007b82 */ /* 0x000e620000000800 */
[----:B0-----:R-:W-:Y:S01]  /*4b00*/  IMAD.MOV.U32 R35, RZ, RZ, R26 ;  /* 0x000000ffff237224 */ /* 0x001fe200078e001a */
[----:B------:R-:W-:Y:S01]  /*4b10*/  BSSY B0, `(.L_x_324) ;  /* 0x000001e000007945 */ /* 0x000fe20003800000 */
[----:B------:R-:W-:Y:S01]  /*4b20*/  ISETP.GE.AND P2, PT, R105, 0x1, PT ;  /* 0x000000016900780c */ /* 0x000fe20003f46270 */
[----:B------:R-:W-:Y:S01]  /*4b30*/  IMAD.MOV.U32 R55, RZ, RZ, RZ ;  /* 0x000000ffff377224 */ /* 0x000fe200078e00ff */
[----:B------:R-:W-:Y:S02]  /*4b40*/  PLOP3.LUT P1, PT, PT, PT, PT, 0x80, 0x0 ;  /* 0x000000000000781c */ /* 0x000fe40003f2f070 */
[----:B------:R-:W-:Y:S02]  /*4b50*/  CS2R R6, SRZ ;  /* 0x0000000000067805 */ /* 0x000fe4000001ff00 */
[----:B------:R-:W-:Y:S02]  /*4b60*/  CS2R R8, SRZ ;  /* 0x0000000000087805 */ /* 0x000fe4000001ff00 */
[----:B------:R-:W-:-:S02]  /*4b70*/  CS2R R10, SRZ ;  /* 0x00000000000a7805 */ /* 0x000fc4000001ff00 */
[----:B---3--:R-:W-:Y:S02]  /*4b80*/  CS2R R12, SRZ ;  /* 0x00000000000c7805 */ /* 0x008fe4000001ff00 */
[----:B------:R-:W-:Y:S02]  /*4b90*/  CS2R R14, SRZ ;  /* 0x00000000000e7805 */ /* 0x000fe4000001ff00 */
[----:B------:R-:W-:Y:S02]  /*4ba0*/  CS2R R20, SRZ ;  /* 0x0000000000147805 */ /* 0x000fe4000001ff00 */
[----:B----4-:R-:W-:Y:S02]  /*4bb0*/  CS2R R28, SRZ ;  /* 0x00000000001c7805 */ /* 0x010fe4000001ff00 */
[----:B------:R-:W-:Y:S02]  /*4bc0*/  CS2R R32, SRZ ;  /* 0x0000000000207805 */ /* 0x000fe4000001ff00 */
[----:B------:R-:W-:-:S02]  /*4bd0*/  CS2R R30, SRZ ;  /* 0x00000000001e7805 */ /* 0x000fc4000001ff00 */
[----:B------:R-:W-:Y:S01]  /*4be0*/  CS2R R56, SRZ ;  /* 0x0000000000387805 */ /* 0x000fe2000001ff00 */
[----:B------:R-:W-:Y:S01]  /*4bf0*/  IMAD.MOV.U32 R34, RZ, RZ, RZ ;  /* 0x000000ffff227224 */ /* 0x000fe200078e00ff */
[----:B------:R-:W-:Y:S02]  /*4c00*/  CS2R R36, SRZ ;  /* 0x0000000000247805 */ /* 0x000fe4000001ff00 */
[----:B------:R-:W-:Y:S02]  /*4c10*/  CS2R R40, SRZ ;  /* 0x0000000000287805 */ /* 0x000fe4000001ff00 */
[----:B------:R-:W-:Y:S01]  /*4c20*/  CS2R R58, SRZ ;  /* 0x00000000003a7805 */ /* 0x000fe2000001ff00 */
[----:B------:R-:W-:Y:S01]  /*4c30*/  IMAD.MOV.U32 R44, RZ, RZ, RZ ;  /* 0x000000ffff2c7224 */ /* 0x000fe200078e00ff */
[----:B-1----:R-:W-:-:S13]  /*4c40*/  ISETP.NE.AND P3, PT, R0, 0x1, PT ;  /* 0x000000010000780c */ /* 0x002fda0003f65270 */
[----:B------:R-:W0:Y:S08]  /*4c50*/  @P3 LDC R3, c[0x0][0x42c] ;  /* 0x00010b00ff033b82 */ /* 0x000e300000000800 */
[----:B------:R-:W1:Y:S01]  /*4c60*/  @P3 LDC R0, c[0x0][0x430] ;  /* 0x00010c00ff003b82 */ /* 0x000e620000000800 */
[----:B0-----:R-:W-:-:S05]  /*4c70*/  @P3 IMAD.HI.U32 R3, R26, R3, RZ ;  /* 0x000000031a033227 */ /* 0x001fca00078e00ff */
[----:B-1----:R-:W-:Y:S02]  /*4c80*/  @P3 SHF.R.U32.HI R35, RZ, R0, R3 ;  /* 0x00000000ff233219 */ /* 0x002fe40000011603 */
[----:B------:R-:W-:Y:S01]  /*4c90*/  CS2R R2, SRZ ;  /* 0x0000000000027805 */ /* 0x000fe2000001ff00 */
[----:B------:R-:W-:Y:S02]  /*4ca0*/  IMAD.MOV.U32 R0, RZ, RZ, RZ ;  /* 0x000000ffff007224 */ /* 0x000fe400078e00ff */
[----:B------:R0:W-:Y:S01]  /*4cb0*/  STL [R1+0x24], R35 ;  /* 0x0000242301007387 */ /* 0x0001e20000100800 */
[----:B------:R-:W-:Y:S05]  /*4cc0*/  @P0 BRA `(.L_x_325) ;  /* 0x0000000000080947 */ /* 0x000fea0003800000 */
[----:B------:R-:W1:Y:S02]  /*4cd0*/  FENCE.VIEW.ASYNC.G ;  /* 0x00000000000073c6 */ /* 0x000e640000000100 */
[----:B-1----:R-:W-:Y:S06]  /*4ce0*/  BAR.ARV 0xc, 0x200 ;  /* 0x0308000000007b1d */ /* 0x002fec0000002000 */
.L_x_325:
[----:B------:R-:W-:Y:S05]  /*4cf0*/  BSYNC B0 ;  /* 0x0000000000007941 */ /* 0x000fea0003800000 */
.L_x_324:
[----:B------:R-:W-:Y:S01]  /*4d00*/  CS2R R60, SRZ ;  /* 0x00000000003c7805 */ /* 0x000fe2000001ff00 */
[----:B------:R-:W-:Y:S06]  /*4d10*/  @!P2 BRA `(.L_x_326) ;  /* 0x00000098009ca947 */ /* 0x000fec0003800000 */
[----:B------:R-:W1:Y:S01]  /*4d20*/  S2R R4, SR_TID.X ;  /* 0x0000000000047919 */ /* 0x000e620000002100 */
[----:B------:R-:W-:Y:S01]  /*4d30*/  VIADD R26, R16, 0xb000 ;  /* 0x0000b000101a7836 */ /* 0x000fe20000000000 */
[----:B------:R-:W-:Y:S04]  /*4d40*/  BSSY B6, `(.L_x_327) ;  /* 0x000001e000067945 */ /* 0x000fe80003800000 */
[----:B------:R-:W-:Y:S01]  /*4d50*/  LOP3.LUT P0, RZ, R26, 0x9f, RZ, 0xc0, !PT ;  /* 0x0000009f1aff7812 */ /* 0x000fe2000780c0ff */
[----:B-1----:R-:W-:-:S05]  /*4d60*/  VIADD R5, R4, 0xffffff80 ;  /* 0xffffff8004057836 */ /* 0x002fca0000000000 */
[----:B------:R-:W-:-:S04]  /*4d70*/  SHF.R.S32.HI R4, RZ, 0x1f, R5 ;  /* 0x0000001fff047819 */ /* 0x000fc80000011405 */
[----:B------:R-:W-:-:S04]  /*4d80*/  LEA.HI R4, R4, R5, RZ, 0x7 ;  /* 0x0000000504047211 */ /* 0x000fc800078f38ff */
[----:B------:R-:W-:-:S05]  /*4d90*/  SHF.R.S32.HI R4, RZ, 0x7, R4 ;  /* 0x00000007ff047819 */ /* 0x000fca0000011404 */
[----:B------:R-:W1:Y:S02]  /*4da0*/  SHFL.IDX PT, R0, R4, RZ, 0x1f ;  /* 0x00001fff04007589 */ /* 0x000e6400000e0000 */
[----:B-1----:R-:W-:-:S05]  /*4db0*/  IMAD.HI R2, R0, 0x55555556, RZ ;  /* 0x5555555600027827 */ /* 0x002fca00078e02ff */
[----:B------:R-:W-:-:S05]  /*4dc0*/  LEA.HI R3, R2, R2, RZ, 0x1 ;  /* 0x0000000202037211 */ /* 0x000fca00078f08ff */
[----:B------:R-:W-:-:S05]  /*4dd0*/  IMAD R3, R3, -0x3, R0 ;  /* 0xfffffffd03037824 */ /* 0x000fca00078e0200 */
[----:B------:R-:W-:-:S04]  /*4de0*/  LEA R3, R3, R26, 0xc ;  /* 0x0000001a03037211 */ /* 0x000fc800078e60ff */
[----:B------:R-:W-:-:S04]  /*4df0*/  SHF.R.U32.HI R3, RZ, 0x4, R3 ;  /* 0x00000004ff037819 */ /* 0x000fc80000011603 */
[----:B------:R-:W-:Y:S01]  /*4e00*/  LOP3.LUT R34, R3, 0x3fff, RZ, 0xc0, !PT ;  /* 0x00003fff03227812 */ /* 0x000fe200078ec0ff */
[----:B------:R-:W-:Y:S06]  /*4e10*/  @!P0 BRA `(.L_x_328) ;  /* 0x0000000000408947 */ /* 0x000fec0003800000 */
[----:B------:R-:W-:Y:S01]  /*4e20*/  MOV R0, 0x0 ;  /* 0x0000000000007802 */ /* 0x000fe20000000f00 */
[----:B------:R-:W-:Y:S01]  /*4e30*/  ULDC.64 UR4, c[0x4][0x98] ;  /* 0x0100260000047ab9 */ /* 0x000fe20000000a00 */
[----:B------:R-:W-:Y:S01]  /*4e40*/  ULDC.64 UR6, c[0x4][0xa0] ;  /* 0x0100280000067ab9 */ /* 0x000fe20000000a00 */
[----:B------:R-:W-:Y:S01]  /*4e50*/  IMAD.U32 R4, RZ, RZ, UR4 ;  /* 0x00000004ff047e24 */ /* 0x000fe2000f8e00ff */
[----:B------:R1:W2:Y:S01]  /*4e60*/  LDC.64 R2, c[0x4][R0] ;  /* 0x0100000000027b82 */ /* 0x0002a20000000a00 */
[----:B------:R-:W-:Y:S01]  /*4e70*/  IMAD.U32 R5, RZ, RZ, UR5 ;  /* 0x00000005ff057e24 */ /* 0x000fe2000f8e00ff */
[----:B------:R-:W-:Y:S01]  /*4e80*/  ULDC.64 UR4, c[0x4][0x28] ;  /* 0x01000a0000047ab9 */ /* 0x000fe20000000a00 */
[----:B------:R-:W-:Y:S01]  /*4e90*/  IMAD.U32 R6, RZ, RZ, UR6 ;  /* 0x00000006ff067e24 */ /* 0x000fe2000f8e00ff */
[----:B------:R-:W-:Y:S01]  /*4ea0*/  MOV R12, 0x1 ;  /* 0x00000001000c7802 */ /* 0x000fe20000000f00 */
[----:B------:R-:W-:Y:S02]  /*4eb0*/  IMAD.U32 R7, RZ, RZ, UR7 ;  /* 0x00000007ff077e24 */ /* 0x000fe4000f8e00ff */
[----:B------:R-:W-:-:S02]  /*4ec0*/  IMAD.U32 R10, RZ, RZ, UR4 ;  /* 0x00000004ff0a7e24 */ /* 0x000fc4000f8e00ff */
[----:B------:R-:W-:Y:S02]  /*4ed0*/  IMAD.U32 R11, RZ, RZ, UR5 ;  /* 0x00000005ff0b7e24 */ /* 0x000fe4000f8e00ff */
[----:B------:R-:W-:Y:S02]  /*4ee0*/  IMAD.MOV.U32 R8, RZ, RZ, 0x70 ;  /* 0x00000070ff087424 */ /* 0x000fe400078e00ff */
[----:B-1----:R-:W-:-:S07]  /*4ef0*/  IMAD.MOV.U32 R13, RZ, RZ, RZ ;  /* 0x000000ffff0d7224 */ /* 0x002fce00078e00ff */
[----:B------:R-:W-:-:S07]  /*4f00*/  LEPC R20, `(.L_x_328) ;  /* 0x000000001014794e */ /* 0x000fce0000000000 */
[----:B0-2--5:R-:W-:Y:S05]  /*4f10*/  CALL.ABS.NOINC R2 ;  /* 0x0000000002007343 */ /* 0x025fea0003c00000 */
.L_x_328:
[----:B------:R-:W-:Y:S05]  /*4f20*/  BSYNC B6 ;  /* 0x0000000000067941 */ /* 0x000fea0003800000 */
.L_x_327:
[----:B------:R-:W2:Y:S01]  /*4f30*/  LDL R2, [R1+0x3c] ;  /* 0x00003c0001027983 */ /* 0x000ea20000100800 */
[----:B------:R-:W-:Y:S01]  /*4f40*/  ULDC.64 UR4, c[0x0][0x990] ;  /* 0x0002640000047ab9 */ /* 0x000fe20000000a00 */
[----:B------:R-:W-:Y:S02]  /*4f50*/  ULDC.64 UR6, c[0x0][0x998] ;  /* 0x0002660000067ab9 */ /* 0x000fe40000000a00 */
[----:B------:R-:W3:Y:S01]  /*4f60*/  LDL R20, [R1+0x20] ;  /* 0x0000200001147983 */ /* 0x000ee20000100800 */
[----:B------:R-:W-:Y:S02]  /*4f70*/  ISETP.NE.U32.AND P0, PT, RZ, UR4, PT ;  /* 0x00000004ff007c0c */ /* 0x000fe4000bf05070 */
[----:B------:R-:W-:Y:S02]  /*4f80*/  ISETP.NE.U32.AND P1, PT, RZ, UR6, PT ;  /* 0x00000006ff007c0c */ /* 0x000fe4000bf25070 */
[----:B------:R-:W-:Y:S02]  /*4f90*/  ISETP.NE.AND.EX P0, PT, RZ, UR5, PT, P0 ;  /* 0x00000005ff007c0c */ /* 0x000fe4000bf05300 */
[----:B------:R-:W-:-:S11]  /*4fa0*/  ISETP.NE.AND.EX P1, PT, RZ, UR7, PT, P1 ;  /* 0x00000007ff007c0c */ /* 0x000fd6000bf25310 */
[----:B------:R-:W2:Y:S01]  /*4fb0*/  @P0 LDC.64 R8, c[0x0][0x9a8] ;  /* 0x00026a00ff080b82 */ /* 0x000ea20000000a00 */
[----:B------:R-:W-:-:S07]  /*4fc0*/  @P0 SHF.R.S32.HI R7, RZ, 0x1f, R35 ;  /* 0x0000001fff070819 */ /* 0x000fce0000011423 */
[----:B------:R-:W1:Y:S08]  /*4fd0*/  @P1 LDC.64 R10, c[0x0][0x9b8] ;  /* 0x00026e00ff0a1b82 */ /* 0x000e700000000a00 */
[----:B------:R-:W4:Y:S08]  /*4fe0*/  @P0 LDC.64 R12, c[0x0][0x9b0] ;  /* 0x00026c00ff0c0b82 */ /* 0x000f300000000a00 */
[----:B------:R-:W0:Y:S01]  /*4ff0*/  @P1 LDC.64 R14, c[0x0][0x9c0] ;  /* 0x00027000ff0e1b82 */ /* 0x000e220000000a00 */
[----:B--2---:R-:W-:-:S02]  /*5000*/  @P0 IMAD R0, R2, R8, RZ ;  /* 0x0000000802000224 */ /* 0x004fc400078e02ff */
[----:B-1----:R-:W-:Y:S02]  /*5010*/  @P1 IMAD R4, R2, R10, RZ ;  /* 0x0000000a02041224 */ /* 0x002fe400078e02ff */
[C---:B---3--:R-:W-:Y:S02]  /*5020*/  @P0 IMAD R9, R20.reuse, R9, R0 ;  /* 0x0000000914090224 */ /* 0x048fe400078e0200 */
[----:B------:R-:W-:-:S04]  /*5030*/  @P0 IMAD.WIDE.U32 R2, R20, R8, RZ ;  /* 0x0000000814020225 */ /* 0x000fc800078e00ff */
[----:B------:R-:W-:Y:S01]  /*5040*/  @P0 IMAD.IADD R3, R3, 0x1, R9 ;  /* 0x0000000103030824 */ /* 0x000fe200078e0209 */
[----:B------:R-:W-:Y:S01]  /*5050*/  @P1 SHF.R.S32.HI R9, RZ, 0x1f, R35 ;  /* 0x0000001fff091819 */ /* 0x000fe20000011423 */
[C---:B------:R-:W-:Y:S02]  /*5060*/  @P1 IMAD R11, R20.reuse, R11, R4 ;  /* 0x0000000b140b1224 */ /* 0x040fe400078e0204 */
[----:B------:R-:W-:-:S04]  /*5070*/  @P1 IMAD.WIDE.U32 R4, R20, R10, RZ ;  /* 0x0000000a14041225 */ /* 0x000fc800078e00ff */
[----:B----4-:R-:W-:Y:S02]  /*5080*/  @P0 IMAD R0, R7, R12, RZ ;  /* 0x0000000c07000224 */ /* 0x010fe400078e02ff */
[----:B0-----:R-:W-:Y:S02]  /*5090*/  @P1 IMAD R6, R9, R14, RZ ;  /* 0x0000000e09061224 */ /* 0x001fe400078e02ff */
[----:B------:R-:W-:Y:S02]  /*50a0*/  @P1 IMAD.IADD R5, R5, 0x1, R11 ;  /* 0x0000000105051824 */ /* 0x000fe400078e020b */
[C---:B------:R-:W-:Y:S02]  /*50b0*/  @P0 IMAD R9, R35.reuse, R13, R0 ;  /* 0x0000000d23090224 */ /* 0x040fe400078e0200 */
[----:B------:R-:W-:-:S04]  /*50c0*/  @P0 IMAD.WIDE.U32 R2, R35, R12, R2 ;  /* 0x0000000c23020225 */ /* 0x000fc800078e0002 */
[C---:B------:R-:W-:Y:S02]  /*50d0*/  @P1 IMAD R11, R35.reuse, R15, R6 ;  /* 0x0000000f230b1224 */ /* 0x040fe400078e0206 */
[----:B------:R-:W-:Y:S01]  /*50e0*/  @P1 IMAD.WIDE.U32 R6, R35, R14, R4 ;  /* 0x0000000e23061225 */ /* 0x000fe200078e0004 */
[----:B------:R-:W-:Y:S01]  /*50f0*/  @P0 LEA R4, P2, R2, UR4, 0x2 ;  /* 0x0000000402040c11 */ /* 0x000fe2000f8410ff */
[----:B------:R-:W-:Y:S02]  /*5100*/  ULDC UR4, c[0x0][0x3d4] ;  /* 0x0000f50000047ab9 */ /* 0x000fe40000000800 */
[----:B------:R-:W-:Y:S01]  /*5110*/  @P0 IMAD.IADD R5, R3, 0x1, R9 ;  /* 0x0000000103050824 */ /* 0x000fe200078e0209 */
[----:B------:R-:W-:Y:S01]  /*5120*/  @P1 LEA R8, P3, R6, UR6, 0x2 ;  /* 0x0000000606081c11 */ /* 0x000fe2000f8610ff */
[----:B------:R-:W-:Y:S02]  /*5130*/  @P1 IMAD.IADD R3, R7, 0x1, R11 ;  /* 0x0000000107031824 */ /* 0x000fe400078e020b */
[----:B------:R-:W-:Y:S01]  /*5140*/  IMAD.MOV.U32 R0, RZ, RZ, 0x3f800000 ;  /* 0x3f800000ff007424 */ /* 0x000fe200078e00ff */
[----:B------:R-:W-:-:S02]  /*5150*/  @P0 LEA.HI.X R5, R2, UR5, R5, 0x2, P2 ;  /* 0x0000000502050c11 */ /* 0x000fc400090f1405 */
[----:B------:R-:W-:Y:S01]  /*5160*/  @P1 LEA.HI.X R9, R6, UR7, R3, 0x2, P3 ;  /* 0x0000000706091c11 */ /* 0x000fe200098f1403 */
[----:B------:R-:W-:-:S04]  /*5170*/  IMAD.MOV.U32 R3, RZ, RZ, 0x3f800000 ;  /* 0x3f800000ff037424 */ /* 0x000fc800078e00ff */
[----:B------:R-:W2:Y:S04]  /*5180*/  @P1 LDG.E R0, desc[UR42][R8.64] ;  /* 0x0000002a08001981 */ /* 0x000ea8000c1e1900 */
[----:B------:R-:W2:Y:S01]  /*5190*/  @P0 LDG.E R3, desc[UR42][R4.64] ;  /* 0x0000002a04030981 */ /* 0x000ea2000c1e1900 */
[----:B------:R-:W-:Y:S01]  /*51a0*/  ISETP.LT.AND P0, PT, RZ, UR4, PT ;  /* 0x00000004ff007c0c */ /* 0x000fe2000bf01270 */
[----:B------:R-:W-:Y:S01]  /*51b0*/  ULDC UR4, c[0x0][0x9d8] ;  /* 0x0002760000047ab9 */ /* 0x000fe20000000800 */
[----:B--2---:R-:W-:-:S04]  /*51c0*/  FMUL.FTZ R0, R3, R0 ;  /* 0x0000000003007220 */ /* 0x004fc80000410000 */
[----:B------:R-:W-:-:S07]  /*51d0*/  FMUL.FTZ R2, R0, UR4 ;  /* 0x0000000400027c20 */ /* 0x000fce0008410000 */
[----:B------:R-:W-:Y:S05]  /*51e0*/  @P0 BRA `(.L_x_329) ;  /* 0x0000000000400947 */ /* 0x000fea0003800000 */
[----:B------:R-:W2:Y:S02]  /*51f0*/  LDL R20, [R1+0x38] ;  /* 0x0000380001147983 */ /* 0x000ea40000100800 */
[----:B--2---:R-:W-:-:S04]  /*5200*/  LEA.HI R0, R20, R20, RZ, 0x1 ;  /* 0x0000001414007211 */ /* 0x004fc800078f08ff */
[----:B------:R-:W-:-:S04]  /*5210*/  LOP3.LUT R0, R0, 0xfffffffe, RZ, 0xc0, !PT ;  /* 0xfffffffe00007812 */ /* 0x000fc800078ec0ff */
[----:B------:R-:W-:-:S04]  /*5220*/  IADD3 R0, R20, -R0, RZ ;  /* 0x8000000014007210 */ /* 0x000fc80007ffe0ff */
[----:B------:R-:W-:-:S04]  /*5230*/  SHF.L.U32 R3, R0, 0x1f, RZ ;  /* 0x0000001f00037819 */ /* 0x000fc800000006ff */
[----:B------:R0:W1:Y:S03]  /*5240*/  SYNCS.PHASECHK.TRANS64.TRYWAIT P0, [R16+URZ+0x13200], R3 ;  /* 0x01320003100075a7 */ /* 0x000066000800017f */
[----:B-1----:R-:W-:Y:S05]  /*5250*/  @!P0 NANOSLEEP.SYNCS 0x989680 ;  /* 0x009896800000895d */ /* 0x002fea0003900000 */
[----:B------:R-:W1:Y:S01]  /*5260*/  @!P0 SYNCS.PHASECHK.TRANS64 P0, [R16+URZ+0x13200], R3 ;  /* 0x01320003100085a7 */ /* 0x000e62000800007f */
[----:B------:R-:W-:Y:S04]  /*5270*/  BSSY B0, `(.L_x_330) ;  /* 0x0000006000007945 */ /* 0x000fe80003800000 */
[----:B-1----:R-:W-:Y:S05]  /*5280*/  @P0 BRA `(.L_x_331) ;  /* 0x0000000000100947 */ /* 0x002fea0003800000 */
.L_x_332:
[----:B-1----:R1:W2:Y:S02]  /*5290*/  SYNCS.PHASECHK.TRANS64.TRYWAIT P0, [R16+URZ+0x13200], R3 ;  /* 0x01320003100075a7 */ /* 0x0022a4000800017f */
[----:B--2---:R-:W-:Y:S05]  /*52a0*/  @!P0 NANOSLEEP.SYNCS 0x989680 ;  /* 0x009896800000895d */ /* 0x004fea0003900000 */
[----:B------:R-:W2:Y:S02]  /*52b0*/  @!P0 SYNCS.PHASECHK.TRANS64 P0, [R16+URZ+0x13200], R3 ;  /* 0x01320003100085a7 */ /* 0x000ea4000800007f */
[----:B--2---:R-:W-:Y:S05]  /*52c0*/  @!P0 BRA `(.L_x_332) ;  /* 0xfffffffc00f08947 */ /* 0x004fea000383ffff */
.L_x_331:
[----:B------:R-:W-:Y:S05]  /*52d0*/  BSYNC B0 ;  /* 0x0000000000007941 */ /* 0x000fea0003800000 */
.L_x_330:
[----:B------:R-:W-:Y:S05]  /*52e0*/  BRA `(.L_x_333) ;  /* 0x0000002800187947 */ /* 0x000fea0003800000 */
.L_x_329:
[----:B------:R-:W0:Y:S01]  /*52f0*/  S2R R3, SR_TID.X ;  /* 0x0000000000037919 */ /* 0x000e220000002100 */
[----:B------:R-:W1:Y:S01]  /*5300*/  LDC.64 R28, c[0x0][0x3c8] ;  /* 0x0000f200ff1c7b82 */ /* 0x000e620000000a00 */
[----:B-----5:R-:W-:Y:S01]  /*5310*/  SHF.R.S32.HI R0, RZ, 0x1f, R24 ;  /* 0x0000001fff007819 */ /* 0x020fe20000011418 */
[--C-:B------:R-:W-:Y:S01]  /*5320*/  IMAD.MOV.U32 R8, RZ, RZ, R18.reuse ;  /* 0x000000ffff087224 */ /* 0x100fe200078e0012 */
[----:B------:R-:W-:Y:S01]  /*5330*/  SHF.R.S32.HI R9, RZ, 0x1f, R18 ;  /* 0x0000001fff097819 */ /* 0x000fe20000011412 */
[----:B------:R-:W-:Y:S01]  /*5340*/  ULDC.64 UR4, c[0x0][0x3d8] ;  /* 0x0000f60000047ab9 */ /* 0x000fe20000000a00 */
[----:B------:R-:W-:Y:S01]  /*5350*/  ULDC.64 UR8, c[0x0][0x3c8] ;  /* 0x0000f20000087ab9 */ /* 0x000fe20000000a00 */
[----:B------:R-:W-:Y:S01]  /*5360*/  LOP3.LUT P0, RZ, R26, 0x1bf, RZ, 0xc0, !PT ;  /* 0x000001bf1aff7812 */ /* 0x000fe2000780c0ff */
[----:B------:R-:W-:Y:S01]  /*5370*/  ULDC.64 UR6, c[0x0][0x3e8] ;  /* 0x0000fa0000067ab9 */ /* 0x000fe20000000a00 */
[----:B------:R-:W2:Y:S01]  /*5380*/  LDC.64 R30, c[0x0][0x3e0] ;  /* 0x0000f800ff1e7b82 */ /* 0x000ea20000000a00 */
[--C-:B------:R-:W-:Y:S01]  /*5390*/  IMAD.WIDE.U32 R4, R24, UR4, R8.reuse ;  /* 0x0000000418047c25 */ /* 0x100fe2000f8e0008 */
[----:B------:R-:W-:Y:S03]  /*53a0*/  BSSY B6, `(.L_x_334) ;  /* 0x000002c000067945 */ /* 0x000fe60003800000 */
[----:B------:R-:W-:Y:S01]  /*53b0*/  IMAD R11, R0, UR6, RZ ;  /* 0x00000006000b7c24 */ /* 0x000fe2000f8e02ff */
[----:B------:R-:W-:Y:S01]  /*53c0*/  IADD3 R38, P1, R4, UR8, RZ ;  /* 0x0000000804267c10 */ /* 0x000fe2000ff3e0ff */
[----:B------:R-:W-:-:S04]  /*53d0*/  IMAD.WIDE.U32 R8, R24, UR6, R8 ;  /* 0x0000000618087c25 */ /* 0x000fc8000f8e0008 */
[C---:B------:R-:W-:Y:S02]  /*53e0*/  IMAD R11, R24.reuse, UR7, R11 ;  /* 0x00000007180b7c24 */ /* 0x040fe4000f8e020b */
[----:B-1----:R-:W-:-:S04]  /*53f0*/  IMAD.WIDE.U32 R28, R24, UR4, R28 ;  /* 0x00000004181c7c25 */ /* 0x002fc8000f8e001c */
[----:B0-----:R-:W-:Y:S02]  /*5400*/  VIADD R3, R3, 0xffffff80 ;  /* 0xffffff8003037836 */ /* 0x001fe40000000000 */
[----:B--2---:R-:W-:-:S03]  /*5410*/  IMAD.WIDE.U32 R30, R24, UR6, R30 ;  /* 0x00000006181e7c25 */ /* 0x004fc6000f8e001e */
[----:B------:R-:W-:Y:S01]  /*5420*/  LEA.HI R6, R3, R3, RZ, 0x1 ;  /* 0x0000000303067211 */ /* 0x000fe200078f08ff */
[----:B------:R-:W-:-:S03]  /*5430*/  IMAD.IADD R33, R11, 0x1, R31 ;  /* 0x000000010b217824 */ /* 0x000fc600078e021f */
[----:B------:R-:W-:-:S05]  /*5440*/  LOP3.LUT R6, R6, 0xfffffffe, RZ, 0xc0, !PT ;  /* 0xfffffffe06067812 */ /* 0x000fca00078ec0ff */
[----:B------:R-:W-:Y:S02]  /*5450*/  IMAD.IADD R6, R3, 0x1, -R6 ;  /* 0x0000000103067824 */ /* 0x000fe400078e0a06 */
[----:B------:R-:W-:Y:S02]  /*5460*/  IMAD R3, R0, UR4, RZ ;  /* 0x0000000400037c24 */ /* 0x000fe4000f8e02ff */
[----:B------:R-:W-:Y:S02]  /*5470*/  IMAD.SHL.U32 R36, R6, 0x8, RZ ;  /* 0x0000000806247824 */ /* 0x000fe400078e00ff */
[----:B------:R-:W-:-:S03]  /*5480*/  IMAD R3, R24, UR5, R3 ;  /* 0x0000000518037c24 */ /* 0x000fc6000f8e0203 */
[--C-:B------:R-:W-:Y:S01]  /*5490*/  SHF.R.S32.HI R37, RZ, 0x1f, R36.reuse ;  /* 0x0000001fff257819 */ /* 0x100fe20000011424 */
[C---:B------:R-:W-:Y:S01]  /*54a0*/  IMAD.IADD R32, R3.reuse, 0x1, R29 ;  /* 0x0000000103207824 */ /* 0x040fe200078e021d */
[----:B------:R-:W-:Y:S01]  /*54b0*/  IADD3.X R39, R3, UR9, R5, P1, !PT ;  /* 0x0000000903277c10 */ /* 0x000fe20008ffe405 */
[--C-:B------:R-:W-:Y:S01]  /*54c0*/  IMAD.WIDE.U32 R4, R24, UR4, R36.reuse ;  /* 0x0000000418047c25 */ /* 0x100fe2000f8e0024 */
[----:B------:R-:W-:Y:S02]  /*54d0*/  ULDC.64 UR4, c[0x0][0x3e0] ;  /* 0x0000f80000047ab9 */ /* 0x000fe40000000a00 */
[----:B------:R-:W-:Y:S01]  /*54e0*/  IADD3 R44, P3, R8, UR4, RZ ;  /* 0x00000004082c7c10 */ /* 0x000fe2000ff7e0ff */
[----:B------:R-:W-:Y:S01]  /*54f0*/  IMAD.WIDE.U32 R6, R24, UR6, R36 ;  /* 0x0000000618067c25 */ /* 0x000fe2000f8e0024 */
[----:B------:R-:W-:Y:S02]  /*5500*/  IADD3 R40, P1, R4, UR8, RZ ;  /* 0x0000000804287c10 */ /* 0x000fe4000ff3e0ff */
[----:B------:R-:W-:-:S02]  /*5510*/  IADD3.X R45, R11, UR5, R9, P3, !PT ;  /* 0x000000050b2d7c10 */ /* 0x000fc40009ffe409 */
[----:B------:R-:W-:Y:S02]  /*5520*/  IADD3 R42, P2, R6, UR4, RZ ;  /* 0x00000004062a7c10 */ /* 0x000fe4000ff5e0ff */
[----:B------:R-:W-:Y:S02]  /*5530*/  IADD3.X R41, R3, UR9, R5, P1, !PT ;  /* 0x0000000903297c10 */ /* 0x000fe40008ffe405 */
[----:B------:R-:W-:Y:S01]  /*5540*/  IADD3.X R43, R11, UR5, R7, P2, !PT ;  /* 0x000000050b2b7c10 */ /* 0x000fe200097fe407 */
[----:B------:R-:W-:Y:S08]  /*5550*/  @!P0 BRA `(.L_x_335) ;  /* 0x0000000000408947 */ /* 0x000ff00003800000 */
[----:B------:R-:W-:Y:S01]  /*5560*/  MOV R0, 0x0 ;  /* 0x0000000000007802 */ /* 0x000fe20000000f00 */
[----:B------:R-:W-:Y:S01]  /*5570*/  ULDC.64 UR4, c[0x4][0x98] ;  /* 0x0100260000047ab9 */ /* 0x000fe20000000a00 */
[----:B------:R-:W-:Y:S01]  /*5580*/  ULDC.64 UR6, c[0x4][0xa0] ;  /* 0x0100280000067ab9 */ /* 0x000fe20000000a00 */
[----:B------:R-:W-:Y:S01]  /*5590*/  IMAD.U32 R4, RZ, RZ, UR4 ;  /* 0x00000004ff047e24 */ /* 0x000fe2000f8e00ff */
[----:B------:R0:W1:Y:S01]  /*55a0*/  LDC.64 R14, c[0x4][R0] ;  /* 0x01000000000e7b82 */ /* 0x0000620000000a00 */
[----:B------:R-:W-:Y:S01]  /*55b0*/  MOV R5, UR5 ;  /* 0x0000000500057c02 */ /* 0x000fe20008000f00 */
[----:B------:R-:W-:Y:S01]  /*55c0*/  ULDC.64 UR4, c[0x4][0x30] ;  /* 0x01000c0000047ab9 */ /* 0x000fe20000000a00 */
[----:B------:R-:W-:Y:S02]  /*55d0*/  IMAD.U32 R6, RZ, RZ, UR6 ;  /* 0x00000006ff067e24 */ /* 0x000fe4000f8e00ff */
[----:B------:R-:W-:Y:S02]  /*55e0*/  IMAD.U32 R7, RZ, RZ, UR7 ;  /* 0x00000007ff077e24 */ /* 0x000fe4000f8e00ff */
[----:B------:R-:W-:-:S02]  /*55f0*/  IMAD.U32 R10, RZ, RZ, UR4 ;  /* 0x00000004ff0a7e24 */ /* 0x000fc4000f8e00ff */
[----:B------:R-:W-:Y:S02]  /*5600*/  IMAD.U32 R11, RZ, RZ, UR5 ;  /* 0x00000005ff0b7e24 */ /* 0x000fe4000f8e00ff */
[----:B------:R-:W-:Y:S02]  /*5610*/  IMAD.MOV.U32 R8, RZ, RZ, 0x70 ;  /* 0x00000070ff087424 */ /* 0x000fe400078e00ff */
[----:B------:R-:W-:Y:S02]  /*5620*/  IMAD.MOV.U32 R12, RZ, RZ, 0x1 ;  /* 0x00000001ff0c7424 */ /* 0x000fe400078e00ff */
[----:B0-----:R-:W-:-:S07]  /*5630*/  IMAD.MOV.U32 R13, RZ, RZ, RZ ;  /* 0x000000ffff0d7224 */ /* 0x001fce00078e00ff */
[----:B------:R-:W-:-:S07]  /*5640*/  LEPC R20, `(.L_x_335) ;  /* 0x000000001014794e */ /* 0x000fce0000000000 */
[----:B-1----:R-:W-:Y:S05]  /*5650*/  CALL.ABS.NOINC R14 ;  /* 0x000000000e007343 */ /* 0x002fea0003c00000 */
.L_x_335:
[----:B------:R-:W-:Y:S05]  /*5660*/  BSYNC B6 ;  /* 0x0000000000067941 */ /* 0x000fea0003800000 */
.L_x_334:
[----:B------:R-:W-:Y:S01]  /*5670*/  ULDC.U8 UR4, c[0x0][0x3f0] ;  /* 0x0000fc0000047ab9 */ /* 0x000fe20000000000 */
[----:B------:R-:W-:Y:S01]  /*5680*/  IMAD R27, R25, -0xc0, R27 ;  /* 0xffffff40191b7824 */ /* 0x000fe200078e021b */
[----:B------:R-:W-:Y:S01]  /*5690*/  ISETP.NE.AND P0, PT, RZ, UR4, PT ;  /* 0x00000004ff007c0c */ /* 0x000fe2000bf05270 */
[----:B------:R-:W-:Y:S03]  /*56a0*/  BSSY B0, `(.L_x_336) ;  /* 0x0000242000007945 */ /* 0x000fe60003800000 */
[----:B------:R-:W-:-:S09]  /*56b0*/  VIMNMX R0, R27, 0xc0, PT ;  /* 0x000000c01b007848 */ /* 0x000fd20003fe0100 */
[----:B------:R-:W-:Y:S05]  /*56c0*/  @!P0 BRA `(.L_x_337) ;  /* 0x0000001000988947 */ /* 0x000fea0003800000 */
[----:B------:R-:W2:Y:S01]  /*56d0*/  LDL R20, [R1+0x38] ;  /* 0x0000380001147983 */ /* 0x000ea20000100800 */
[----:B------:R-:W-:Y:S01]  /*56e0*/  ISETP.GE.AND P1, PT, R23, R0, PT ;  /* 0x000000001700720c */ /* 0x000fe20003f26270 */
[----:B------:R-:W-:Y:S01]  /*56f0*/  BSSY B1, `(.L_x_338) ;  /* 0x0000015000017945 */ /* 0x000fe20003800000 */
[----:B------:R-:W-:Y:S02]  /*5700*/  CS2R R24, SRZ ;  /* 0x0000000000187805 */ /* 0x000fe4000001ff00 */
[----:B------:R-:W-:Y:S02]  /*5710*/  CS2R R8, SRZ ;  /* 0x0000000000087805 */ /* 0x000fe4000001ff00 */
[----:B------:R-:W-:Y:S02]  /*5720*/  CS2R R26, SRZ ;  /* 0x00000000001a7805 */ /* 0x000fe4000001ff00 */
[----:B--2---:R-:W-:-:S04]  /*5730*/  LEA.HI R3, R20, R20, RZ, 0x1 ;  /* 0x0000001414037211 */ /* 0x004fc800078f08ff */
[----:B------:R-:W-:-:S04]  /*5740*/  LOP3.LUT R3, R3, 0xfffffffe, RZ, 0xc0, !PT ;  /* 0xfffffffe03037812 */ /* 0x000fc800078ec0ff */
[----:B------:R-:W-:Y:S02]  /*5750*/  IADD3 R3, R20, -R3, RZ ;  /* 0x8000000314037210 */ /* 0x000fe40007ffe0ff */
[----:B------:R-:W-:Y:S01]  /*5760*/  CS2R R20, SRZ ;  /* 0x0000000000147805 */ /* 0x000fe2000001ff00 */
[----:B------:R-:W-:Y:S06]  /*5770*/  @P1 BRA `(.L_x_339) ;  /* 0x0000000000301947 */ /* 0x000fec0003800000 */
[C---:B------:R-:W-:Y:S01]  /*5780*/  VIADD R0, R36.reuse, 0x10 ;  /* 0x0000001024007836 */ /* 0x040fe20000000000 */
[----:B------:R-:W-:Y:S01]  /*5790*/  ULDC UR4, c[0x0][0x3d4] ;  /* 0x0000f50000047ab9 */ /* 0x000fe20000000800 */
[----:B------:R-:W-:Y:S02]  /*57a0*/  CS2R R26, SRZ ;  /* 0x00000000001a7805 */ /* 0x000fe4000001ff00 */
[----:B------:R-:W-:Y:S02]  /*57b0*/  ISETP.GE.AND P0, PT, R36, UR4, PT ;  /* 0x0000000424007c0c */ /* 0x000fe4000bf06270 */
[----:B------:R-:W-:Y:S02]  /*57c0*/  CS2R R20, SRZ ;  /* 0x0000000000147805 */ /* 0x000fe4000001ff00 */
[----:B------:R-:W-:Y:S02]  /*57d0*/  ISETP.GE.AND P2, PT, R0, UR4, PT ;  /* 0x0000000400007c0c */ /* 0x000fe4000bf46270 */
[----:B------:R-:W-:-:S02]  /*57e0*/  CS2R R24, SRZ ;  /* 0x0000000000187805 */ /* 0x000fc4000001ff00 */
[----:B------:R-:W-:-:S05]  /*57f0*/  CS2R R8, SRZ ;  /* 0x0000000000087805 */ /* 0x000fca000001ff00 */
[----:B------:R0:W5:Y:S04]  /*5800*/  @!P0 LDG.E.64 R26, desc[UR42][R40.64] ;  /* 0x0000002a281a8981 */ /* 0x000168000c1e1b00 */
[----:B------:R0:W5:Y:S04]  /*5810*/  @!P2 LDG.E.64 R20, desc[UR42][R40.64+0x10] ;  /* 0x0000102a2814a981 */ /* 0x000168000c1e1b00 */
[----:B------:R0:W5:Y:S04]  /*5820*/  @!P0 LDG.E.64 R24, desc[UR42][R42.64] ;  /* 0x0000002a2a188981 */ /* 0x000168000c1e1b00 */
[----:B------:R0:W5:Y:S02]  /*5830*/  @!P2 LDG.E.64 R8, desc[UR42][R42.64+0x10] ;  /* 0x0000102a2a08a981 */ /* 0x000164000c1e1b00 */
.L_x_339:
[----:B------:R-:W-:Y:S05]  /*5840*/  BSYNC B1 ;  /* 0x0000000000017941 */ /* 0x000fea0003800000 */
.L_x_338:
[----:B------:R-:W-:Y:S01]  /*5850*/  UMOV UR4, 0xffffffff ;  /* 0xffffffff00047882 */ /* 0x000fe20000000000 */
[----:B------:R-:W-:Y:S02]  /*5860*/  SHF.L.U32 R3, R3, 0x1f, RZ ;  /* 0x0000001f03037819 */ /* 0x000fe400000006ff */
[----:B------:R-:W-:Y:S05]  /*5870*/  BRA.DIV UR4, `(.L_x_340) ;  /* 0x000000fe04487947 */ /* 0x000fea000b800000 */
.L_x_524:
[----:B------:R-:W-:-:S03]  /*5880*/  UMOV UR4, 0xffffffff ;  /* 0xffffffff00047882 */ /* 0x000fc60000000000 */
[----:B------:R-:W-:Y:S05]  /*5890*/  BRA.DIV UR4, `(.L_x_341) ;  /* 0x000000fe04687947 */ /* 0x000fea000b800000 */
.L_x_527:
[----:B------:R-:W-:-:S03]  /*58a0*/  UMOV UR4, 0xffffffff ;  /* 0xffffffff00047882 */ /* 0x000fc60000000000 */
[----:B------:R-:W-:Y:S05]  /*58b0*/  BRA.DIV UR4, `(.L_x_342) ;  /* 0x000000fe04887947 */ /* 0x000fea000b800000 */
.L_x_530:
[----:B------:R-:W-:-:S03]  /*58c0*/  UMOV UR4, 0xffffffff ;  /* 0xffffffff00047882 */ /* 0x000fc60000000000 */
[----:B------:R-:W-:Y:S05]  /*58d0*/  BRA.DIV UR4, `(.L_x_343) ;  /* 0x000000fe04a87947 */ /* 0x000fea000b800000 */
.L_x_533:
[----:B------:R-:W1:Y:S01]  /*58e0*/  SYNCS.PHASECHK.TRANS64.TRYWAIT P0, [R16+URZ+0x13200], R3 ;  /* 0x01320003100075a7 */ /* 0x000e62000800017f */
[----:B------:R-:W-:Y:S04]  /*58f0*/  BSSY B1, `(.L_x_344) ;  /* 0x0000002000017945 */ /* 0x000fe80003800000 */
[----:B-1----:R-:W-:Y:S05]  /*5900*/  @!P0 BRA `(.L_x_345) ;  /* 0x000000fc00c48947 */ /* 0x002fea0003800000 */
.L_x_534:
[----:B------:R-:W-:Y:S05]  /*5910*/  BSYNC B1 ;  /* 0x0000000000017941 */ /* 0x000fea0003800000 */
.L_x_344:
[----:B------:R-:W-:Y:S05]  /*5920*/  @P1 BRA `(.L_x_346) ;  /* 0x0000002000641947 */ /* 0x000fea0003800000 */
[----:B------:R2:W5:Y:S01]  /*5930*/  LDL R35, [R1+0x4] ;  /* 0x0000040001237983 */ /* 0x0005620000100800 */
[----:B-1----:R-:W1:Y:S01]  /*5940*/  LDC R3, c[0x0][0x3d4] ;  /* 0x0000f500ff037b82 */ /* 0x002e620000000800 */
[C---:B------:R-:W-:Y:S01]  /*5950*/  VIADD R0, R36.reuse, 0x10 ;  /* 0x0000001024007836 */ /* 0x040fe20000000000 */
[----:B------:R-:W-:Y:S01]  /*5960*/  BSSY B1, `(.L_x_347) ;  /* 0x000007b000017945 */ /* 0x000fe20003800000 */
[----:B-1----:R-:W-:-:S03]  /*5970*/  ISETP.GE.AND P0, PT, R36, R3, PT ;  /* 0x000000032400720c */ /* 0x002fc60003f06270 */
[----:B------:R-:W-:-:S10]  /*5980*/  ISETP.GE.AND P1, PT, R0, R3, PT ;  /* 0x000000030000720c */ /* 0x000fd40003f26270 */
[----:B--2---:R-:W-:Y:S05]  /*5990*/  @P0 BRA `(.L_x_348) ;  /* 0x0000000400dc0947 */ /* 0x004fea0003800000 */
[----:B-----5:R-:W-:Y:S01]  /*59a0*/  IMAD.IADD R0, R16, 0x1, R35 ;  /* 0x0000000110007824 */ /* 0x020fe200078e0223 */
[----:B------:R-:W-:Y:S02]  /*59b0*/  SHF.R.U32.HI R10, RZ, 0x8, R26 ;  /* 0x00000008ff0a7819 */ /* 0x000fe4000001161a */
[----:B------:R-:W-:Y:S02]  /*59c0*/  LOP3.LUT R3, R26, 0xff, RZ, 0xc0, !PT ;  /* 0x000000ff1a037812 */ /* 0x000fe400078ec0ff */
[----:B------:R-:W1:Y:S01]  /*59d0*/  LDS.128 R4, [R0+0xb000] ;  /* 0x00b0000000047984 */ /* 0x000e620000000c00 */
[----:B------:R-:W-:Y:S02]  /*59e0*/  LOP3.LUT R10, R10, 0xff, RZ, 0xc0, !PT ;  /* 0x000000ff0a0a7812 */ /* 0x000fe400078ec0ff */
[----:B------:R-:W-:Y:S02]  /*59f0*/  SHF.R.U32.HI R12, RZ, 0x8, R27 ;  /* 0x00000008ff0c7819 */ /* 0x000fe4000001161b */
[----:B------:R-:W-:-:S02]  /*5a00*/  PRMT R3, R10, 0x7604, R3 ;  /* 0x000076040a037816 */ /* 0x000fc40000000003 */
[----:B------:R-:W-:Y:S02]  /*5a10*/  LOP3.LUT R11, R27, 0xff, RZ, 0xc0, !PT ;  /* 0x000000ff1b0b7812 */ /* 0x000fe400078ec0ff */
[----:B------:R-:W-:Y:S02]  /*5a20*/  LOP3.LUT R12, R12, 0xff, RZ, 0xc0, !PT ;  /* 0x000000ff0c0c7812 */ /* 0x000fe400078ec0ff */
[----:B------:R-:W-:Y:S02]  /*5a30*/  SHF.R.U32.HI R28, RZ, 0x10, R27 ;  /* 0x00000010ff1c7819 */ /* 0x000fe4000001161b */
[--C-:B------:R-:W-:Y:S02]  /*5a40*/  SHF.R.U32.HI R15, RZ, 0x8, R25.reuse ;  /* 0x00000008ff0f7819 */ /* 0x100fe40000011619 */
[----:B------:R-:W-:Y:S02]  /*5a50*/  SHF.R.U32.HI R10, RZ, 0x8, R24 ;  /* 0x00000008ff0a7819 */ /* 0x000fe40000011618 */
[----:B------:R-:W-:-:S02]  /*5a60*/  SHF.R.U32.HI R29, RZ, 0x10, R25 ;  /* 0x00000010ff1d7819 */ /* 0x000fc40000011619 */
[----:B------:R-:W-:Y:S02]  /*5a70*/  PRMT R11, R12, 0x7604, R11 ;  /* 0x000076040c0b7816 */ /* 0x000fe4000000000b */
[----:B------:R-:W-:Y:S01]  /*5a80*/  LOP3.LUT R14, R25, 0xff, RZ, 0xc0, !PT ;  /* 0x000000ff190e7812 */ /* 0x000fe200078ec0ff */
[----:B------:R-:W-:Y:S01]  /*5a90*/  IMAD.U32 R29, R29, 0x10000, RZ ;  /* 0x000100001d1d7824 */ /* 0x000fe200078e00ff */
[----:B------:R-:W-:Y:S02]  /*5aa0*/  LOP3.LUT R15, R15, 0xff, RZ, 0xc0, !PT ;  /* 0x000000ff0f0f7812 */ /* 0x000fe400078ec0ff */
[----:B------:R-:W-:Y:S01]  /*5ab0*/  LOP3.LUT R13, R10, 0xff, RZ, 0xc0, !PT ;  /* 0x000000ff0a0d7812 */ /* 0x000fe200078ec0ff */
[----:B------:R-:W-:Y:S01]  /*5ac0*/  IMAD.U32 R10, R28, 0x10000, RZ ;  /* 0x000100001c0a7824 */ /* 0x000fe200078e00ff */
[----:B------:R-:W-:Y:S02]  /*5ad0*/  LOP3.LUT R12, R24, 0xff, RZ, 0xc0, !PT ;  /* 0x000000ff180c7812 */ /* 0x000fe400078ec0ff */
[----:B------:R-:W-:-:S02]  /*5ae0*/  PRMT R14, R15, 0x7604, R14 ;  /* 0x000076040f0e7816 */ /* 0x000fc4000000000e */
[----:B------:R-:W-:Y:S02]  /*5af0*/  PRMT R15, R13, 0x7604, R12 ;  /* 0x000076040d0f7816 */ /* 0x000fe4000000000c */
[----:B------:R-:W-:Y:S02]  /*5b00*/  LOP3.LUT R13, R11, 0xff0000, R10, 0xf8, !PT ;  /* 0x00ff00000b0d7812 */ /* 0x000fe400078ef80a */
[----:B------:R-:W-:Y:S02]  /*5b10*/  LOP3.LUT R11, R3, 0xff0000, R26, 0xf8, !PT ;  /* 0x00ff0000030b7812 */ /* 0x000fe400078ef81a */
[----:B------:R-:W-:Y:S02]  /*5b20*/  LOP3.LUT R29, R14, 0xff0000, R29, 0xf8, !PT ;  /* 0x00ff00000e1d7812 */ /* 0x000fe400078ef81d */
[----:B------:R-:W-:Y:S02]  /*5b30*/  LOP3.LUT R15, R15, 0xff0000, R24, 0xf8, !PT ;  /* 0x00ff00000f0f7812 */ /* 0x000fe400078ef818 */
[----:B------:R-:W-:-:S02]  /*5b40*/  LOP3.LUT R14, R11, 0xff000000, R26, 0xf8, !PT ;  /* 0xff0000000b0e7812 */ /* 0x000fc400078ef81a */
[----:B------:R-:W-:Y:S02]  /*5b50*/  LOP3.LUT R29, R29, 0xff000000, R25, 0xf8, !PT ;  /* 0xff0000001d1d7812 */ /* 0x000fe400078ef819 */
[----:B------:R-:W-:Y:S02]  /*5b60*/  LOP3.LUT R26, R13, 0xff000000, R27, 0xf8, !PT ;  /* 0xff0000000d1a7812 */ /* 0x000fe400078ef81b */
[----:B------:R-:W-:Y:S02]  /*5b70*/  LOP3.LUT R25, R15, 0xff000000, R24, 0xf8, !PT ;  /* 0xff0000000f197812 */ /* 0x000fe400078ef818 */
[----:B-1----:R-:W-:Y:S02]  /*5b80*/  F2FP.F16.E4M3.UNPACK_B R3, R6.H1 ;  /* 0x00000006ff03723e */ /* 0x002fe400030006ff */
[----:B------:R-:W-:Y:S02]  /*5b90*/  F2FP.F16.E4M3.UNPACK_B R27, R29 ;  /* 0x0000001dff1b723e */ /* 0x000fe400020006ff */
[----:B------:R-:W-:Y:S01]  /*5ba0*/  F2FP.F16.E4M3.UNPACK_B R15, R26 ;  /* 0x0000001aff0f723e */ /* 0x000fe200020006ff */
[----:B------:R-:W-:Y:S01]  /*5bb0*/  HADD2.F32 R10, -RZ, R3.H1_H1 ;  /* 0x30000003ff0a7230 */ /* 0x000fe20000004100 */
[----:B------:R-:W-:Y:S01]  /*5bc0*/  F2FP.F16.E4M3.UNPACK_B R6, R6 ;  /* 0x00000006ff06723e */ /* 0x000fe200020006ff */
[----:B------:R-:W-:Y:S01]  /*5bd0*/  HADD2.F32 R28, -RZ, R27.H1_H1 ;  /* 0x3000001bff1c7230 */ /* 0x000fe20000004100 */
[-C--:B------:R-:W-:Y:S01]  /*5be0*/  F2FP.F16.E4M3.UNPACK_B R12, R7.reuse ;  /* 0x00000007ff0c723e */ /* 0x080fe200020006ff */
[----:B------:R-:W-:Y:S01]  /*5bf0*/  HADD2.F32 R24, -RZ, R15.H1_H1 ;  /* 0x3000000fff187230 */ /* 0x000fe20000004100 */
[----:B------:R-:W-:Y:S01]  /*5c00*/  F2FP.F16.E4M3.UNPACK_B R13, R7.H1 ;  /* 0x00000007ff0d723e */ /* 0x000fe200030006ff */
[----:B------:R-:W-:-:S02]  /*5c10*/  HADD2.F32 R11, -RZ, R3.H0_H0 ;  /* 0x20000003ff0b7230 */ /* 0x000fc40000004100 */
[C---:B------:R-:W-:Y:S01]  /*5c20*/  FMUL.FTZ R30, R10.reuse, R28 ;  /* 0x0000001c0a1e7220 */ /* 0x040fe20000410000 */
[-C--:B------:R-:W-:Y:S01]  /*5c30*/  F2FP.F16.E4M3.UNPACK_B R7, R5.reuse ;  /* 0x00000005ff07723e */ /* 0x080fe200020006ff */
[-C--:B------:R-:W-:Y:S01]  /*5c40*/  FMUL.FTZ R33, R10, R24.reuse ;  /* 0x000000180a217220 */ /* 0x080fe20000410000 */
[----:B------:R-:W-:Y:S01]  /*5c50*/  F2FP.F16.E4M3.UNPACK_B R10, R5.H1 ;  /* 0x00000005ff0a723e */ /* 0x000fe200030006ff */
[----:B------:R-:W-:Y:S02]  /*5c60*/  HADD2.F32 R27, -RZ, R27.H0_H0 ;  /* 0x2000001bff1b7230 */ /* 0x000fe40000004100 */
[C---:B------:R-:W-:Y:S01]  /*5c70*/  FFMA.FTZ R31, R11.reuse, R24, -R30 ;  /* 0x000000180b1f7223 */ /* 0x040fe2000001081e */
[--C-:B------:R-:W-:Y:S02]  /*5c80*/  HADD2.F32 R5, -RZ, R6.reuse.H1_H1 ;  /* 0x30000006ff057230 */ /* 0x100fe40000004100 */
[----:B------:R-:W-:Y:S01]  /*5c90*/  FFMA.FTZ R32, R11, R28, R33 ;  /* 0x0000001c0b207223 */ /* 0x000fe20000010021 */
[----:B------:R-:W-:Y:S01]  /*5ca0*/  HADD2.F32 R15, -RZ, R15.H0_H0 ;  /* 0x2000000fff0f7230 */ /* 0x000fe20000004100 */
[----:B------:R-:W-:Y:S01]  /*5cb0*/  F2FP.F16.E4M3.UNPACK_B R29, R29.H1 ;  /* 0x0000001dff1d723e */ /* 0x000fe200030006ff */
[----:B------:R-:W-:Y:S01]  /*5cc0*/  HADD2.F32 R6, -RZ, R6.H0_H0 ;  /* 0x20000006ff067230 */ /* 0x000fe20000004100 */
[----:B------:R-:W-:Y:S01]  /*5cd0*/  F2FP.F16.E4M3.UNPACK_B R26, R26.H1 ;  /* 0x0000001aff1a723e */ /* 0x000fe200030006ff */
[C---:B------:R-:W-:Y:S01]  /*5ce0*/  FMUL.FTZ R11, R5.reuse, R27 ;  /* 0x0000001b050b7220 */ /* 0x040fe20000410000 */
[----:B------:R-:W-:Y:S01]  /*5cf0*/  FMUL.FTZ R30, R5, R15 ;  /* 0x0000000f051e7220 */ /* 0x000fe20000410000 */
[----:B------:R-:W-:Y:S01]  /*5d00*/  HADD2.F32 R5, -RZ, R12.H1_H1 ;  /* 0x3000000cff057230 */ /* 0x000fe20000004100 */
[----:B------:R-:W-:Y:S01]  /*5d10*/  F2FP.F16.E4M3.UNPACK_B R3, R4 ;  /* 0x00000004ff03723e */ /* 0x000fe200020006ff */
[----:B------:R-:W-:-:S02]  /*5d20*/  HADD2.F32 R24, -RZ, R29.H0_H0 ;  /* 0x2000001dff187230 */ /* 0x000fc40000004100 */
[C---:B------:R-:W-:Y:S01]  /*5d30*/  FFMA.FTZ R28, R6.reuse, R15, -R11 ;  /* 0x0000000f061c7223 */ /* 0x040fe2000001080b */
[----:B------:R-:W-:Y:S02]  /*5d40*/  HADD2.F32 R11, -RZ, R26.H0_H0 ;  /* 0x2000001aff0b7230 */ /* 0x000fe40000004100 */
[----:B------:R-:W-:Y:S01]  /*5d50*/  FFMA.FTZ R27, R6, R27, R30 ;  /* 0x0000001b061b7223 */ /* 0x000fe2000001001e */
[----:B------:R-:W-:Y:S02]  /*5d60*/  HADD2.F32 R12, -RZ, R12.H0_H0 ;  /* 0x2000000cff0c7230 */ /* 0x000fe40000004100 */
[C---:B------:R-:W-:Y:S01]  /*5d70*/  FMUL.FTZ R15, R5.reuse, R24 ;  /* 0x00000018050f7220 */ /* 0x040fe20000410000 */
[----:B------:R-:W-:Y:S02]  /*5d80*/  HADD2.F32 R29, -RZ, R29.H1_H1 ;  /* 0x3000001dff1d7230 */ /* 0x000fe40000004100 */
[----:B------:R-:W-:Y:S01]  /*5d90*/  FMUL.FTZ R5, R5, R11 ;  /* 0x0000000b05057220 */ /* 0x000fe20000410000 */
[----:B------:R-:W-:-:S02]  /*5da0*/  HADD2.F32 R6, -RZ, R13.H1_H1 ;  /* 0x3000000dff067230 */ /* 0x000fc40000004100 */
[C---:B------:R-:W-:Y:S01]  /*5db0*/  FFMA.FTZ R30, R12.reuse, R11, -R15 ;  /* 0x0000000b0c1e7223 */ /* 0x040fe2000001080f */
[----:B------:R-:W-:Y:S02]  /*5dc0*/  HADD2.F32 R26, -RZ, R26.H1_H1 ;  /* 0x3000001aff1a7230 */ /* 0x000fe40000004100 */
[----:B------:R-:W-:Y:S01]  /*5dd0*/  FFMA.FTZ R33, R12, R24, R5 ;  /* 0x000000180c217223 */ /* 0x000fe20000010005 */
[----:B------:R-:W-:Y:S02]  /*5de0*/  HADD2.F32 R13, -RZ, R13.H0_H0 ;  /* 0x2000000dff0d7230 */ /* 0x000fe40000004100 */
[C---:B------:R-:W-:Y:S01]  /*5df0*/  FMUL.FTZ R36, R6.reuse, R29 ;  /* 0x0000001d06247220 */ /* 0x040fe20000410000 */
[----:B------:R-:W-:Y:S01]  /*5e00*/  F2FP.F16.E4M3.UNPACK_B R5, R25 ;  /* 0x00000019ff05723e */ /* 0x000fe200020006ff */
[----:B------:R-:W-:Y:S01]  /*5e10*/  FMUL.FTZ R12, R6, R26 ;  /* 0x0000001a060c7220 */ /* 0x000fe20000410000 */
[----:B------:R-:W-:Y:S01]  /*5e20*/  F2FP.F16.E4M3.UNPACK_B R4, R4.H1 ;  /* 0x00000004ff04723e */ /* 0x000fe200030006ff */
[C---:B------:R-:W-:Y:S01]  /*5e30*/  FFMA.FTZ R36, R13.reuse, R26, -R36 ;  /* 0x0000001a0d247223 */ /* 0x040fe20000010824 */
[-C--:B------:R-:W-:Y:S01]  /*5e40*/  F2FP.F16.E4M3.UNPACK_B R11, R14.reuse ;  /* 0x0000000eff0b723e */ /* 0x080fe200020006ff */
[----:B------:R-:W-:Y:S01]  /*5e50*/  FFMA.FTZ R29, R13, R29, R12 ;  /* 0x0000001d0d1d7223 */ /* 0x000fe2000001000c */
[--C-:B------:R-:W-:Y:S01]  /*5e60*/  HADD2.F32 R15, -RZ, R5.reuse.H1_H1 ;  /* 0x30000005ff0f7230 */ /* 0x100fe20000004100 */
[----:B------:R-:W-:Y:S01]  /*5e70*/  F2FP.F16.E4M3.UNPACK_B R14, R14.H1 ;  /* 0x0000000eff0e723e */ /* 0x000fe200030006ff */
[----:B------:R-:W-:Y:S01]  /*5e80*/  HADD2.F32 R13, -RZ, R5.H0_H0 ;  /* 0x20000005ff0d7230 */ /* 0x000fe20000004100 */
[----:B------:R-:W-:Y:S01]  /*5e90*/  F2FP.F16.E4M3.UNPACK_B R25, R25.H1 ;  /* 0x00000019ff19723e */ /* 0x000fe200030006ff */
[----:B------:R-:W-:-:S02]  /*5ea0*/  HADD2.F32 R6, -RZ, R4.H1_H1 ;  /* 0x30000004ff067230 */ /* 0x000fc40000004100 */
[----:B------:R-:W-:Y:S02]  /*5eb0*/  HADD2.F32 R12, -RZ, R11.H1_H1 ;  /* 0x3000000bff0c7230 */ /* 0x000fe40000004100 */
[----:B------:R-:W-:Y:S02]  /*5ec0*/  HADD2.F32 R5, -RZ, R4.H0_H0 ;  /* 0x20000004ff057230 */ /* 0x000fe40000004100 */
[C---:B------:R-:W-:Y:S01]  /*5ed0*/  FMUL.FTZ R24, R6.reuse, R15 ;  /* 0x0000000f06187220 */ /* 0x040fe20000410000 */
[----:B------:R-:W-:Y:S02]  /*5ee0*/  HADD2.F32 R4, -RZ, R3.H1_H1 ;  /* 0x30000003ff047230 */ /* 0x000fe40000004100 */
[-C--:B------:R-:W-:Y:S01]  /*5ef0*/  FMUL.FTZ R26, R6, R12.reuse ;  /* 0x0000000c061a7220 */ /* 0x080fe20000410000 */
[----:B------:R-:W-:Y:S02]  /*5f00*/  HADD2.F32 R11, -RZ, R11.H0_H0 ;  /* 0x2000000bff0b7230 */ /* 0x000fe40000004100 */
[----:B------:R-:W-:Y:S01]  /*5f10*/  FFMA.FTZ R24, R5, R12, -R24 ;  /* 0x0000000c05187223 */ /* 0x000fe20000010818 */
[----:B------:R-:W-:-:S02]  /*5f20*/  HADD2.F32 R3, -RZ, R3.H0_H0 ;  /* 0x20000003ff037230 */ /* 0x000fc40000004100 */
[C---:B------:R-:W-:Y:S01]  /*5f30*/  FMUL.FTZ R6, R4.reuse, R13 ;  /* 0x0000000d04067220 */ /* 0x040fe20000410000 */
[----:B------:R-:W-:Y:S01]  /*5f40*/  FFMA.FTZ R15, R5, R15, R26 ;  /* 0x0000000f050f7223 */ /* 0x000fe2000001001a */
[-C--:B------:R-:W-:Y:S01]  /*5f50*/  FMUL.FTZ R4, R4, R11.reuse ;  /* 0x0000000b04047220 */ /* 0x080fe20000410000 */
[----:B------:R-:W-:Y:S02]  /*5f60*/  HADD2.F32 R5, -RZ, R14.H1_H1 ;  /* 0x3000000eff057230 */ /* 0x000fe40000004100 */
[C---:B------:R-:W-:Y:S01]  /*5f70*/  FFMA.FTZ R12, R3.reuse, R11, -R6 ;  /* 0x0000000b030c7223 */ /* 0x040fe20000010806 */
[--C-:B------:R-:W-:Y:S02]  /*5f80*/  HADD2.F32 R11, -RZ, R25.reuse.H1_H1 ;  /* 0x30000019ff0b7230 */ /* 0x100fe40000004100 */
[----:B------:R-:W-:Y:S01]  /*5f90*/  FFMA.FTZ R13, R3, R13, R4 ;  /* 0x0000000d030d7223 */ /* 0x000fe20000010004 */
[----:B------:R-:W-:Y:S02]  /*5fa0*/  HADD2.F32 R4, -RZ, R10.H1_H1 ;  /* 0x3000000aff047230 */ /* 0x000fe40000004100 */
[----:B------:R-:W-:-:S02]  /*5fb0*/  HADD2.F32 R6, -RZ, R25.H0_H0 ;  /* 0x20000019ff067230 */ /* 0x000fc40000004100 */
[--C-:B------:R-:W-:Y:S02]  /*5fc0*/  HADD2.F32 R3, -RZ, R7.reuse.H1_H1 ;  /* 0x30000007ff037230 */ /* 0x100fe40000004100 */
[C---:B------:R-:W-:Y:S01]  /*5fd0*/  FMUL.FTZ R25, R4.reuse, R11 ;  /* 0x0000000b04197220 */ /* 0x040fe20000410000 */
[----:B------:R-:W-:Y:S02]  /*5fe0*/  HADD2.F32 R14, -RZ, R14.H0_H0 ;  /* 0x2000000eff0e7230 */ /* 0x000fe40000004100 */
[-C--:B------:R-:W-:Y:S01]  /*5ff0*/  FMUL.FTZ R26, R4, R5.reuse ;  /* 0x00000005041a7220 */ /* 0x080fe20000410000 */
[----:B------:R-:W-:Y:S02]  /*6000*/  HADD2.F32 R10, -RZ, R10.H0_H0 ;  /* 0x2000000aff0a7230 */ /* 0x000fe40000004100 */
[C---:B------:R-:W-:Y:S01]  /*6010*/  FMUL.FTZ R4, R3.reuse, R6 ;  /* 0x0000000603047220 */ /* 0x040fe20000410000 */
[----:B------:R-:W-:Y:S02]  /*6020*/  HADD2.F32 R7, -RZ, R7.H0_H0 ;  /* 0x20000007ff077230 */ /* 0x000fe40000004100 */
[-C--:B------:R-:W-:Y:S01]  /*6030*/  FMUL.FTZ R3, R3, R14.reuse ;  /* 0x0000000e03037220 */ /* 0x080fe20000410000 */
[C---:B------:R-:W-:Y:S01]  /*6040*/  FFMA.FTZ R25, R10.reuse, R5, -R25 ;  /* 0x000000050a197223 */ /* 0x040fe20000010819 */
[----:B------:R-:W-:Y:S01]  /*6050*/  FFMA.FTZ R26, R10, R11, R26 ;  /* 0x0000000b0a1a7223 */ /* 0x000fe2000001001a */
[C---:B------:R-:W-:Y:S01]  /*6060*/  FFMA.FTZ R5, R7.reuse, R14, -R4 ;  /* 0x0000000e07057223 */ /* 0x040fe20000010804 */
        /* <DEDUP_REMOVED lines=8> */
[----:B------:R-:W-:-:S05]  /*60f0*/  F2FP.SATFINITE.E4M3.F32.PACK_AB_MERGE_C R5, R10, R5, R25 ;  /* 0x000000050a05723e */ /* 0x000fca0004807019 */
[----:B------:R1:W-:Y:S02]  /*6100*/  STS.128 [R0+0xb000], R4 ;  /* 0x00b0000400007388 */ /* 0x0003e40000000c00 */
.L_x_348:
[----:B------:R-:W-:Y:S05]  /*6110*/  BSYNC B1 ;  /* 0x0000000000017941 */ /* 0x000fea0003800000 */
.L_x_347:
[----:B------:R-:W-:Y:S05]  /*6120*/  @P1 BRA `(.L_x_346) ;  /* 0x0000001800641947 */ /* 0x000fea0003800000 */
[----:B-1----:R-:W2:Y:S01]  /*6130*/  LDL R0, [R1+0x44] ;  /* 0x0000440001007983 */ /* 0x002ea20000100800 */
[----:B-----5:R-:W-:Y:S01]  /*6140*/  IMAD.IADD R3, R16, 0x1, R35 ;  /* 0x0000000110037824 */ /* 0x020fe200078e0223 */
[----:B------:R-:W-:Y:S02]  /*6150*/  SHF.R.U32.HI R11, RZ, 0x8, R21 ;  /* 0x00000008ff0b7819 */ /* 0x000fe40000011615 */
[----:B------:R-:W-:Y:S02]  /*6160*/  SHF.R.U32.HI R24, RZ, 0x8, R9 ;  /* 0x00000008ff187819 */ /* 0x000fe40000011609 */
[----:B------:R-:W-:Y:S02]  /*6170*/  SHF.R.U32.HI R13, RZ, 0x8, R8 ;  /* 0x00000008ff0d7819 */ /* 0x000fe40000011608 */
[----:B------:R-:W-:Y:S02]  /*6180*/  LOP3.LUT R12, R21, 0xff, RZ, 0xc0, !PT ;  /* 0x000000ff150c7812 */ /* 0x000fe400078ec0ff */
[----:B------:R-:W-:-:S02]  /*6190*/  LOP3.LUT R25, R9, 0xff, RZ, 0xc0, !PT ;  /* 0x000000ff09197812 */ /* 0x000fc400078ec0ff */
[----:B------:R-:W-:Y:S02]  /*61a0*/  LOP3.LUT R11, R11, 0xff, RZ, 0xc0, !PT ;  /* 0x000000ff0b0b7812 */ /* 0x000fe400078ec0ff */
[----:B------:R-:W-:Y:S02]  /*61b0*/  LOP3.LUT R24, R24, 0xff, RZ, 0xc0, !PT ;  /* 0x000000ff18187812 */ /* 0x000fe400078ec0ff */
[----:B------:R-:W-:Y:S02]  /*61c0*/  LOP3.LUT R14, R13, 0xff, RZ, 0xc0, !PT ;  /* 0x000000ff0d0e7812 */ /* 0x000fe400078ec0ff */
[----:B------:R-:W-:Y:S02]  /*61d0*/  PRMT R13, R11, 0x7604, R12 ;  /* 0x000076040b0d7816 */ /* 0x000fe4000000000c */
[----:B------:R-:W-:Y:S02]  /*61e0*/  PRMT R25, R24, 0x7604, R25 ;  /* 0x0000760418197816 */ /* 0x000fe40000000019 */
[----:B------:R-:W-:-:S02]  /*61f0*/  SHF.R.U32.HI R12, RZ, 0x10, R21 ;  /* 0x00000010ff0c7819 */ /* 0x000fc40000011615 */
[----:B------:R-:W-:Y:S02]  /*6200*/  SHF.R.U32.HI R24, RZ, 0x10, R9 ;  /* 0x00000010ff187819 */ /* 0x000fe40000011609 */
[----:B------:R-:W-:Y:S02]  /*6210*/  LOP3.LUT R10, R20, 0xff, RZ, 0xc0, !PT ;  /* 0x000000ff140a7812 */ /* 0x000fe400078ec0ff */
[----:B------:R-:W-:Y:S02]  /*6220*/  LOP3.LUT R12, R12, 0xff, RZ, 0xc0, !PT ;  /* 0x000000ff0c0c7812 */ /* 0x000fe400078ec0ff */
[----:B------:R-:W-:Y:S02]  /*6230*/  LOP3.LUT R24, R24, 0xff, RZ, 0xc0, !PT ;  /* 0x000000ff18187812 */ /* 0x000fe400078ec0ff */
[----:B------:R-:W-:Y:S02]  /*6240*/  LOP3.LUT R15, R8, 0xff, RZ, 0xc0, !PT ;  /* 0x000000ff080f7812 */ /* 0x000fe400078ec0ff */
[----:B------:R-:W-:-:S02]  /*6250*/  SHF.R.U32.HI R11, RZ, 0x10, R8 ;  /* 0x00000010ff0b7819 */ /* 0x000fc40000011608 */
[----:B------:R-:W-:Y:S02]  /*6260*/  PRMT R13, R12, 0x7054, R13 ;  /* 0x000070540c0d7816 */ /* 0x000fe4000000000d */
[----:B------:R-:W-:Y:S02]  /*6270*/  PRMT R25, R24, 0x7054, R25 ;  /* 0x0000705418197816 */ /* 0x000fe40000000019 */
[----:B------:R-:W-:Y:S02]  /*6280*/  PRMT R15, R14, 0x7604, R15 ;  /* 0x000076040e0f7816 */ /* 0x000fe4000000000f */
[----:B------:R-:W-:Y:S02]  /*6290*/  LOP3.LUT R14, R11, 0xff, RZ, 0xc0, !PT ;  /* 0x000000ff0b0e7812 */ /* 0x000fe400078ec0ff */
[----:B------:R-:W-:Y:S02]  /*62a0*/  LOP3.LUT R25, R25, 0xff000000, R9, 0xf8, !PT ;  /* 0xff00000019197812 */ /* 0x000fe400078ef809 */
[----:B------:R-:W-:-:S02]  /*62b0*/  LOP3.LUT R13, R13, 0xff000000, R21, 0xf8, !PT ;  /* 0xff0000000d0d7812 */ /* 0x000fc400078ef815 */
[----:B------:R-:W-:Y:S02]  /*62c0*/  PRMT R15, R14, 0x7054, R15 ;  /* 0x000070540e0f7816 */ /* 0x000fe4000000000f */
[----:B------:R-:W-:Y:S02]  /*62d0*/  F2FP.F16.E4M3.UNPACK_B R21, R25 ;  /* 0x00000019ff15723e */ /* 0x000fe400020006ff */
[----:B------:R-:W-:Y:S02]  /*62e0*/  F2FP.F16.E4M3.UNPACK_B R14, R13 ;  /* 0x0000000dff0e723e */ /* 0x000fe400020006ff */
[----:B------:R-:W-:Y:S01]  /*62f0*/  F2FP.F16.E4M3.UNPACK_B R25, R25.H1 ;  /* 0x00000019ff19723e */ /* 0x000fe200030006ff */
[--C-:B------:R-:W-:Y:S01]  /*6300*/  HADD2.F32 R24, -RZ, R21.reuse.H1_H1 ;  /* 0x30000015ff187230 */ /* 0x100fe20000004100 */
[----:B------:R-:W-:Y:S01]  /*6310*/  F2FP.F16.E4M3.UNPACK_B R13, R13.H1 ;  /* 0x0000000dff0d723e */ /* 0x000fe200030006ff */
[----:B------:R-:W-:Y:S01]  /*6320*/  HADD2.F32 R21, -RZ, R21.H0_H0 ;  /* 0x20000015ff157230 */ /* 0x000fe20000004100 */
[----:B--2---:R-:W-:Y:S01]  /*6330*/  LOP3.LUT P0, RZ, R0, 0x2, RZ, 0xc0, !PT ;  /* 0x0000000200ff7812 */ /* 0x004fe2000780c0ff */
[----:B------:R-:W-:-:S12]  /*6340*/  VIADD R0, R3, 0x20 ;  /* 0x0000002003007836 */ /* 0x000fd80000000000 */
[----:B------:R-:W-:Y:S02]  /*6350*/  @P0 IADD3 R0, R3, -0x20, RZ ;  /* 0xffffffe003000810 */ /* 0x000fe40007ffe0ff */
[----:B------:R-:W-:-:S03]  /*6360*/  SHF.R.U32.HI R3, RZ, 0x8, R20 ;  /* 0x00000008ff037819 */ /* 0x000fc60000011614 */
[----:B------:R-:W1:Y:S01]  /*6370*/  LDS.128 R4, [R0+0xb000] ;  /* 0x00b0000000047984 */ /* 0x000e620000000c00 */
[----:B------:R-:W-:-:S04]  /*6380*/  LOP3.LUT R3, R3, 0xff, RZ, 0xc0, !PT ;  /* 0x000000ff03037812 */ /* 0x000fc800078ec0ff */
[----:B------:R-:W-:Y:S02]  /*6390*/  PRMT R10, R3, 0x7604, R10 ;  /* 0x00007604030a7816 */ /* 0x000fe4000000000a */
[----:B------:R-:W-:-:S04]  /*63a0*/  SHF.R.U32.HI R3, RZ, 0x10, R20 ;  /* 0x00000010ff037819 */ /* 0x000fc80000011614 */
[----:B------:R-:W-:-:S04]  /*63b0*/  LOP3.LUT R3, R3, 0xff, RZ, 0xc0, !PT ;  /* 0x000000ff03037812 */ /* 0x000fc800078ec0ff */
[----:B------:R-:W-:-:S04]  /*63c0*/  PRMT R11, R3, 0x7054, R10 ;  /* 0x00007054030b7816 */ /* 0x000fc8000000000a */
[----:B------:R-:W-:Y:S02]  /*63d0*/  LOP3.LUT R12, R11, 0xff000000, R20, 0xf8, !PT ;  /* 0xff0000000b0c7812 */ /* 0x000fe400078ef814 */
[----:B------:R-:W-:Y:S01]  /*63e0*/  LOP3.LUT R20, R15, 0xff000000, R8, 0xf8, !PT ;  /* 0xff0000000f147812 */ /* 0x000fe200078ef808 */
[--C-:B------:R-:W-:Y:S02]  /*63f0*/  HADD2.F32 R15, -RZ, R14.reuse.H1_H1 ;  /* 0x3000000eff0f7230 */ /* 0x100fe40000004100 */
[----:B------:R-:W-:Y:S01]  /*6400*/  HADD2.F32 R14, -RZ, R14.H0_H0 ;  /* 0x2000000eff0e7230 */ /* 0x000fe20000004100 */
[-C--:B-1----:R-:W-:Y:S02]  /*6410*/  F2FP.F16.E4M3.UNPACK_B R3, R6.reuse.H1 ;  /* 0x00000006ff03723e */ /* 0x082fe400030006ff */
[----:B------:R-:W-:Y:S02]  /*6420*/  F2FP.F16.E4M3.UNPACK_B R6, R6 ;  /* 0x00000006ff06723e */ /* 0x000fe400020006ff */
[-C--:B------:R-:W-:Y:S01]  /*6430*/  F2FP.F16.E4M3.UNPACK_B R10, R7.reuse ;  /* 0x00000007ff0a723e */ /* 0x080fe200020006ff */
[--C-:B------:R-:W-:Y:S01]  /*6440*/  HADD2.F32 R8, -RZ, R3.reuse.H1_H1 ;  /* 0x30000003ff087230 */ /* 0x100fe20000004100 */
[----:B------:R-:W-:Y:S01]  /*6450*/  F2FP.F16.E4M3.UNPACK_B R11, R7.H1 ;  /* 0x00000007ff0b723e */ /* 0x000fe200030006ff */
[----:B------:R-:W-:Y:S01]  /*6460*/  HADD2.F32 R9, -RZ, R3.H0_H0 ;  /* 0x20000003ff097230 */ /* 0x000fe20000004100 */
[----:B------:R-:W-:-:S02]  /*6470*/  F2FP.F16.E4M3.UNPACK_B R7, R5 ;  /* 0x00000005ff07723e */ /* 0x000fc400020006ff */
[CC--:B------:R-:W-:Y:S01]  /*6480*/  FMUL.FTZ R26, R8.reuse, R24.reuse ;  /* 0x00000018081a7220 */ /* 0x0c0fe20000410000 */
[----:B------:R-:W-:Y:S01]  /*6490*/  FMUL.FTZ R29, R8, R15 ;  /* 0x0000000f081d7220 */ /* 0x000fe20000410000 */
[----:B------:R-:W-:Y:S01]  /*64a0*/  F2FP.F16.E4M3.UNPACK_B R8, R5.H1 ;  /* 0x00000005ff08723e */ /* 0x000fe200030006ff */
[--C-:B------:R-:W-:Y:S02]  /*64b0*/  HADD2.F32 R5, -RZ, R6.reuse.H1_H1 ;  /* 0x30000006ff057230 */ /* 0x100fe40000004100 */
[C---:B------:R-:W-:Y:S01]  /*64c0*/  FFMA.FTZ R27, R9.reuse, R15, -R26 ;  /* 0x0000000f091b7223 */ /* 0x040fe2000001081a */
[----:B------:R-:W-:Y:S01]  /*64d0*/  FFMA.FTZ R28, R9, R24, R29 ;  /* 0x00000018091c7223 */ /* 0x000fe2000001001d */
[----:B------:R-:W-:Y:S01]  /*64e0*/  HADD2.F32 R6, -RZ, R6.H0_H0 ;  /* 0x20000006ff067230 */ /* 0x000fe20000004100 */
[----:B------:R-:W-:Y:S01]  /*64f0*/  F2FP.F16.E4M3.UNPACK_B R3, R4 ;  /* 0x00000004ff03723e */ /* 0x000fe200020006ff */
[C---:B------:R-:W-:Y:S01]  /*6500*/  FMUL.FTZ R9, R5.reuse, R21 ;  /* 0x0000001505097220 */ /* 0x040fe20000410000 */
[----:B------:R-:W-:Y:S01]  /*6510*/  FMUL.FTZ R24, R5, R14 ;  /* 0x0000000e05187220 */ /* 0x000fe20000410000 */
[----:B------:R-:W-:Y:S01]  /*6520*/  HADD2.F32 R5, -RZ, R10.H1_H1 ;  /* 0x3000000aff057230 */ /* 0x000fe20000004100 */
[----:B------:R-:W-:Y:S01]  /*6530*/  F2FP.F16.E4M3.UNPACK_B R4, R4.H1 ;  /* 0x00000004ff04723e */ /* 0x000fe200030006ff */
        /* <DEDUP_REMOVED lines=15> */
[-C--:B------:R-:W-:Y:S01]  /*6630*/  FMUL.FTZ R10, R6, R13.reuse ;  /* 0x0000000d060a7220 */ /* 0x080fe20000410000 */
[----:B------:R-:W-:Y:S01]  /*6640*/  F2FP.F16.E4M3.UNPACK_B R9, R12 ;  /* 0x0000000cff09723e */ /* 0x000fe200020006ff */
[----:B------:R-:W-:Y:S01]  /*6650*/  FFMA.FTZ R31, R11, R13, -R14 ;  /* 0x0000000d0b1f7223 */ /* 0x000fe2000001080e */
[----:B------:R-:W-:-:S02]  /*6660*/  HADD2.F32 R6, -RZ, R4.H1_H1 ;  /* 0x30000004ff067230 */ /* 0x000fc40000004100 */
[----:B------:R-:W-:Y:S01]  /*6670*/  FFMA.FTZ R32, R11, R25, R10 ;  /* 0x000000190b207223 */ /* 0x000fe2000001000a */
[--C-:B------:R-:W-:Y:S01]  /*6680*/  HADD2.F32 R13, -RZ, R5.reuse.H1_H1 ;  /* 0x30000005ff0d7230 */ /* 0x100fe20000004100 */
[----:B------:R-:W-:Y:S01]  /*6690*/  F2FP.F16.E4M3.UNPACK_B R12, R12.H1 ;  /* 0x0000000cff0c723e */ /* 0x000fe200030006ff */
[----:B------:R-:W-:Y:S01]  /*66a0*/  HADD2.F32 R11, -RZ, R5.H0_H0 ;  /* 0x20000005ff0b7230 */ /* 0x000fe20000004100 */
[----:B------:R-:W-:Y:S01]  /*66b0*/  F2FP.F16.E4M3.UNPACK_B R20, R20.H1 ;  /* 0x00000014ff14723e */ /* 0x000fe200030006ff */
[----:B------:R-:W-:Y:S02]  /*66c0*/  HADD2.F32 R10, -RZ, R9.H1_H1 ;  /* 0x30000009ff0a7230 */ /* 0x000fe40000004100 */
[----:B------:R-:W-:Y:S01]  /*66d0*/  FMUL.FTZ R14, R6, R13 ;  /* 0x0000000d060e7220 */ /* 0x000fe20000410000 */
[----:B------:R-:W-:Y:S01]  /*66e0*/  HADD2.F32 R5, -RZ, R4.H0_H0 ;  /* 0x20000004ff057230 */ /* 0x000fe20000004100 */
[----:B------:R-:W-:Y:S01]  /*66f0*/  F2FP.SATFINITE.E4M3.F32.PACK_AB_MERGE_C R27, R28, R27, RZ ;  /* 0x0000001b1c1b723e */ /* 0x000fe200048070ff */
[----:B------:R-:W-:-:S02]  /*6700*/  HADD2.F32 R4, -RZ, R3.H1_H1 ;  /* 0x30000003ff047230 */ /* 0x000fc40000004100 */
[-C--:B------:R-:W-:Y:S01]  /*6710*/  FMUL.FTZ R24, R6, R10.reuse ;  /* 0x0000000a06187220 */ /* 0x080fe20000410000 */
[----:B------:R-:W-:Y:S02]  /*6720*/  HADD2.F32 R9, -RZ, R9.H0_H0 ;  /* 0x20000009ff097230 */ /* 0x000fe40000004100 */
[C---:B------:R-:W-:Y:S01]  /*6730*/  FFMA.FTZ R14, R5.reuse, R10, -R14 ;  /* 0x0000000a050e7223 */ /* 0x040fe2000001080e */
[----:B------:R-:W-:Y:S02]  /*6740*/  HADD2.F32 R3, -RZ, R3.H0_H0 ;  /* 0x20000003ff037230 */ /* 0x000fe40000004100 */
[C---:B------:R-:W-:Y:S01]  /*6750*/  FMUL.FTZ R6, R4.reuse, R11 ;  /* 0x0000000b04067220 */ /* 0x040fe20000410000 */
[----:B------:R-:W-:Y:S01]  /*6760*/  FFMA.FTZ R13, R5, R13, R24 ;  /* 0x0000000d050d7223 */ /* 0x000fe20000010018 */
[-C--:B------:R-:W-:Y:S01]  /*6770*/  FMUL.FTZ R4, R4, R9.reuse ;  /* 0x0000000904047220 */ /* 0x080fe20000410000 */
[----:B------:R-:W-:Y:S02]  /*6780*/  HADD2.F32 R5, -RZ, R12.H1_H1 ;  /* 0x3000000cff057230 */ /* 0x000fe40000004100 */
[----:B------:R-:W-:Y:S01]  /*6790*/  FFMA.FTZ R10, R3, R9, -R6 ;  /* 0x00000009030a7223 */ /* 0x000fe20000010806 */
[----:B------:R-:W-:-:S02]  /*67a0*/  HADD2.F32 R9, -RZ, R20.H1_H1 ;  /* 0x30000014ff097230 */ /* 0x000fc40000004100 */
[----:B------:R-:W-:Y:S01]  /*67b0*/  FFMA.FTZ R11, R3, R11, R4 ;  /* 0x0000000b030b7223 */ /* 0x000fe20000010004 */
[----:B------:R-:W-:Y:S02]  /*67c0*/  HADD2.F32 R4, -RZ, R8.H1_H1 ;  /* 0x30000008ff047230 */ /* 0x000fe40000004100 */
[----:B------:R-:W-:Y:S02]  /*67d0*/  HADD2.F32 R20, -RZ, R20.H0_H0 ;  /* 0x20000014ff147230 */ /* 0x000fe40000004100 */
[----:B------:R-:W-:Y:S02]  /*67e0*/  HADD2.F32 R3, -RZ, R7.H1_H1 ;  /* 0x30000007ff037230 */ /* 0x000fe40000004100 */
[C---:B------:R-:W-:Y:S01]  /*67f0*/  FMUL.FTZ R15, R4.reuse, R9 ;  /* 0x00000009040f7220 */ /* 0x040fe20000410000 */
[----:B------:R-:W-:Y:S02]  /*6800*/  HADD2.F32 R12, -RZ, R12.H0_H0 ;  /* 0x2000000cff0c7230 */ /* 0x000fe40000004100 */
[----:B------:R-:W-:Y:S01]  /*6810*/  FMUL.FTZ R6, R4, R5 ;  /* 0x0000000504067220 */ /* 0x000fe20000410000 */
[----:B------:R-:W-:-:S02]  /*6820*/  HADD2.F32 R8, -RZ, R8.H0_H0 ;  /* 0x20000008ff087230 */ /* 0x000fc40000004100 */
[C---:B------:R-:W-:Y:S01]  /*6830*/  FMUL.FTZ R4, R3.reuse, R20 ;  /* 0x0000001403047220 */ /* 0x040fe20000410000 */
[----:B------:R-:W-:Y:S02]  /*6840*/  HADD2.F32 R7, -RZ, R7.H0_H0 ;  /* 0x20000007ff077230 */ /* 0x000fe40000004100 */
[-C--:B------:R-:W-:Y:S01]  /*6850*/  FMUL.FTZ R3, R3, R12.reuse ;  /* 0x0000000c03037220 */ /* 0x080fe20000410000 */
[C---:B------:R-:W-:Y:S01]  /*6860*/  FFMA.FTZ R15, R8.reuse, R5, -R15 ;  /* 0x00000005080f7223 */ /* 0x040fe2000001080f */
[----:B------:R-:W-:Y:S01]  /*6870*/  FFMA.FTZ R6, R8, R9, R6 ;  /* 0x0000000908067223 */ /* 0x000fe20000010006 */
[C---:B------:R-:W-:Y:S01]  /*6880*/  FFMA.FTZ R5, R7.reuse, R12, -R4 ;  /* 0x0000000c07057223 */ /* 0x040fe20000010804 */
[----:B------:R-:W-:Y:S01]  /*6890*/  FFMA.FTZ R20, R7, R20, R3 ;  /* 0x0000001407147223 */ /* 0x000fe20000010003 */
[----:B------:R-:W-:Y:S02]  /*68a0*/  F2FP.SATFINITE.E4M3.F32.PACK_AB_MERGE_C R7, R32, R31, RZ ;  /* 0x0000001f2007723e */ /* 0x000fe400048070ff */
[----:B------:R-:W-:-:S02]  /*68b0*/  F2FP.SATFINITE.E4M3.F32.PACK_AB_MERGE_C R4, R13, R14, RZ ;  /* 0x0000000e0d04723e */ /* 0x000fc400048070ff */
[----:B------:R-:W-:Y:S02]  /*68c0*/  F2FP.SATFINITE.E4M3.F32.PACK_AB_MERGE_C R15, R6, R15, RZ ;  /* 0x0000000f060f723e */ /* 0x000fe400048070ff */
[----:B------:R-:W-:Y:S02]  /*68d0*/  F2FP.SATFINITE.E4M3.F32.PACK_AB_MERGE_C R6, R21, R26, R27 ;  /* 0x0000001a1506723e */ /* 0x000fe4000480701b */
[----:B------:R-:W-:Y:S02]  /*68e0*/  F2FP.SATFINITE.E4M3.F32.PACK_AB_MERGE_C R7, R30, R29, R7 ;  /* 0x0000001d1e07723e */ /* 0x000fe40004807007 */
[----:B------:R-:W-:Y:S02]  /*68f0*/  F2FP.SATFINITE.E4M3.F32.PACK_AB_MERGE_C R4, R11, R10, R4 ;  /* 0x0000000a0b04723e */ /* 0x000fe40004807004 */
[----:B------:R-:W-:-:S05]  /*6900*/  F2FP.SATFINITE.E4M3.F32.PACK_AB_MERGE_C R5, R20, R5, R15 ;  /* 0x000000051405723e */ /* 0x000fca000480700f */
[----:B------:R2:W-:Y:S01]  /*6910*/  STS.128 [R0+0xb000], R4 ;  /* 0x00b0000400007388 */ /* 0x0005e20000000c00 */
[----:B------:R-:W-:Y:S05]  /*6920*/  BRA `(.L_x_346) ;  /* 0x0000001000647947 */ /* 0x000fea0003800000 */
.L_x_337:
[----:B------:R-:W0:Y:S01]  /*6930*/  LDC R21, c[0x0][0x3d4] ;  /* 0x0000f500ff157b82 */ /* 0x000e220000000800 */
[----:B------:R-:W-:Y:S02]  /*6940*/  ISETP.GE.AND P0, PT, R23, R0, PT ;  /* 0x000000001700720c */ /* 0x000fe40003f06270 */
[----:B------:R-:W-:Y:S02]  /*6950*/  CS2R R4, SRZ ;  /* 0x0000000000047805 */ /* 0x000fe4000001ff00 */
[----:B------:R-:W-:Y:S02]  /*6960*/  CS2R R6, SRZ ;  /* 0x0000000000067805 */ /* 0x000fe4000001ff00 */
[----:B------:R-:W-:Y:S02]  /*6970*/  CS2R R24, SRZ ;  /* 0x0000000000187805 */ /* 0x000fe4000001ff00 */
[----:B------:R-:W-:Y:S01]  /*6980*/  CS2R R26, SRZ ;  /* 0x00000000001a7805 */ /* 0x000fe2000001ff00 */
[----:B------:R-:W2:Y:S01]  /*6990*/  LDL R8, [R1+0x38] ;  /* 0x0000380001087983 */ /* 0x000ea20000100800 */
[----:B0-----:R-:W-:-:S13]  /*69a0*/  ISETP.GE.OR P0, PT, R18, R21, P0 ;  /* 0x000000151200720c */ /* 0x001fda0000706670 */
[----:B------:R0:W5:Y:S04]  /*69b0*/  @!P0 LDG.E.128 R4, desc[UR42][R38.64] ;  /* 0x0000002a26048981 */ /* 0x000168000c1e1d00 */
[----:B------:R0:W5:Y:S01]  /*69c0*/  @!P0 LDG.E.128 R24, desc[UR42][R44.64] ;  /* 0x0000002a2c188981 */ /* 0x000162000c1e1d00 */
[----:B------:R-:W-:Y:S01]  /*69d0*/  UMOV UR4, 0xffffffff ;  /* 0xffffffff00047882 */ /* 0x000fe20000000000 */
[----:B--2---:R-:W-:Y:S02]  /*69e0*/  LEA.HI R3, R8, R8, RZ, 0x1 ;  /* 0x0000000808037211 */ /* 0x004fe400078f08ff */
[----:B0-----:R-:W-:Y:S05]  /*69f0*/  BRA.DIV UR4, `(.L_x_349) ;  /* 0x000000ee049c7947 */ /* 0x001fea000b800000 */
.L_x_537:
[----:B------:R-:W-:Y:S01]  /*6a00*/  UMOV UR4, 0xffffffff ;  /* 0xffffffff00047882 */ /* 0x000fe20000000000 */
[----:B------:R-:W-:Y:S02]  /*6a10*/  LOP3.LUT R3, R3, 0xfffffffe, RZ, 0xc0, !PT ;  /* 0xfffffffe03037812 */ /* 0x000fe400078ec0ff */
[----:B------:R-:W-:Y:S05]  /*6a20*/  BRA.DIV UR4, `(.L_x_350) ;  /* 0x000000ee04b87947 */ /* 0x000fea000b800000 */
.L_x_540:
[----:B------:R-:W-:Y:S01]  /*6a30*/  UMOV UR4, 0xffffffff ;  /* 0xffffffff00047882 */ /* 0x000fe20000000000 */
[----:B------:R-:W-:Y:S02]  /*6a40*/  IMAD.IADD R3, R8, 0x1, -R3 ;  /* 0x0000000108037824 */ /* 0x000fe400078e0a03 */
[----:B------:R-:W-:Y:S05]  /*6a50*/  BRA.DIV UR4, `(.L_x_351) ;  /* 0x000000ee04d47947 */ /* 0x000fea000b800000 */
.L_x_543:
[----:B------:R-:W-:Y:S01]  /*6a60*/  UMOV UR4, 0xffffffff ;  /* 0xffffffff00047882 */ /* 0x000fe20000000000 */
[----:B------:R-:W-:Y:S02]  /*6a70*/  SHF.L.U32 R3, R3, 0x1f, RZ ;  /* 0x0000001f03037819 */ /* 0x000fe400000006ff */
[----:B------:R-:W-:Y:S05]  /*6a80*/  BRA.DIV UR4, `(.L_x_352) ;  /* 0x000000ee04f07947 */ /* 0x000fea000b800000 */
.L_x_546:
[----:B------:R-:W0:Y:S01]  /*6a90*/  SYNCS.PHASECHK.TRANS64.TRYWAIT P1, [R16+URZ+0x13200], R3 ;  /* 0x01320003100075a7 */ /* 0x000e22000802017f */
[----:B------:R-:W-:Y:S01]  /*6aa0*/  ISETP.GE.AND P0, PT, R18, R21, PT ;  /* 0x000000151200720c */ /* 0x000fe20003f06270 */
[----:B------:R-:W-:Y:S03]  /*6ab0*/  BSSY B1, `(.L_x_353) ;  /* 0x0000003000017945 */ /* 0x000fe60003800000 */
[----:B------:R-:W-:Y:S01]  /*6ac0*/  ISETP.GE.OR P0, PT, R23, R0, P0 ;  /* 0x000000001700720c */ /* 0x000fe20000706670 */
[----:B0-----:R-:W-:-:S12]  /*6ad0*/  @!P1 BRA `(.L_x_354) ;  /* 0x000000f000049947 */ /* 0x001fd80003800000 */
.L_x_547:
[----:B------:R-:W-:Y:S05]  /*6ae0*/  BSYNC B1 ;  /* 0x0000000000017941 */ /* 0x000fea0003800000 */
.L_x_353:
[----:B------:R-:W-:Y:S05]  /*6af0*/  @P0 BRA `(.L_x_346) ;  /* 0x0000000c00f00947 */ /* 0x000fea0003800000 */
[----:B------:R-:W2:Y:S04]  /*6b00*/  LDL R35, [R1+0x14] ;  /* 0x0000140001237983 */ /* 0x000ea80000100800 */
[----:B------:R-:W3:Y:S04]  /*6b10*/  LDL R31, [R1+0x18] ;  /* 0x00001800011f7983 */ /* 0x000ee80000100800 */
[----:B------:R-:W4:Y:S04]  /*6b20*/  LDL R29, [R1+0x1c] ;  /* 0x00001c00011d7983 */ /* 0x000f280000100800 */
[----:B------:R-:W4:Y:S01]  /*6b30*/  LDL R51, [R1+0x48] ;  /* 0x0000480001337983 */ /* 0x000f220000100800 */
[----:B-----5:R-:W-:-:S02]  /*6b40*/  SHF.R.U32.HI R0, RZ, 0x8, R4 ;  /* 0x00000008ff007819 */ /* 0x020fc40000011604 */
[----:B0-----:R-:W-:Y:S02]  /*6b50*/  LOP3.LUT R3, R4, 0xff, RZ, 0xc0, !PT ;  /* 0x000000ff04037812 */ /* 0x001fe400078ec0ff */
[----:B------:R-:W-:Y:S02]  /*6b60*/  LOP3.LUT R0, R0, 0xff, RZ, 0xc0, !PT ;  /* 0x000000ff00007812 */ /* 0x000fe400078ec0ff */
[----:B------:R-:W-:Y:S02]  /*6b70*/  SHF.R.U32.HI R14, RZ, 0x8, R5 ;  /* 0x00000008ff0e7819 */ /* 0x000fe40000011605 */
[----:B------:R-:W-:Y:S02]  /*6b80*/  PRMT R20, R0, 0x7604, R3 ;  /* 0x0000760400147816 */ /* 0x000fe40000000003 */
[----:B------:R-:W-:Y:S02]  /*6b90*/  LOP3.LUT R9, R5, 0xff, RZ, 0xc0, !PT ;  /* 0x000000ff05097812 */ /* 0x000fe400078ec0ff */
[----:B------:R-:W-:-:S02]  /*6ba0*/  SHF.R.U32.HI R3, RZ, 0x8, R6 ;  /* 0x00000008ff037819 */ /* 0x000fc40000011606 */
[----:B------:R-:W-:Y:S02]  /*6bb0*/  LOP3.LUT R0, R14, 0xff, RZ, 0xc0, !PT ;  /* 0x000000ff0e007812 */ /* 0x000fe400078ec0ff */
[----:B------:R-:W-:Y:S02]  /*6bc0*/  LOP3.LUT R8, R6, 0xff, RZ, 0xc0, !PT ;  /* 0x000000ff06087812 */ /* 0x000fe400078ec0ff */
[----:B------:R-:W-:Y:S02]  /*6bd0*/  SHF.R.U32.HI R12, RZ, 0x8, R24 ;  /* 0x00000008ff0c7819 */ /* 0x000fe40000011618 */
[----:B------:R-:W-:Y:S02]  /*6be0*/  LOP3.LUT R3, R3, 0xff, RZ, 0xc0, !PT ;  /* 0x000000ff03037812 */ /* 0x000fe400078ec0ff */
[----:B------:R-:W-:Y:S01]  /*6bf0*/  PRMT R28, R0, 0x7604, R9 ;  /* 0x00007604001c7816 */ /* 0x000fe20000000009 */
[----:B------:R-:W-:Y:S01]  /*6c00*/  IMAD.IADD R0, R18, 0x1, R21 ;  /* 0x0000000112007824 */ /* 0x000fe200078e0215 */
[----:B------:R-:W-:-:S02]  /*6c10*/  LOP3.LUT R13, R24, 0xff, RZ, 0xc0, !PT ;  /* 0x000000ff180d7812 */ /* 0x000fc400078ec0ff */
[----:B------:R-:W-:Y:S02]  /*6c20*/  LOP3.LUT R12, R12, 0xff, RZ, 0xc0, !PT ;  /* 0x000000ff0c0c7812 */ /* 0x000fe400078ec0ff */
[----:B------:R-:W-:Y:S02]  /*6c30*/  PRMT R30, R3, 0x7604, R8 ;  /* 0x00007604031e7816 */ /* 0x000fe40000000008 */
[----:B------:R-:W-:Y:S02]  /*6c40*/  SHF.R.U32.HI R3, RZ, 0x8, R26 ;  /* 0x00000008ff037819 */ /* 0x000fe4000001161a */
[----:B------:R-:W-:Y:S02]  /*6c50*/  SHF.R.U32.HI R10, RZ, 0x8, R7 ;  /* 0x00000008ff0a7819 */ /* 0x000fe40000011607 */
[----:B------:R-:W-:Y:S02]  /*6c60*/  PRMT R33, R12, 0x7604, R13 ;  /* 0x000076040c217816 */ /* 0x000fe4000000000d */
[----:B------:R-:W-:-:S02]  /*6c70*/  SHF.R.U32.HI R12, RZ, 0x8, R25 ;  /* 0x00000008ff0c7819 */ /* 0x000fc40000011619 */
[----:B------:R-:W-:Y:S02]  /*6c80*/  LOP3.LUT R14, R3, 0xff, RZ, 0xc0, !PT ;  /* 0x000000ff030e7812 */ /* 0x000fe400078ec0ff */
[----:B------:R-:W-:Y:S02]  /*6c90*/  LOP3.LUT R11, R7, 0xff, RZ, 0xc0, !PT ;  /* 0x000000ff070b7812 */ /* 0x000fe400078ec0ff */
[----:B------:R-:W-:Y:S02]  /*6ca0*/  LOP3.LUT R10, R10, 0xff, RZ, 0xc0, !PT ;  /* 0x000000ff0a0a7812 */ /* 0x000fe400078ec0ff */
[----:B------:R-:W-:Y:S02]  /*6cb0*/  LOP3.LUT R13, R25, 0xff, RZ, 0xc0, !PT ;  /* 0x000000ff190d7812 */ /* 0x000fe400078ec0ff */
[----:B------:R-:W-:Y:S02]  /*6cc0*/  LOP3.LUT R15, R26, 0xff, RZ, 0xc0, !PT ;  /* 0x000000ff1a0f7812 */ /* 0x000fe400078ec0ff */
[----:B------:R-:W-:-:S02]  /*6cd0*/  LOP3.LUT R12, R12, 0xff, RZ, 0xc0, !PT ;  /* 0x000000ff0c0c7812 */ /* 0x000fc400078ec0ff */
[----:B------:R-:W-:Y:S02]  /*6ce0*/  PRMT R32, R10, 0x7604, R11 ;  /* 0x000076040a207816 */ /* 0x000fe4000000000b */
[----:B------:R-:W-:Y:S02]  /*6cf0*/  PRMT R37, R12, 0x7604, R13 ;  /* 0x000076040c257816 */ /* 0x000fe4000000000d */
[----:B------:R-:W-:Y:S02]  /*6d00*/  PRMT R41, R14, 0x7604, R15 ;  /* 0x000076040e297816 */ /* 0x000fe4000000000f */
[----:B------:R-:W-:Y:S02]  /*6d10*/  SHF.R.U32.HI R21, RZ, 0x8, R27 ;  /* 0x00000008ff157819 */ /* 0x000fe4000001161b */
[----:B------:R-:W-:Y:S02]  /*6d20*/  LOP3.LUT R36, R27, 0xff, RZ, 0xc0, !PT ;  /* 0x000000ff1b247812 */ /* 0x000fe400078ec0ff */
[----:B------:R-:W-:-:S04]  /*6d30*/  LOP3.LUT R21, R21, 0xff, RZ, 0xc0, !PT ;  /* 0x000000ff15157812 */ /* 0x000fc800078ec0ff */
[----:B------:R-:W-:Y:S02]  /*6d40*/  PRMT R43, R21, 0x7604, R36 ;  /* 0x00007604152b7816 */ /* 0x000fe40000000024 */
[----:B------:R-:W-:-:S04]  /*6d50*/  SHF.R.U32.HI R21, RZ, 0x10, R5 ;  /* 0x00000010ff157819 */ /* 0x000fc80000011605 */
[----:B------:R-:W-:-:S04]  /*6d60*/  LOP3.LUT R21, R21, 0xff, RZ, 0xc0, !PT ;  /* 0x000000ff15157812 */ /* 0x000fc800078ec0ff */
[----:B------:R-:W-:Y:S02]  /*6d70*/  PRMT R21, R21, 0x7054, R28 ;  /* 0x0000705415157816 */ /* 0x000fe4000000001c */
[----:B------:R-:W-:-:S04]  /*6d80*/  SHF.R.U32.HI R28, RZ, 0x10, R25 ;  /* 0x00000010ff1c7819 */ /* 0x000fc80000011619 */
[----:B------:R-:W-:-:S04]  /*6d90*/  LOP3.LUT R28, R28, 0xff, RZ, 0xc0, !PT ;  /* 0x000000ff1c1c7812 */ /* 0x000fc800078ec0ff */
[----:B------:R-:W-:-:S04]  /*6da0*/  PRMT R39, R28, 0x7054, R37 ;  /* 0x000070541c277816 */ /* 0x000fc80000000025 */
[----:B------:R-:W-:-:S04]  /*6db0*/  LOP3.LUT R39, R39, 0xff000000, R25, 0xf8, !PT ;  /* 0xff00000027277812 */ /* 0x000fc800078ef819 */
[-C--:B------:R-:W-:Y:S02]  /*6dc0*/  F2FP.F16.E4M3.UNPACK_B R38, R39.reuse ;  /* 0x00000027ff26723e */ /* 0x080fe400020006ff */
[----:B------:R-:W-:-:S03]  /*6dd0*/  F2FP.F16.E4M3.UNPACK_B R39, R39.H1 ;  /* 0x00000027ff27723e */ /* 0x000fc600030006ff */
[----:B------:R-:W-:Y:S01]  /*6de0*/  HADD2.F32 R40, -RZ, R38.H0_H0 ;  /* 0x20000026ff287230 */ /* 0x000fe20000004100 */
[----:B--2---:R-:W-:-:S04]  /*6df0*/  LOP3.LUT R0, R35, 0x30, R0, 0xf8, !PT ;  /* 0x0000003023007812 */ /* 0x004fc800078ef800 */
[----:B---3--:R-:W-:Y:S02]  /*6e00*/  LOP3.LUT R3, R0, R31, RZ, 0x3c, !PT ;  /* 0x0000001f00037212 */ /* 0x008fe400078e3cff */
[----:B------:R-:W-:Y:S02]  /*6e10*/  SHF.R.U32.HI R31, RZ, 0x10, R7 ;  /* 0x00000010ff1f7819 */ /* 0x000fe40000011607 */
[----:B----4-:R-:W-:Y:S02]  /*6e20*/  IADD3 R0, R16, R29, R3 ;  /* 0x0000001d10007210 */ /* 0x010fe40007ffe003 */
[----:B------:R-:W-:Y:S01]  /*6e30*/  SHF.R.U32.HI R3, RZ, 0x10, R4 ;  /* 0x00000010ff037819 */ /* 0x000fe20000011604 */
[----:B------:R-:W0:Y:S01]  /*6e40*/  LDS.128 R8, [R51+0xb000] ;  /* 0x00b0000033087984 */ /* 0x000e220000000c00 */
[----:B------:R-:W-:Y:S02]  /*6e50*/  SHF.R.U32.HI R29, RZ, 0x10, R6 ;  /* 0x00000010ff1d7819 */ /* 0x000fe40000011606 */
[----:B------:R-:W-:Y:S01]  /*6e60*/  LOP3.LUT R3, R3, 0xff, RZ, 0xc0, !PT ;  /* 0x000000ff03037812 */ /* 0x000fe200078ec0ff */
[----:B------:R-:W1:Y:S01]  /*6e70*/  LDS.128 R12, [R0+0xb000] ;  /* 0x00b00000000c7984 */ /* 0x000e620000000c00 */
[----:B------:R-:W-:-:S02]  /*6e80*/  LOP3.LUT R31, R31, 0xff, RZ, 0xc0, !PT ;  /* 0x000000ff1f1f7812 */ /* 0x000fc400078ec0ff */
[----:B------:R-:W-:Y:S02]  /*6e90*/  LOP3.LUT R29, R29, 0xff, RZ, 0xc0, !PT ;  /* 0x000000ff1d1d7812 */ /* 0x000fe400078ec0ff */
[----:B------:R-:W-:Y:S02]  /*6ea0*/  PRMT R3, R3, 0x7054, R20 ;  /* 0x0000705403037816 */ /* 0x000fe40000000014 */
[----:B------:R-:W-:Y:S02]  /*6eb0*/  SHF.R.U32.HI R20, RZ, 0x10, R24 ;  /* 0x00000010ff147819 */ /* 0x000fe40000011618 */
[----:B------:R-:W-:Y:S02]  /*6ec0*/  PRMT R31, R31, 0x7054, R32 ;  /* 0x000070541f1f7816 */ /* 0x000fe40000000020 */
[----:B------:R-:W-:Y:S02]  /*6ed0*/  PRMT R29, R29, 0x7054, R30 ;  /* 0x000070541d1d7816 */ /* 0x000fe4000000001e */
[----:B------:R-:W-:-:S02]  /*6ee0*/  SHF.R.U32.HI R32, RZ, 0x10, R27 ;  /* 0x00000010ff207819 */ /* 0x000fc4000001161b */
[----:B------:R-:W-:Y:S02]  /*6ef0*/  SHF.R.U32.HI R30, RZ, 0x10, R26 ;  /* 0x00000010ff1e7819 */ /* 0x000fe4000001161a */
[----:B------:R-:W-:Y:S02]  /*6f00*/  LOP3.LUT R20, R20, 0xff, RZ, 0xc0, !PT ;  /* 0x000000ff14147812 */ /* 0x000fe400078ec0ff */
[----:B------:R-:W-:Y:S02]  /*6f10*/  LOP3.LUT R32, R32, 0xff, RZ, 0xc0, !PT ;  /* 0x000000ff20207812 */ /* 0x000fe400078ec0ff */
[----:B------:R-:W-:Y:S02]  /*6f20*/  LOP3.LUT R30, R30, 0xff, RZ, 0xc0, !PT ;  /* 0x000000ff1e1e7812 */ /* 0x000fe400078ec0ff */
[----:B------:R-:W-:Y:S02]  /*6f30*/  PRMT R35, R20, 0x7054, R33 ;  /* 0x0000705414237816 */ /* 0x000fe40000000021 */
[----:B------:R-:W-:-:S02]  /*6f40*/  LOP3.LUT R33, R21, 0xff000000, R5, 0xf8, !PT ;  /* 0xff00000015217812 */ /* 0x000fc400078ef805 */
[----:B------:R-:W-:Y:S02]  /*6f50*/  LOP3.LUT R20, R3, 0xff000000, R4, 0xf8, !PT ;  /* 0xff00000003147812 */ /* 0x000fe400078ef804 */
[----:B------:R-:W-:Y:S02]  /*6f60*/  LOP3.LUT R37, R31, 0xff000000, R7, 0xf8, !PT ;  /* 0xff0000001f257812 */ /* 0x000fe400078ef807 */
[----:B------:R-:W-:Y:S02]  /*6f70*/  PRMT R43, R32, 0x7054, R43 ;  /* 0x00007054202b7816 */ /* 0x000fe4000000002b */
[----:B------:R-:W-:Y:S02]  /*6f80*/  LOP3.LUT R3, R29, 0xff000000, R6, 0xf8, !PT ;  /* 0xff0000001d037812 */ /* 0x000fe400078ef806 */
[----:B------:R-:W-:Y:S02]  /*6f90*/  PRMT R41, R30, 0x7054, R41 ;  /* 0x000070541e297816 */ /* 0x000fe40000000029 */
[----:B0-----:R-:W-:-:S02]  /*6fa0*/  F2FP.F16.E4M3.UNPACK_B R21, R8 ;  /* 0x00000008ff15723e */ /* 0x001fc400020006ff */
[----:B------:R-:W-:Y:S02]  /*6fb0*/  F2FP.F16.E4M3.UNPACK_B R31, R8.H1 ;  /* 0x00000008ff1f723e */ /* 0x000fe400030006ff */
[-C--:B------:R-:W-:Y:S02]  /*6fc0*/  F2FP.F16.E4M3.UNPACK_B R29, R11.reuse ;  /* 0x0000000bff1d723e */ /* 0x080fe400020006ff */
[----:B------:R-:W-:Y:S02]  /*6fd0*/  F2FP.F16.E4M3.UNPACK_B R32, R11.H1 ;  /* 0x0000000bff20723e */ /* 0x000fe400030006ff */
[----:B-1----:R-:W-:Y:S02]  /*6fe0*/  F2FP.F16.E4M3.UNPACK_B R8, R13 ;  /* 0x0000000dff08723e */ /* 0x002fe400020006ff */
[----:B------:R-:W-:Y:S02]  /*6ff0*/  F2FP.F16.E4M3.UNPACK_B R11, R33 ;  /* 0x00000021ff0b723e */ /* 0x000fe400020006ff */
[----:B------:R-:W-:Y:S01]  /*7000*/  LOP3.LUT R28, R35, 0xff000000, R24, 0xf8, !PT ;  /* 0xff000000231c7812 */ /* 0x000fe200078ef818 */
[----:B------:R-:W-:Y:S01]  /*7010*/  HADD2.F32 R6, -RZ, R8.H0_H0 ;  /* 0x20000008ff067230 */ /* 0x000fe20000004100 */
[----:B------:R-:W-:Y:S01]  /*7020*/  LOP3.LUT R5, R41, 0xff000000, R26, 0xf8, !PT ;  /* 0xff00000029057812 */ /* 0x000fe200078ef81a */
[----:B------:R-:W-:Y:S01]  /*7030*/  HADD2.F32 R41, -RZ, R38.H1_H1 ;  /* 0x30000026ff297230 */ /* 0x000fe20000004100 */
[----:B------:R-:W-:Y:S01]  /*7040*/  F2FP.F16.E4M3.UNPACK_B R24, R9 ;  /* 0x00000009ff18723e */ /* 0x000fe200020006ff */
[----:B------:R-:W-:Y:S01]  /*7050*/  HADD2.F32 R8, -RZ, R8.H1_H1 ;  /* 0x30000008ff087230 */ /* 0x000fe20000004100 */
[----:B------:R-:W-:Y:S01]  /*7060*/  F2FP.F16.E4M3.UNPACK_B R26, R13.H1 ;  /* 0x0000000dff1a723e */ /* 0x000fe200030006ff */
[----:B------:R-:W-:Y:S01]  /*7070*/  HADD2.F32 R13, -RZ, R11.H0_H0 ;  /* 0x2000000bff0d7230 */ /* 0x000fe20000004100 */
[----:B------:R-:W-:Y:S01]  /*7080*/  LOP3.LUT R43, R43, 0xff000000, R27, 0xf8, !PT ;  /* 0xff0000002b2b7812 */ /* 0x000fe200078ef81b */
[----:B------:R-:W-:Y:S01]  /*7090*/  HADD2.F32 R38, -RZ, R39.H0_H0 ;  /* 0x20000027ff267230 */ /* 0x000fe20000004100 */
[----:B------:R-:W-:Y:S01]  /*70a0*/  F2FP.F16.E4M3.UNPACK_B R25, R9.H1 ;  /* 0x00000009ff19723e */ /* 0x000fe200030006ff */
[--C-:B------:R-:W-:Y:S01]  /*70b0*/  HADD2.F32 R9, -RZ, R24.reuse.H0_H0 ;  /* 0x20000018ff097230 */ /* 0x100fe20000004100 */
[-C--:B------:R-:W-:Y:S01]  /*70c0*/  F2FP.F16.E4M3.UNPACK_B R27, R12.reuse ;  /* 0x0000000cff1b723e */ /* 0x080fe200020006ff */
[----:B------:R-:W-:Y:S01]  /*70d0*/  HADD2.F32 R24, -RZ, R24.H1_H1 ;  /* 0x30000018ff187230 */ /* 0x000fe20000004100 */
[----:B------:R-:W-:Y:S01]  /*70e0*/  F2FP.F16.E4M3.UNPACK_B R35, R12.H1 ;  /* 0x0000000cff23723e */ /* 0x000fe200030006ff */
[----:B------:R-:W-:Y:S01]  /*70f0*/  FMUL.FTZ R12, R6, R40 ;  /* 0x00000028060c7220 */ /* 0x000fe20000410000 */
[----:B------:R-:W-:Y:S01]  /*7100*/  F2FP.F16.E4M3.UNPACK_B R30, R15 ;  /* 0x0000000fff1e723e */ /* 0x000fe200020006ff */
[----:B------:R-:W-:Y:S01]  /*7110*/  FMUL.FTZ R45, R8, R41 ;  /* 0x00000029082d7220 */ /* 0x000fe20000410000 */
[----:B------:R-:W-:Y:S01]  /*7120*/  F2FP.F16.E4M3.UNPACK_B R36, R15.H1 ;  /* 0x0000000fff24723e */ /* 0x000fe200030006ff */
[----:B------:R-:W-:Y:S01]  /*7130*/  FMUL.FTZ R15, R6, R13 ;  /* 0x0000000d060f7220 */ /* 0x000fe20000410000 */
[----:B------:R-:W-:Y:S01]  /*7140*/  F2FP.F16.E4M3.UNPACK_B R33, R33.H1 ;  /* 0x00000021ff21723e */ /* 0x000fe200030006ff */
[----:B------:R-:W-:Y:S01]  /*7150*/  FFMA.FTZ R6, R9, R13, -R12 ;  /* 0x0000000d09067223 */ /* 0x000fe2000001080c */
[----:B------:R-:W-:-:S02]  /*7160*/  HADD2.F32 R13, -RZ, R25.H0_H0 ;  /* 0x20000019ff0d7230 */ /* 0x000fc40000004100 */
[----:B------:R-:W-:Y:S01]  /*7170*/  FFMA.FTZ R9, R9, R40, R15 ;  /* 0x0000002809097223 */ /* 0x000fe2000001000f */
[----:B------:R-:W-:Y:S01]  /*7180*/  HADD2.F32 R15, -RZ, R11.H1_H1 ;  /* 0x3000000bff0f7230 */ /* 0x000fe20000004100 */
[-C--:B------:R-:W-:Y:S01]  /*7190*/  F2FP.F16.E4M3.UNPACK_B R7, R14.reuse ;  /* 0x0000000eff07723e */ /* 0x080fe200020006ff */
[--C-:B------:R-:W-:Y:S01]  /*71a0*/  HADD2.F32 R11, -RZ, R26.reuse.H0_H0 ;  /* 0x2000001aff0b7230 */ /* 0x100fe20000004100 */
[----:B------:R-:W-:Y:S01]  /*71b0*/  F2FP.F16.E4M3.UNPACK_B R14, R14.H1 ;  /* 0x0000000eff0e723e */ /* 0x000fe200030006ff */
[--C-:B------:R-:W-:Y:S02]  /*71c0*/  HADD2.F32 R12, -RZ, R33.reuse.H0_H0 ;  /* 0x20000021ff0c7230 */ /* 0x100fe40000004100 */
[----:B------:R-:W-:Y:S01]  /*71d0*/  FMUL.FTZ R8, R8, R15 ;  /* 0x0000000f08087220 */ /* 0x000fe20000410000 */
[----:B------:R-:W-:Y:S02]  /*71e0*/  HADD2.F32 R33, -RZ, R33.H1_H1 ;  /* 0x30000021ff217230 */ /* 0x000fe40000004100 */
[----:B------:R-:W-:Y:S01]  /*71f0*/  FMUL.FTZ R40, R11, R38 ;  /* 0x000000260b287220 */ /* 0x000fe20000410000 */
[----:B------:R-:W-:-:S02]  /*7200*/  HADD2.F32 R26, -RZ, R26.H1_H1 ;  /* 0x3000001aff1a7230 */ /* 0x000fc40000004100 */
[-C--:B------:R-:W-:Y:S01]  /*7210*/  FMUL.FTZ R47, R11, R12.reuse ;  /* 0x0000000c0b2f7220 */ /* 0x080fe20000410000 */
[C---:B------:R-:W-:Y:S01]  /*7220*/  FFMA.FTZ R8, R24.reuse, R41, R8 ;  /* 0x0000002918087223 */ /* 0x040fe20000010008 */
[C---:B------:R-:W-:Y:S01]  /*7230*/  FFMA.FTZ R12, R13.reuse, R12, -R40 ;  /* 0x0000000c0d0c7223 */ /* 0x040fe20000010828 */
[----:B------:R-:W-:Y:S01]  /*7240*/  F2FP.F16.E4M3.UNPACK_B R41, R43 ;  /* 0x0000002bff29723e */ /* 0x000fe200020006ff */
[----:B------:R-:W-:Y:S01]  /*7250*/  FFMA.FTZ R13, R13, R38, R47 ;  /* 0x000000260d0d7223 */ /* 0x000fe2000001002f */
[----:B------:R-:W-:Y:S01]  /*7260*/  F2FP.F16.E4M3.UNPACK_B R38, R37 ;  /* 0x00000025ff26723e */ /* 0x000fe200020006ff */
[----:B------:R-:W-:Y:S01]  /*7270*/  FFMA.FTZ R11, R24, R15, -R45 ;  /* 0x0000000f180b7223 */ /* 0x000fe2000001082d */
[----:B------:R-:W-:Y:S02]  /*7280*/  HADD2.F32 R40, -RZ, R39.H1_H1 ;  /* 0x30000027ff287230 */ /* 0x000fe40000004100 */
[----:B------:R-:W-:Y:S01]  /*7290*/  FMUL.FTZ R45, R26, R33 ;  /* 0x000000211a2d7220 */ /* 0x000fe20000410000 */
[----:B------:R-:W-:Y:S01]  /*72a0*/  HADD2.F32 R42, -RZ, R41.H0_H0 ;  /* 0x20000029ff2a7230 */ /* 0x000fe20000004100 */
[----:B------:R-:W-:Y:S01]  /*72b0*/  F2FP.F16.E4M3.UNPACK_B R43, R43.H1 ;  /* 0x0000002bff2b723e */ /* 0x000fe200030006ff */
[----:B------:R-:W-:-:S02]  /*72c0*/  HADD2.F32 R15, -RZ, R30.H0_H0 ;  /* 0x2000001eff0f7230 */ /* 0x000fc40000004100 */
[----:B------:R-:W-:Y:S01]  /*72d0*/  FMUL.FTZ R44, R26, R40 ;  /* 0x000000281a2c7220 */ /* 0x000fe20000410000 */
[--C-:B------:R-:W-:Y:S01]  /*72e0*/  HADD2.F32 R39, -RZ, R38.reuse.H0_H0 ;  /* 0x20000026ff277230 */ /* 0x100fe20000004100 */
[----:B------:R-:W-:Y:S01]  /*72f0*/  F2FP.F16.E4M3.UNPACK_B R4, R10 ;  /* 0x0000000aff04723e */ /* 0x000fe200020006ff */
[----:B------:R-:W-:Y:S02]  /*7300*/  HADD2.F32 R25, -RZ, R25.H1_H1 ;  /* 0x30000019ff197230 */ /* 0x000fe40000004100 */
[C---:B------:R-:W-:Y:S01]  /*7310*/  FMUL.FTZ R47, R15.reuse, R42 ;  /* 0x0000002a0f2f7220 */ /* 0x040fe20000410000 */
[----:B------:R-:W-:Y:S02]  /*7320*/  HADD2.F32 R24, -RZ, R29.H0_H0 ;  /* 0x2000001dff187230 */ /* 0x000fe40000004100 */
[----:B------:R-:W-:Y:S01]  /*7330*/  FMUL.FTZ R49, R15, R39 ;  /* 0x000000270f317220 */ /* 0x000fe20000410000 */
[----:B------:R-:W-:Y:S02]  /*7340*/  HADD2.F32 R41, -RZ, R41.H1_H1 ;  /* 0x30000029ff297230 */ /* 0x000fe40000004100 */
[C---:B------:R-:W-:Y:S01]  /*7350*/  FFMA.FTZ R15, R25.reuse, R33, -R44 ;  /* 0x00000021190f7223 */ /* 0x040fe2000001082c */
[----:B------:R-:W-:Y:S01]  /*7360*/  FFMA.FTZ R26, R25, R40, R45 ;  /* 0x00000028191a7223 */ /* 0x000fe2000001002d */
[----:B------:R-:W-:Y:S01]  /*7370*/  FFMA.FTZ R25, R24, R39, -R47 ;  /* 0x0000002718197223 */ /* 0x000fe2000001082f */
[----:B------:R-:W-:-:S02]  /*7380*/  HADD2.F32 R39, -RZ, R38.H1_H1 ;  /* 0x30000026ff277230 */ /* 0x000fc40000004100 */
[----:B------:R-:W-:Y:S01]  /*7390*/  FFMA.FTZ R24, R24, R42, R49 ;  /* 0x0000002a18187223 */ /* 0x000fe20000010031 */
[----:B------:R-:W-:Y:S01]  /*73a0*/  F2FP.F16.E4M3.UNPACK_B R38, R37.H1 ;  /* 0x00000025ff26723e */ /* 0x000fe200030006ff */
[----:B------:R-:W-:Y:S01]  /*73b0*/  HADD2.F32 R30, -RZ, R30.H1_H1 ;  /* 0x3000001eff1e7230 */ /* 0x000fe20000004100 */
[----:B------:R-:W-:Y:S01]  /*73c0*/  F2FP.F16.E4M3.UNPACK_B R10, R10.H1 ;  /* 0x0000000aff0a723e */ /* 0x000fe200030006ff */
[----:B------:R-:W-:Y:S01]  /*73d0*/  HADD2.F32 R42, -RZ, R43.H0_H0 ;  /* 0x2000002bff2a7230 */ /* 0x000fe20000004100 */
[----:B------:R-:W-:Y:S01]  /*73e0*/  F2FP.SATFINITE.E4M3.F32.PACK_AB_MERGE_C R13, R26, R13, RZ ;  /* 0x0000000d1a0d723e */ /* 0x000fe200048070ff */
[----:B------:R-:W-:Y:S02]  /*73f0*/  HADD2.F32 R37, -RZ, R36.H0_H0 ;  /* 0x20000024ff257230 */ /* 0x000fe40000004100 */
[C---:B------:R-:W-:Y:S01]  /*7400*/  FMUL.FTZ R44, R30.reuse, R41 ;  /* 0x000000291e2c7220 */ /* 0x040fe20000410000 */
[----:B------:R-:W-:Y:S02]  /*7410*/  HADD2.F32 R29, -RZ, R29.H1_H1 ;  /* 0x3000001dff1d7230 */ /* 0x000fe40000004100 */
[----:B------:R-:W-:Y:S01]  /*7420*/  FMUL.FTZ R46, R30, R39 ;  /* 0x000000271e2e7220 */ /* 0x000fe20000410000 */
[----:B------:R-:W-:-:S02]  /*7430*/  HADD2.F32 R40, -RZ, R38.H0_H0 ;  /* 0x20000026ff287230 */ /* 0x000fc40000004100 */
[----:B------:R-:W-:Y:S01]  /*7440*/  FMUL.FTZ R48, R37, R42 ;  /* 0x0000002a25307220 */ /* 0x000fe20000410000 */
[----:B------:R-:W-:Y:S02]  /*7450*/  HADD2.F32 R33, -RZ, R32.H0_H0 ;  /* 0x20000020ff217230 */ /* 0x000fe40000004100 */
[C---:B------:R-:W-:Y:S01]  /*7460*/  FFMA.FTZ R30, R29.reuse, R39, -R44 ;  /* 0x000000271d1e7223 */ /* 0x040fe2000001082c */
[----:B------:R-:W-:Y:S01]  /*7470*/  FFMA.FTZ R29, R29, R41, R46 ;  /* 0x000000291d1d7223 */ /* 0x000fe2000001002e */
[----:B------:R-:W-:Y:S01]  /*7480*/  FMUL.FTZ R37, R37, R40 ;  /* 0x0000002825257220 */ /* 0x000fe20000410000 */
[----:B------:R-:W-:Y:S01]  /*7490*/  F2FP.F16.E4M3.UNPACK_B R41, R28.H1 ;  /* 0x0000001cff29723e */ /* 0x000fe200030006ff */
[C---:B------:R-:W-:Y:S01]  /*74a0*/  FFMA.FTZ R48, R33.reuse, R40, -R48 ;  /* 0x0000002821307223 */ /* 0x040fe20000010830 */
[----:B------:R-:W-:Y:S01]  /*74b0*/  HADD2.F32 R40, -RZ, R38.H1_H1 ;  /* 0x30000026ff287230 */ /* 0x000fe20000004100 */
[----:B------:R-:W-:Y:S01]  /*74c0*/  F2FP.F16.E4M3.UNPACK_B R38, R20.H1 ;  /* 0x00000014ff26723e */ /* 0x000fe200030006ff */
[----:B------:R-:W-:Y:S01]  /*74d0*/  FFMA.FTZ R45, R33, R42, R37 ;  /* 0x0000002a212d7223 */ /* 0x000fe20000010025 */
[----:B------:R-:W-:Y:S01]  /*74e0*/  HADD2.F32 R42, -RZ, R43.H1_H1 ;  /* 0x3000002bff2a7230 */ /* 0x000fe20000004100 */
[----:B------:R-:W-:Y:S01]  /*74f0*/  F2FP.SATFINITE.E4M3.F32.PACK_AB_MERGE_C R9, R8, R9, R13 ;  /* 0x000000090809723e */ /* 0x000fe2000480700d */
[----:B------:R-:W-:-:S02]  /*7500*/  HADD2.F32 R37, -RZ, R36.H1_H1 ;  /* 0x30000024ff257230 */ /* 0x000fc40000004100 */
[----:B------:R-:W-:Y:S02]  /*7510*/  HADD2.F32 R43, -RZ, R41.H0_H0 ;  /* 0x20000029ff2b7230 */ /* 0x000fe40000004100 */
[----:B------:R-:W-:Y:S02]  /*7520*/  HADD2.F32 R36, -RZ, R35.H0_H0 ;  /* 0x20000023ff247230 */ /* 0x000fe40000004100 */
[C---:B------:R-:W-:Y:S01]  /*7530*/  FMUL.FTZ R44, R37.reuse, R42 ;  /* 0x0000002a252c7220 */ /* 0x040fe20000410000 */
[----:B------:R-:W-:Y:S02]  /*7540*/  HADD2.F32 R39, -RZ, R38.H0_H0 ;  /* 0x20000026ff277230 */ /* 0x000fe40000004100 */
[----:B------:R-:W-:Y:S01]  /*7550*/  FMUL.FTZ R49, R37, R40 ;  /* 0x0000002825317220 */ /* 0x000fe20000410000 */
[----:B------:R-:W-:Y:S02]  /*7560*/  HADD2.F32 R33, -RZ, R32.H1_H1 ;  /* 0x30000020ff217230 */ /* 0x000fe40000004100 */
[----:B------:R-:W-:Y:S01]  /*7570*/  FMUL.FTZ R37, R36, R43 ;  /* 0x0000002b24257220 */ /* 0x000fe20000410000 */
[----:B------:R-:W-:-:S02]  /*7580*/  HADD2.F32 R32, -RZ, R31.H0_H0 ;  /* 0x2000001fff207230 */ /* 0x000fc40000004100 */
[----:B------:R-:W-:Y:S01]  /*7590*/  FMUL.FTZ R36, R36, R39 ;  /* 0x0000002724247220 */ /* 0x000fe20000410000 */
[----:B------:R-:W-:Y:S02]  /*75a0*/  HADD2.F32 R35, -RZ, R35.H1_H1 ;  /* 0x30000023ff237230 */ /* 0x000fe40000004100 */
[C---:B------:R-:W-:Y:S01]  /*75b0*/  FFMA.FTZ R47, R33.reuse, R40, -R44 ;  /* 0x00000028212f7223 */ /* 0x040fe2000001082c */
[----:B------:R-:W-:Y:S02]  /*75c0*/  HADD2.F32 R38, -RZ, R38.H1_H1 ;  /* 0x30000026ff267230 */ /* 0x000fe40000004100 */
[C---:B------:R-:W-:Y:S01]  /*75d0*/  FFMA.FTZ R43, R32.reuse, R43, R36 ;  /* 0x0000002b202b7223 */ /* 0x040fe20000010024 */
[----:B------:R-:W-:Y:S02]  /*75e0*/  HADD2.F32 R36, -RZ, R41.H1_H1 ;  /* 0x30000029ff247230 */ /* 0x000fe40000004100 */
[----:B------:R-:W-:Y:S01]  /*75f0*/  FFMA.FTZ R39, R32, R39, -R37 ;  /* 0x0000002720277223 */ /* 0x000fe20000010825 */
[----:B------:R-:W-:Y:S01]  /*7600*/  FFMA.FTZ R50, R33, R42, R49 ;  /* 0x0000002a21327223 */ /* 0x000fe20000010031 */
[----:B------:R-:W-:Y:S01]  /*7610*/  HADD2.F32 R31, -RZ, R31.H1_H1 ;  /* 0x3000001fff1f7230 */ /* 0x000fe20000004100 */
[----:B------:R-:W-:Y:S01]  /*7620*/  F2FP.F16.E4M3.UNPACK_B R32, R20 ;  /* 0x00000014ff20723e */ /* 0x000fe200020006ff */
[C---:B------:R-:W-:Y:S01]  /*7630*/  FMUL.FTZ R20, R35.reuse, R36 ;  /* 0x0000002423147220 */ /* 0x040fe20000410000 */
[----:B------:R-:W-:Y:S01]  /*7640*/  F2FP.F16.E4M3.UNPACK_B R33, R28 ;  /* 0x0000001cff21723e */ /* 0x000fe200020006ff */
[----:B------:R-:W-:Y:S01]  /*7650*/  FMUL.FTZ R37, R35, R38 ;  /* 0x0000002623257220 */ /* 0x000fe20000410000 */
[----:B------:R-:W-:-:S02]  /*7660*/  HADD2.F32 R28, -RZ, R27.H0_H0 ;  /* 0x2000001bff1c7230 */ /* 0x000fc40000004100 */
[C---:B------:R-:W-:Y:S01]  /*7670*/  FFMA.FTZ R40, R31.reuse, R38, -R20 ;  /* 0x000000261f287223 */ /* 0x040fe20000010814 */
[----:B------:R-:W-:Y:S02]  /*7680*/  HADD2.F32 R20, -RZ, R21.H0_H0 ;  /* 0x20000015ff147230 */ /* 0x000fe40000004100 */
[----:B------:R-:W-:Y:S01]  /*7690*/  FFMA.FTZ R42, R31, R36, R37 ;  /* 0x000000241f2a7223 */ /* 0x000fe20000010025 */
[--C-:B------:R-:W-:Y:S01]  /*76a0*/  HADD2.F32 R35, -RZ, R33.reuse.H0_H0 ;  /* 0x20000021ff237230 */ /* 0x100fe20000004100 */
[----:B------:R-:W-:Y:S01]  /*76b0*/  F2FP.SATFINITE.E4M3.F32.PACK_AB_MERGE_C R45, R50, R45, RZ ;  /* 0x0000002d322d723e */ /* 0x000fe200048070ff */
[----:B------:R-:W-:Y:S02]  /*76c0*/  HADD2.F32 R31, -RZ, R32.H0_H0 ;  /* 0x20000020ff1f7230 */ /* 0x000fe40000004100 */
[----:B------:R-:W-:Y:S02]  /*76d0*/  HADD2.F32 R36, -RZ, R33.H1_H1 ;  /* 0x30000021ff247230 */ /* 0x000fe40000004100 */
[----:B------:R-:W-:Y:S01]  /*76e0*/  FMUL.FTZ R37, R28, R35 ;  /* 0x000000231c257220 */ /* 0x000fe20000410000 */
[----:B------:R-:W-:-:S02]  /*76f0*/  HADD2.F32 R27, -RZ, R27.H1_H1 ;  /* 0x3000001bff1b7230 */ /* 0x000fc40000004100 */
[-C--:B------:R-:W-:Y:S01]  /*7700*/  FMUL.FTZ R33, R28, R31.reuse ;  /* 0x0000001f1c217220 */ /* 0x080fe20000410000 */
[----:B------:R-:W-:Y:S02]  /*7710*/  HADD2.F32 R32, -RZ, R32.H1_H1 ;  /* 0x30000020ff207230 */ /* 0x000fe40000004100 */
[C---:B------:R-:W-:Y:S01]  /*7720*/  FFMA.FTZ R37, R20.reuse, R31, -R37 ;  /* 0x0000001f14257223 */ /* 0x040fe20000010825 */
[----:B------:R-:W-:Y:S01]  /*7730*/  HADD2.F32 R21, -RZ, R21.H1_H1 ;  /* 0x30000015ff157230 */ /* 0x000fe20000004100 */
[----:B------:R-:W-:Y:S01]  /*7740*/  F2FP.F16.E4M3.UNPACK_B R28, R5.H1 ;  /* 0x00000005ff1c723e */ /* 0x000fe200030006ff */
[C---:B------:R-:W-:Y:S01]  /*7750*/  FMUL.FTZ R38, R27.reuse, R36 ;  /* 0x000000241b267220 */ /* 0x040fe20000410000 */
[----:B------:R-:W-:Y:S01]  /*7760*/  FFMA.FTZ R35, R20, R35, R33 ;  /* 0x0000002314237223 */ /* 0x000fe20000010021 */
[-C--:B------:R-:W-:Y:S01]  /*7770*/  F2FP.F16.E4M3.UNPACK_B R20, R3.reuse.H1 ;  /* 0x00000003ff14723e */ /* 0x080fe200030006ff */
[-C--:B------:R-:W-:Y:S01]  /*7780*/  FMUL.FTZ R31, R27, R32.reuse ;  /* 0x000000201b1f7220 */ /* 0x080fe20000410000 */
[----:B------:R-:W-:Y:S01]  /*7790*/  FFMA.FTZ R38, R21, R32, -R38 ;  /* 0x0000002015267223 */ /* 0x000fe20000010826 */
[----:B------:R-:W-:Y:S01]  /*77a0*/  HADD2.F32 R32, -RZ, R28.H0_H0 ;  /* 0x2000001cff207230 */ /* 0x000fe20000004100 */
[----:B------:R-:W-:Y:S01]  /*77b0*/  F2FP.F16.E4M3.UNPACK_B R3, R3 ;  /* 0x00000003ff03723e */ /* 0x000fe200020006ff */
[----:B------:R-:W-:-:S02]  /*77c0*/  HADD2.F32 R27, -RZ, R14.H0_H0 ;  /* 0x2000000eff1b7230 */ /* 0x000fc40000004100 */
[----:B------:R-:W-:Y:S01]  /*77d0*/  FFMA.FTZ R36, R21, R36, R31 ;  /* 0x0000002415247223 */ /* 0x000fe2000001001f */
[--C-:B------:R-:W-:Y:S01]  /*77e0*/  HADD2.F32 R21, -RZ, R20.reuse.H0_H0 ;  /* 0x20000014ff157230 */ /* 0x100fe20000004100 */
[----:B------:R-:W-:Y:S01]  /*77f0*/  F2FP.SATFINITE.E4M3.F32.PACK_AB_MERGE_C R42, R42, R43, RZ ;  /* 0x0000002b2a2a723e */ /* 0x000fe200048070ff */
[----:B------:R-:W-:Y:S02]  /*7800*/  HADD2.F32 R31, -RZ, R20.H1_H1 ;  /* 0x30000014ff1f7230 */ /* 0x000fe40000004100 */
[C---:B------:R-:W-:Y:S01]  /*7810*/  FMUL.FTZ R41, R27.reuse, R32 ;  /* 0x000000201b297220 */ /* 0x040fe20000410000 */
[----:B------:R-:W-:Y:S02]  /*7820*/  HADD2.F32 R20, -RZ, R10.H0_H0 ;  /* 0x2000000aff147230 */ /* 0x000fe40000004100 */
[----:B------:R-:W-:Y:S01]  /*7830*/  FMUL.FTZ R27, R27, R21 ;  /* 0x000000151b1b7220 */ /* 0x000fe20000410000 */
[----:B------:R-:W-:Y:S01]  /*7840*/  HADD2.F32 R33, -RZ, R28.H1_H1 ;  /* 0x3000001cff217230 */ /* 0x000fe20000004100 */
[----:B------:R-:W-:Y:S01]  /*7850*/  F2FP.SATFINITE.E4M3.F32.PACK_AB_MERGE_C R8, R36, R35, R42 ;  /* 0x000000232408723e */ /* 0x000fe2000480702a */
[----:B------:R-:W-:-:S02]  /*7860*/  HADD2.F32 R14, -RZ, R14.H1_H1 ;  /* 0x3000000eff0e7230 */ /* 0x000fc40000004100 */
[C---:B------:R-:W-:Y:S01]  /*7870*/  FFMA.FTZ R41, R20.reuse, R21, -R41 ;  /* 0x0000001514297223 */ /* 0x040fe20000010829 */
[----:B------:R-:W-:Y:S01]  /*7880*/  FFMA.FTZ R27, R20, R32, R27 ;  /* 0x00000020141b7223 */ /* 0x000fe2000001001b */
[----:B------:R-:W-:Y:S01]  /*7890*/  HADD2.F32 R10, -RZ, R10.H1_H1 ;  /* 0x3000000aff0a7230 */ /* 0x000fe20000004100 */
[----:B------:R-:W-:Y:S01]  /*78a0*/  F2FP.F16.E4M3.UNPACK_B R20, R5 ;  /* 0x00000005ff14723e */ /* 0x000fe200020006ff */
[C---:B------:R-:W-:Y:S01]  /*78b0*/  FMUL.FTZ R21, R14.reuse, R33 ;  /* 0x000000210e157220 */ /* 0x040fe20000410000 */
[-C--:B------:R-:W-:Y:S01]  /*78c0*/  FMUL.FTZ R14, R14, R31.reuse ;  /* 0x0000001f0e0e7220 */ /* 0x080fe20000410000 */
[----:B------:R-:W-:Y:S02]  /*78d0*/  HADD2.F32 R5, -RZ, R7.H0_H0 ;  /* 0x20000007ff057230 */ /* 0x000fe40000004100 */
[C---:B------:R-:W-:Y:S01]  /*78e0*/  FFMA.FTZ R44, R10.reuse, R31, -R21 ;  /* 0x0000001f0a2c7223 */ /* 0x040fe20000010815 */
[----:B------:R-:W-:Y:S01]  /*78f0*/  FFMA.FTZ R46, R10, R33, R14 ;  /* 0x000000210a2e7223 */ /* 0x000fe2000001000e */
[----:B------:R-:W-:-:S02]  /*7900*/  HADD2.F32 R28, -RZ, R20.H0_H0 ;  /* 0x20000014ff1c7230 */ /* 0x000fc40000004100 */
[----:B------:R-:W-:Y:S01]  /*7910*/  HADD2.F32 R10, -RZ, R3.H0_H0 ;  /* 0x20000003ff0a7230 */ /* 0x000fe20000004100 */
[----:B------:R-:W-:Y:S01]  /*7920*/  F2FP.SATFINITE.E4M3.F32.PACK_AB_MERGE_C R41, R44, R41, RZ ;  /* 0x000000292c29723e */ /* 0x000fe200048070ff */
[----:B------:R-:W-:Y:S02]  /*7930*/  HADD2.F32 R20, -RZ, R20.H1_H1 ;  /* 0x30000014ff147230 */ /* 0x000fe40000004100 */
[C---:B------:R-:W-:Y:S01]  /*7940*/  FMUL.FTZ R32, R5.reuse, R28 ;  /* 0x0000001c05207220 */ /* 0x040fe20000410000 */
[----:B------:R-:W-:Y:S02]  /*7950*/  HADD2.F32 R7, -RZ, R7.H1_H1 ;  /* 0x30000007ff077230 */ /* 0x000fe40000004100 */
[----:B------:R-:W-:Y:S01]  /*7960*/  FMUL.FTZ R5, R5, R10 ;  /* 0x0000000a05057220 */ /* 0x000fe20000410000 */
[----:B------:R-:W-:Y:S01]  /*7970*/  HADD2.F32 R14, -RZ, R3.H1_H1 ;  /* 0x30000003ff0e7230 */ /* 0x000fe20000004100 */
[----:B------:R-:W-:Y:S01]  /*7980*/  F2FP.SATFINITE.E4M3.F32.PACK_AB_MERGE_C R27, R46, R27, RZ ;  /* 0x0000001b2e1b723e */ /* 0x000fe200048070ff */
[----:B------:R-:W-:-:S02]  /*7990*/  HADD2.F32 R3, -RZ, R4.H0_H0 ;  /* 0x20000004ff037230 */ /* 0x000fc40000004100 */
[C---:B------:R-:W-:Y:S01]  /*79a0*/  FMUL.FTZ R21, R7.reuse, R20 ;  /* 0x0000001407157220 */ /* 0x040fe20000410000 */
[----:B------:R-:W-:Y:S02]  /*79b0*/  HADD2.F32 R4, -RZ, R4.H1_H1 ;  /* 0x30000004ff047230 */ /* 0x000fe40000004100 */
[----:B------:R-:W-:Y:S01]  /*79c0*/  FMUL.FTZ R7, R7, R14 ;  /* 0x0000000e07077220 */ /* 0x000fe20000410000 */
        /* <DEDUP_REMOVED lines=10> */
[----:B------:R-:W-:Y:S02]  /*7a70*/  F2FP.SATFINITE.E4M3.F32.PACK_AB_MERGE_C R6, R21, R32, R41 ;  /* 0x000000201506723e */ /* 0x000fe40004807029 */
[----:B------:R-:W-:-:S02]  /*7a80*/  F2FP.SATFINITE.E4M3.F32.PACK_AB_MERGE_C R11, R29, R24, R45 ;  /* 0x000000181d0b723e */ /* 0x000fc4000480702d */
[----:B------:R-:W-:Y:S01]  /*7a90*/  F2FP.SATFINITE.E4M3.F32.PACK_AB_MERGE_C R10, R3, R10, R27 ;  /* 0x0000000a030a723e */ /* 0x000fe2000480701b */
[----:B------:R1:W-:Y:S04]  /*7aa0*/  STS.128 [R51+0xb000], R4 ;  /* 0x00b0000433007388 */ /* 0x0003e80000000c00 */
[----:B------:R1:W-:Y:S02]  /*7ab0*/  STS.128 [R0+0xb000], R8 ;  /* 0x00b0000800007388 */ /* 0x0003e40000000c00 */
.L_x_346:
[----:B------:R-:W-:Y:S05]  /*7ac0*/  BSYNC B0 ;  /* 0x0000000000007941 */ /* 0x000fea0003800000 */
.L_x_336:
[----:B------:R-:W-:Y:S01]  /*7ad0*/  @!PT LDS RZ, [RZ] ;  /* 0x00000000fffff984 */ /* 0x000fe20000000800 */
[----:B------:R-:W-:Y:S01]  /*7ae0*/  @!PT LDS RZ, [RZ] ;  /* 0x00000000fffff984 */ /* 0x000fe20000000800 */
[----:B------:R-:W-:Y:S01]  /*7af0*/  @!PT LDS RZ, [RZ] ;  /* 0x00000000fffff984 */ /* 0x000fe20000000800 */
[----:B------:R-:W-:Y:S01]  /*7b00*/  @!PT LDS RZ, [RZ] ;  /* 0x00000000fffff984 */ /* 0x000fe20000000800 */
[----:B------:R3:W-:Y:S06]  /*7b10*/  MEMBAR.ALL.CTA ;  /* 0x0000000000007992 */ /* 0x0007ec0000008000 */
[----:B---3--:R-:W3:Y:S01]  /*7b20*/  FENCE.VIEW.ASYNC.S ;  /* 0x00000000000073c6 */ /* 0x008ee20000000000 */
[----:B------:R-:W-:Y:S05]  /*7b30*/  WARPSYNC.ALL ;  /* 0x0000000000007948 */ /* 0x000fea0003800000 */
[----:B---3--:R-:W-:Y:S06]  /*7b40*/  BAR.SYNC.DEFER_BLOCKING 0xd, 0x180 ;  /* 0x0346000000007b1d */ /* 0x008fec0000010000 */
.L_x_333:
[----:B-12---:R-:W-:-:S05]  /*7b50*/  IMAD.U32 R0, RZ, RZ, UR36 ;  /* 0x00000024ff007e24 */ /* 0x006fca000f8e00ff */
[----:B------:R-:W-:-:S13]  /*7b60*/  ISETP.NE.AND P0, PT, R0, 0x3, PT ;  /* 0x000000030000780c */ /* 0x000fda0003f05270 */
[----:B------:R-:W-:Y:S05]  /*7b70*/  @!P0 BRA `(.L_x_355) ;  /* 0x0000000000048947 */ /* 0x000fea0003800000 */
[----:B------:R-:W-:Y:S01]  /*7b80*/  BPT.TRAP 0x1 ;  /* 0x000000040000795c */ /* 0x000fe20000300000 */
.L_x_355:
[----:B0-----:R-:W2:Y:S01]  /*7b90*/  LDL R3, [R1] ;  /* 0x0000000001037983 */ /* 0x001ea20000100800 */
[----:B------:R-:W-:Y:S01]  /*7ba0*/  IMAD R0, R157, 0x8, R16 ;  /* 0x000000089d007824 */ /* 0x000fe200078e0210 */
[----:B--2--5:R-:W-:-:S04]  /*7bb0*/  SHF.L.U32 R7, R3, 0x1f, RZ ;  /* 0x0000001f03077819 */ /* 0x024fc800000006ff */
[----:B------:R0:W1:Y:S01]  /*7bc0*/  SYNCS.PHASECHK.TRANS64.TRYWAIT P1, [R0+URZ+0x13230], R7 ;  /* 0x01323007000075a7 */ /* 0x000062000802017f */
[----:B------:R-:W-:Y:S05]  /*7bd0*/  @!P0 BRA `(.L_x_356) ;  /* 0x0000000000048947 */ /* 0x000fea0003800000 */
[----:B------:R-:W-:Y:S01]  /*7be0*/  BPT.TRAP 0x1 ;  /* 0x000000040000795c */ /* 0x000fe20000300000 */
.L_x_356:
[----:B------:R-:W-:Y:S01]  /*7bf0*/  VIADD R3, R16, 0xe000 ;  /* 0x0000e00010037836 */ /* 0x000fe20000000000 */
[----:B------:R-:W-:Y:S01]  /*7c00*/  LOP3.LUT R4, R34, 0x10000, RZ, 0xfc, !PT ;  /* 0x0001000022047812 */ /* 0x000fe200078efcff */
[----:B------:R-:W-:-:S03]  /*7c10*/  IMAD.MOV.U32 R5, RZ, RZ, -0x7fffffe0 ;  /* 0x80000020ff057424 */ /* 0x000fc600078e00ff */
[----:B------:R-:W-:-:S04]  /*7c20*/  SHF.R.U32.HI R3, RZ, 0x4, R3 ;  /* 0x00000004ff037819 */ /* 0x000fc80000011603 */
[----:B------:R-:W-:-:S04]  /*7c30*/  LOP3.LUT R3, R3, 0x3fff, RZ, 0xc0, !PT ;  /* 0x00003fff03037812 */ /* 0x000fc800078ec0ff */
[----:B------:R-:W-:Y:S01]  /*7c40*/  LOP3.LUT R21, R3, 0x10000, RZ, 0xfc, !PT ;  /* 0x0001000003157812 */ /* 0x000fe200078efcff */
[----:B-1----:R-:W-:Y:S06]  /*7c50*/  @P1 BRA `(.L_x_357) ;  /* 0x0000000000081947 */ /* 0x002fec0003800000 */
[----:B------:R-:W1:Y:S02]  /*7c60*/  SYNCS.PHASECHK.TRANS64.TRYWAIT P1, [R0+URZ+0x13230], R7 ;  /* 0x01323007000075a7 */ /* 0x000e64000802017f */
[----:B-1----:R-:W-:Y:S05]  /*7c70*/  @!P1 BRA `(.L_x_358) ;  /* 0x000000dc00b09947 */ /* 0x002fea0003800000 */
.L_x_357:
[----:B------:R-:W-:Y:S01]  /*7c80*/  IMAD R8, R157, 0x280, R21 ;  /* 0x000002809d087824 */ /* 0x000fe200078e0215 */
[----:B------:R-:W2:Y:S01]  /*7c90*/  LDL R107, [R1+0x4c] ;  /* 0x00004c00016b7983 */ /* 0x000ea20000100800 */
[----:B------:R-:W-:Y:S01]  /*7ca0*/  IMAD.MOV.U32 R9, RZ, RZ, -0x7fffffe0 ;  /* 0x80000020ff097424 */ /* 0x000fe200078e00ff */
[----:B------:R-:W-:Y:S05]  /*7cb0*/  WARPSYNC.ALL ;  /* 0x0000000000007948 */ /* 0x000fea0003800000 */
[----:B------:R-:W-:Y:S01]  /*7cc0*/  R2UR UR4, R4 ;  /* 0x00000000040472ca */ /* 0x000fe200000e0000 */
[----:B------:R-:W-:Y:S01]  /*7cd0*/  WARPGROUP.ARRIVE ;  /* 0x00000000000079c5 */ /* 0x000fe20000000000 */
[----:B------:R-:W-:Y:S01]  /*7ce0*/  R2UR UR5, R5 ;  /* 0x00000000050572ca */ /* 0x000fe200000e0000 */
[----:B01----:R-:W-:Y:S01]  /*7cf0*/  IMAD.MOV.U32 R7, RZ, RZ, -0x7fffffe0 ;  /* 0x80000020ff077424 */ /* 0x003fe200078e00ff */
[C---:B------:R-:W-:Y:S01]  /*7d00*/  R2UR UR6, R8.reuse ;  /* 0x00000000080672ca */ /* 0x040fe200000e0000 */
[C---:B------:R-:W-:Y:S01]  /*7d10*/  VIADD R10, R8.reuse, 0x100 ;  /* 0x00000100080a7836 */ /* 0x040fe20000000000 */
[----:B------:R-:W-:Y:S01]  /*7d20*/  R2UR UR7, R9 ;  /* 0x00000000090772ca */ /* 0x000fe200000e0000 */
[----:B------:R-:W-:Y:S01]  /*7d30*/  IMAD.MOV.U32 R11, RZ, RZ, -0x7fffffe0 ;  /* 0x80000020ff0b7424 */ /* 0x000fe200078e00ff */
[C---:B------:R-:W-:Y:S01]  /*7d40*/  IADD3 R6, R8.reuse, 0x80, RZ ;  /* 0x0000008008067810 */ /* 0x040fe20007ffe0ff */
[----:B------:R-:W-:Y:S01]  /*7d50*/  VIADD R12, R8, 0x2 ;  /* 0x00000002080c7836 */ /* 0x000fe20000000000 */
[----:B------:R-:W-:Y:S01]  /*7d60*/  R2UR UR10, R10 ;  /* 0x000000000a0a72ca */ /* 0x000fe200000e0000 */
[----:B------:R-:W-:Y:S01]  /*7d70*/  VIADD R10, R8, 0x200 ;  /* 0x00000200080a7836 */ /* 0x000fe20000000000 */
[----:B------:R-:W-:Y:S01]  /*7d80*/  R2UR UR11, R11 ;  /* 0x000000000b0b72ca */ /* 0x000fe200000e0000 */
[----:B------:R-:W-:Y:S01]  /*7d90*/  IMAD.MOV.U32 R11, RZ, RZ, -0x7fffffe0 ;  /* 0x80000020ff0b7424 */ /* 0x000fe200078e00ff */
[C---:B------:R-:W-:Y:S01]  /*7da0*/  R2UR UR8, R4.reuse ;  /* 0x00000000040872ca */ /* 0x040fe200000e0000 */
[----:B------:R-:W-:Y:S01]  /*7db0*/  IMAD.MOV.U32 R13, RZ, RZ, -0x7fffffe0 ;  /* 0x80000020ff0d7424 */ /* 0x000fe200078e00ff */
[----:B------:R-:W-:Y:S01]  /*7dc0*/  R2UR UR9, R5 ;  /* 0x00000000050972ca */ /* 0x000fe200000e0000 */
[----:B------:R-:W0:Y:S01]  /*7dd0*/  S2R R108, SR_TID.X ;  /* 0x00000000006c7919 */ /* 0x000e220000002100 */
[----:B------:R-:W-:Y:S01]  /*7de0*/  R2UR UR12, R4 ;  /* 0x00000000040c72ca */ /* 0x000fe200000e0000 */
[----:B------:R-:W-:Y:S01]  /*7df0*/  QGMMA.64x32x32.F32.E4M3.E4M3 R88, gdesc[UR4], RZ, !UPT, gsb0 ;  /* 0x00600000045879f3 */ /* 0x000fe2000c0008ff */
[----:B------:R-:W-:Y:S01]  /*7e00*/  R2UR UR6, R6 ;  /* 0x00000000060672ca */ /* 0x000fe200000e0000 */
[----:B------:R-:W-:Y:S01]  /*7e10*/  VIADD R6, R8, 0x180 ;  /* 0x0000018008067836 */ /* 0x000fe20000000000 */
[----:B------:R-:W-:Y:S01]  /*7e20*/  R2UR UR7, R7 ;  /* 0x00000000070772ca */ /* 0x000fe200000e0000 */
[----:B------:R-:W-:Y:S01]  /*7e30*/  IMAD.MOV.U32 R7, RZ, RZ, -0x7fffffe0 ;  /* 0x80000020ff077424 */ /* 0x000fe200078e00ff */
[----:B------:R-:W-:Y:S01]  /*7e40*/  R2UR UR4, R4 ;  /* 0x00000000040472ca */ /* 0x000fe200000e0000 */
[----:B------:R-:W-:Y:S01]  /*7e50*/  BSSY B0, `(.L_x_359) ;  /* 0x00005fa000007945 */ /* 0x000fe20003800000 */
[----:B------:R-:W-:-:S02]  /*7e60*/  R2UR UR5, R5 ;  /* 0x00000000050572ca */ /* 0x000fc400000e0000 */
[----:B------:R-:W-:Y:S02]  /*7e70*/  R2UR UR14, R6 ;  /* 0x00000000060e72ca */ /* 0x000fe400000e0000 */
[----:B------:R-:W-:Y:S01]  /*7e80*/  R2UR UR15, R7 ;  /* 0x00000000070f72ca */ /* 0x000fe200000e0000 */
[----:B------:R-:W-:Y:S01]  /*7e90*/  IMAD.MOV.U32 R7, RZ, RZ, -0x7fffffe0 ;  /* 0x80000020ff077424 */ /* 0x000fe200078e00ff */
[----:B------:R-:W-:Y:S02]  /*7ea0*/  R2UR UR13, R5 ;  /* 0x00000000050d72ca */ /* 0x000fe400000e0000 */
[----:B------:R-:W-:Y:S01]  /*7eb0*/  R2UR UR18, R10 ;  /* 0x000000000a1272ca */ /* 0x000fe200000e0000 */
[----:B------:R-:W-:Y:S01]  /*7ec0*/  VIADD R10, R8, 0x82 ;  /* 0x00000082080a7836 */ /* 0x000fe20000000000 */
[----:B------:R-:W-:Y:S01]  /*7ed0*/  R2UR UR19, R11 ;  /* 0x000000000b1372ca */ /* 0x000fe200000e0000 */
[----:B------:R-:W-:Y:S01]  /*7ee0*/  IMAD.MOV.U32 R11, RZ, RZ, -0x7fffffe0 ;  /* 0x80000020ff0b7424 */ /* 0x000fe200078e00ff */
[----:B------:R-:W-:-:S02]  /*7ef0*/  R2UR UR16, R4 ;  /* 0x00000000041072ca */ /* 0x000fc400000e0000 */
[----:B------:R-:W-:Y:S02]  /*7f00*/  R2UR UR17, R5 ;  /* 0x00000000051172ca */ /* 0x000fe400000e0000 */
[----:B------:R-:W-:Y:S02]  /*7f10*/  IADD3 R6, R4, 0x2, RZ ;  /* 0x0000000204067810 */ /* 0x000fe40007ffe0ff */
[----:B------:R-:W-:Y:S02]  /*7f20*/  R2UR UR22, R12 ;  /* 0x000000000c1672ca */ /* 0x000fe400000e0000 */
[----:B------:R-:W-:Y:S02]  /*7f30*/  R2UR UR23, R13 ;  /* 0x000000000d1772ca */ /* 0x000fe400000e0000 */
[----:B------:R-:W-:Y:S02]  /*7f40*/  R2UR UR20, R6 ;  /* 0x00000000061472ca */ /* 0x000fe400000e0000 */
[----:B------:R-:W-:-:S02]  /*7f50*/  R2UR UR21, R7 ;  /* 0x00000000071572ca */ /* 0x000fc400000e0000 */
[----:B------:R-:W-:Y:S01]  /*7f60*/  P2R R106, PR, RZ, 0x1 ;  /* 0x00000001ff6a7803 */ /* 0x000fe20000000000 */
[----:B------:R-:W-:Y:S02]  /*7f70*/  WARPGROUP.DEPBAR.LE gsb0, 0x0 ;  /* 0x00008000000079c5 */ /* 0x000fe40000010000 */
[----:B------:R-:W-:-:S06]  /*7f80*/  WARPGROUP.ARRIVE ;  /* 0x00000000000079c5 */ /* 0x000fcc0000000000 */
[----:B------:R-:W-:Y:S01]  /*7f90*/  QGMMA.64x32x32.F32.E4M3.E4M3 R72, gdesc[UR4], RZ, !UPT, gsb0 ;  /* 0x00600000044879f3 */ /* 0x000fe2000c0008ff */
[----:B------:R-:W-:Y:S01]  /*7fa0*/  R2UR UR6, R10 ;  /* 0x000000000a0672ca */ /* 0x000fe200000e0000 */
[----:B------:R-:W-:Y:S01]  /*7fb0*/  VIADD R10, R8, 0x102 ;  /* 0x00000102080a7836 */ /* 0x000fe20000000000 */
[----:B------:R-:W-:Y:S01]  /*7fc0*/  R2UR UR7, R11 ;  /* 0x000000000b0772ca */ /* 0x000fe200000e0000 */
[----:B------:R-:W-:Y:S01]  /*7fd0*/  IMAD.MOV.U32 R11, RZ, RZ, -0x7fffffe0 ;  /* 0x80000020ff0b7424 */ /* 0x000fe200078e00ff */
[----:B------:R-:W-:Y:S02]  /*7fe0*/  R2UR UR4, R6 ;  /* 0x00000000060472ca */ /* 0x000fe400000e0000 */
[----:B------:R-:W-:Y:S01]  /*7ff0*/  R2UR UR5, R7 ;  /* 0x00000000070572ca */ /* 0x000fe200000e0000 */
[----:B------:R-:W-:Y:S02]  /*8000*/  WARPGROUP.DEPBAR.LE gsb0, 0x0 ;  /* 0x00008000000079c5 */ /* 0x000fe40000010000 */
[----:B------:R-:W-:-:S06]  /*8010*/  WARPGROUP.ARRIVE ;  /* 0x00000000000079c5 */ /* 0x000fcc0000000000 */
[----:B------:R-:W-:Y:S03]  /*8020*/  QGMMA.64x32x32.F32.E4M3.E4M3 R56, gdesc[UR8], RZ, !UPT, gsb0 ;  /* 0x00600000083879f3 */ /* 0x000fe6000c0008ff */
[----:B------:R-:W-:Y:S02]  /*8030*/  WARPGROUP.DEPBAR.LE gsb0, 0x0 ;  /* 0x00008000000079c5 */ /* 0x000fe40000010000 */
[----:B------:R-:W-:-:S06]  /*8040*/  WARPGROUP.ARRIVE ;  /* 0x00000000000079c5 */ /* 0x000fcc0000000000 */
[----:B------:R-:W-:Y:S03]  /*8050*/  QGMMA.64x32x32.F32.E4M3.E4M3 R40, gdesc[UR12], RZ, !UPT, gsb0 ;  /* 0x006000000c2879f3 */ /* 0x000fe6000c0008ff */
[----:B------:R-:W-:Y:S02]  /*8060*/  WARPGROUP.DEPBAR.LE gsb0, 0x0 ;  /* 0x00008000000079c5 */ /* 0x000fe40000010000 */
[----:B------:R-:W-:-:S06]  /*8070*/  WARPGROUP.ARRIVE ;  /* 0x00000000000079c5 */ /* 0x000fcc0000000000 */
[----:B------:R-:W-:Y:S01]  /*8080*/  QGMMA.64x32x32.F32.E4M3.E4M3 R24, gdesc[UR16], RZ, !UPT, gsb0 ;  /* 0x00600000101879f3 */ /* 0x000fe2000c0008ff */
[----:B--2---:R-:W-:Y:S02]  /*8090*/  IMAD.IADD R9, R107, 0x1, R105 ;  /* 0x000000016b097824 */ /* 0x004fe400078e0269 */
[----:B------:R-:W-:Y:S02]  /*80a0*/  WARPGROUP.DEPBAR.LE gsb0, 0x0 ;  /* 0x00008000000079c5 */ /* 0x000fe40000010000 */
[----:B------:R-:W-:-:S06]  /*80b0*/  WARPGROUP.ARRIVE ;  /* 0x00000000000079c5 */ /* 0x000fcc0000000000 */
[----:B------:R-:W-:Y:S03]  /*80c0*/  QGMMA.64x32x32.F32.E4M3.E4M3 R88, gdesc[UR20], R88, gsb0 ;  /* 0x00600000145879f3 */ /* 0x000fe60008000858 */
[----:B------:R-:W-:Y:S02]  /*80d0*/  WARPGROUP.DEPBAR.LE gsb0, 0x0 ;  /* 0x00008000000079c5 */ /* 0x000fe40000010000 */
[----:B------:R-:W-:Y:S01]  /*80e0*/  WARPGROUP.ARRIVE ;  /* 0x00000000000079c5 */ /* 0x000fe20000000000 */
[C---:B------:R-:W-:Y:S01]  /*80f0*/  FMUL.FTZ R3, R2.reuse, R88 ;  /* 0x0000005802037220 */ /* 0x040fe20000410000 */
[C---:B------:R-:W-:Y:S01]  /*8100*/  FMUL.FTZ R15, R2.reuse, R92 ;  /* 0x0000005c020f7220 */ /* 0x040fe20000410000 */
[C---:B------:R-:W-:Y:S01]  /*8110*/  FMUL.FTZ R88, R2.reuse, R94 ;  /* 0x0000005e02587220 */ /* 0x040fe20000410000 */
[C---:B------:R-:W-:Y:S01]  /*8120*/  FMUL.FTZ R12, R2.reuse, R89 ;  /* 0x00000059020c7220 */ /* 0x040fe20000410000 */
[----:B------:R-:W-:Y:S01]  /*8130*/  FMUL.FTZ R20, R2, R93 ;  /* 0x0000005d02147220 */ /* 0x000fe20000410000 */
[----:B------:R-:W-:Y:S01]  /*8140*/  QGMMA.64x32x32.F32.E4M3.E4M3 R72, gdesc[UR4], R72, gsb0 ;  /* 0x00600000044879f3 */ /* 0x000fe20008000848 */
[----:B------:R-:W-:Y:S01]  /*8150*/  R2UR UR6, R10 ;  /* 0x000000000a0672ca */ /* 0x000fe200000e0000 */
[----:B------:R-:W-:Y:S01]  /*8160*/  MUFU.TANH R15, R15 ;  /* 0x0000000f000f7308 */ /* 0x000fe20000002400 */
[----:B------:R-:W-:Y:S01]  /*8170*/  R2UR UR7, R11 ;  /* 0x000000000b0772ca */ /* 0x000fe200000e0000 */
[----:B------:R-:W-:Y:S01]  /*8180*/  IMAD.MOV.U32 R11, RZ, RZ, -0x7fffffe0 ;  /* 0x80000020ff0b7424 */ /* 0x000fe200078e00ff */
[----:B------:R-:W-:Y:S01]  /*8190*/  R2UR UR4, R6 ;  /* 0x00000000060472ca */ /* 0x000fe200000e0000 */
[C---:B------:R-:W-:Y:S01]  /*81a0*/  FMUL.FTZ R13, R2.reuse, R90 ;  /* 0x0000005a020d7220 */ /* 0x040fe20000410000 */
[----:B------:R-:W-:Y:S01]  /*81b0*/  R2UR UR5, R7 ;  /* 0x00000000070572ca */ /* 0x000fe200000e0000 */
[----:B------:R-:W-:Y:S01]  /*81c0*/  FMUL.FTZ R90, R2, R96 ;  /* 0x00000060025a7220 */ /* 0x000fe20000410000 */
[----:B------:R-:W-:Y:S01]  /*81d0*/  IADD3 R10, R8, 0x182, RZ ;  /* 0x00000182080a7810 */ /* 0x000fe20007ffe0ff */
[----:B------:R-:W1:Y:S01]  /*81e0*/  MUFU.TANH R88, R88 ;  /* 0x0000005800587308 */ /* 0x000e620000002400 */
[C---:B------:R-:W-:Y:S01]  /*81f0*/  FMUL.FTZ R14, R2.reuse, R91 ;  /* 0x0000005b020e7220 */ /* 0x040fe20000410000 */
[C---:B------:R-:W-:Y:S01]  /*8200*/  FMUL.FTZ R91, R2.reuse, R97 ;  /* 0x00000061025b7220 */ /* 0x040fe20000410000 */
[C---:B------:R-:W-:Y:S01]  /*8210*/  FMUL.FTZ R94, R2.reuse, R100 ;  /* 0x00000064025e7220 */ /* 0x040fe20000410000 */
[C---:B------:R-:W-:Y:S01]  /*8220*/  FMUL.FTZ R89, R2.reuse, R95 ;  /* 0x0000005f02597220 */ /* 0x040fe20000410000 */
[C---:B------:R-:W-:Y:S01]  /*8230*/  FMUL.FTZ R95, R2.reuse, R101 ;  /* 0x00000065025f7220 */ /* 0x040fe20000410000 */
[C---:B------:R-:W-:Y:S01]  /*8240*/  FMUL.FTZ R92, R2.reuse, R98 ;  /* 0x00000062025c7220 */ /* 0x040fe20000410000 */
[C---:B------:R-:W-:Y:S01]  /*8250*/  FMUL.FTZ R93, R2.reuse, R99 ;  /* 0x00000063025d7220 */ /* 0x040fe20000410000 */
[----:B------:R-:W2:Y:S01]  /*8260*/  MUFU.TANH R3, R3 ;  /* 0x0000000300037308 */ /* 0x000ea20000002400 */
[----:B------:R-:W-:Y:S01]  /*8270*/  FMUL.FTZ R96, R2, R102 ;  /* 0x0000006602607220 */ /* 0x000fe20000410000 */
[----:B------:R-:W-:-:S02]  /*8280*/  VIADD R8, R8, 0x202 ;  /* 0x0000020208087836 */ /* 0x000fc40000000000 */
[----:B------:R-:W-:Y:S01]  /*8290*/  FMUL.FTZ R97, R2, R103 ;  /* 0x0000006702617220 */ /* 0x000fe20000410000 */
[----:B0-----:R-:W-:-:S03]  /*82a0*/  LOP3.LUT R102, R108, 0x7f, RZ, 0xc0, !PT ;  /* 0x0000007f6c667812 */ /* 0x001fc600078ec0ff */
[----:B------:R-:W0:Y:S08]  /*82b0*/  MUFU.TANH R12, R12 ;  /* 0x0000000c000c7308 */ /* 0x000e300000002400 */
[----:B------:R-:W-:Y:S08]  /*82c0*/  MUFU.TANH R20, R20 ;  /* 0x0000001400147308 */ /* 0x000ff00000002400 */
[----:B------:R-:W-:Y:S08]  /*82d0*/  MUFU.TANH R90, R90 ;  /* 0x0000005a005a7308 */ /* 0x000ff00000002400 */
[----:B------:R-:W-:Y:S08]  /*82e0*/  MUFU.TANH R13, R13 ;  /* 0x0000000d000d7308 */ /* 0x000ff00000002400 */
[----:B------:R-:W-:Y:S01]  /*82f0*/  MUFU.TANH R91, R91 ;  /* 0x0000005b005b7308 */ /* 0x000fe20000002400 */
[----:B------:R-:W-:-:S02]  /*8300*/  WARPGROUP.DEPBAR.LE gsb0, 0x0 ;  /* 0x00008000000079c5 */ /* 0x000fc40000010000 */
[----:B------:R-:W-:Y:S01]  /*8310*/  WARPGROUP.ARRIVE ;  /* 0x00000000000079c5 */ /* 0x000fe20000000000 */
[C---:B------:R-:W-:Y:S01]  /*8320*/  FMUL.FTZ R74, R2.reuse, R74 ;  /* 0x0000004a024a7220 */ /* 0x040fe20000410000 */
[C---:B------:R-:W-:Y:S01]  /*8330*/  FMUL.FTZ R72, R2.reuse, R72 ;  /* 0x0000004802487220 */ /* 0x040fe20000410000 */
[C---:B------:R-:W-:Y:S02]  /*8340*/  FMUL.FTZ R73, R2.reuse, R73 ;  /* 0x0000004902497220 */ /* 0x040fe40000410000 */
[----:B------:R-:W-:Y:S01]  /*8350*/  MUFU.TANH R14, R14 ;  /* 0x0000000e000e7308 */ /* 0x000fe20000002400 */
[----:B------:R-:W-:Y:S01]  /*8360*/  FMUL.FTZ R76, R2, R76 ;  /* 0x0000004c024c7220 */ /* 0x000fe20000410000 */
[----:B------:R-:W-:Y:S01]  /*8370*/  QGMMA.64x32x32.F32.E4M3.E4M3 R56, gdesc[UR4], R56, gsb0 ;  /* 0x00600000043879f3 */ /* 0x000fe20008000838 */
[----:B------:R-:W-:Y:S01]  /*8380*/  R2UR UR6, R10 ;  /* 0x000000000a0672ca */ /* 0x000fe200000e0000 */
[C---:B------:R-:W-:Y:S01]  /*8390*/  FMUL.FTZ R77, R2.reuse, R77 ;  /* 0x0000004d024d7220 */ /* 0x040fe20000410000 */
[----:B------:R-:W-:Y:S01]  /*83a0*/  R2UR UR7, R11 ;  /* 0x000000000b0772ca */ /* 0x000fe200000e0000 */
[----:B------:R-:W-:Y:S01]  /*83b0*/  FMUL.FTZ R80, R2, R80 ;  /* 0x0000005002507220 */ /* 0x000fe20000410000 */
[----:B------:R-:W-:Y:S01]  /*83c0*/  R2UR UR4, R6 ;  /* 0x00000000060472ca */ /* 0x000fe200000e0000 */
[----:B------:R-:W3:Y:S01]  /*83d0*/  MUFU.TANH R74, R74 ;  /* 0x0000004a004a7308 */ /* 0x000ee20000002400 */
[----:B------:R-:W-:Y:S01]  /*83e0*/  R2UR UR5, R7 ;  /* 0x00000000070572ca */ /* 0x000fe200000e0000 */
[C---:B------:R-:W-:Y:S01]  /*83f0*/  FMUL.FTZ R81, R2.reuse, R81 ;  /* 0x0000005102517220 */ /* 0x040fe20000410000 */
[C---:B------:R-:W-:Y:S01]  /*8400*/  FMUL.FTZ R75, R2.reuse, R75 ;  /* 0x0000004b024b7220 */ /* 0x040fe20000410000 */
[C---:B------:R-:W-:Y:S01]  /*8410*/  FMUL.FTZ R84, R2.reuse, R84 ;  /* 0x0000005402547220 */ /* 0x040fe20000410000 */
[C---:B------:R-:W-:Y:S01]  /*8420*/  FMUL.FTZ R78, R2.reuse, R78 ;  /* 0x0000004e024e7220 */ /* 0x040fe20000410000 */
[C---:B------:R-:W-:Y:S01]  /*8430*/  FMUL.FTZ R85, R2.reuse, R85 ;  /* 0x0000005502557220 */ /* 0x040fe20000410000 */
[C---:B------:R-:W-:Y:S01]  /*8440*/  FMUL.FTZ R79, R2.reuse, R79 ;  /* 0x0000004f024f7220 */ /* 0x040fe20000410000 */
[----:B------:R-:W4:Y:S01]  /*8450*/  MUFU.TANH R94, R94 ;  /* 0x0000005e005e7308 */ /* 0x000f220000002400 */
[C---:B------:R-:W-:Y:S01]  /*8460*/  FMUL.FTZ R82, R2.reuse, R82 ;  /* 0x0000005202527220 */ /* 0x040fe20000410000 */
[C---:B------:R-:W-:Y:S01]  /*8470*/  FMUL.FTZ R83, R2.reuse, R83 ;  /* 0x0000005302537220 */ /* 0x040fe20000410000 */
[C---:B------:R-:W-:Y:S01]  /*8480*/  FMUL.FTZ R86, R2.reuse, R86 ;  /* 0x0000005602567220 */ /* 0x040fe20000410000 */
[----:B------:R-:W-:-:S04]  /*8490*/  FMUL.FTZ R87, R2, R87 ;  /* 0x0000005702577220 */ /* 0x000fc80000410000 */
[----:B------:R-:W5:Y:S08]  /*84a0*/  MUFU.TANH R95, R95 ;  /* 0x0000005f005f7308 */ /* 0x000f700000002400 */
[----:B------:R-:W5:Y:S08]  /*84b0*/  MUFU.TANH R89, R89 ;  /* 0x0000005900597308 */ /* 0x000f700000002400 */
[----:B------:R-:W5:Y:S08]  /*84c0*/  MUFU.TANH R72, R72 ;  /* 0x0000004800487308 */ /* 0x000f700000002400 */
[----:B------:R-:W5:Y:S08]  /*84d0*/  MUFU.TANH R92, R92 ;  /* 0x0000005c005c7308 */ /* 0x000f700000002400 */
[----:B------:R-:W5:Y:S01]  /*84e0*/  MUFU.TANH R73, R73 ;  /* 0x0000004900497308 */ /* 0x000f620000002400 */
        /* <DEDUP_REMOVED lines=8> */
[C---:B------:R-:W-:Y:S01]  /*8570*/  FMUL.FTZ R66, R2.reuse, R68 ;  /* 0x0000004402427220 */ /* 0x040fe20000410000 */
[----:B------:R-:W-:Y:S01]  /*8580*/  FMUL.FTZ R68, R2, R70 ;  /* 0x0000004602447220 */ /* 0x000fe20000410000 */
[----:B------:R-:W-:Y:S02]  /*8590*/  IMAD R70, R104, -0xa0, R9 ;  /* 0xffffff6068467824 */ /* 0x000fe400078e0209 */
[----:B------:R-:W-:Y:S01]  /*85a0*/  FMUL.FTZ R11, R2, R59 ;  /* 0x0000003b020b7220 */ /* 0x000fe20000410000 */
[----:B------:R-:W-:-:S02]  /*85b0*/  IMAD.MOV.U32 R9, RZ, RZ, -0x7fffffe0 ;  /* 0x80000020ff097424 */ /* 0x000fc400078e00ff */
[C---:B------:R-:W-:Y:S01]  /*85c0*/  FMUL.FTZ R59, R2.reuse, R61 ;  /* 0x0000003d023b7220 */ /* 0x040fe20000410000 */
[----:B------:R-:W-:Y:S01]  /*85d0*/  FMUL.FTZ R61, R2, R63 ;  /* 0x0000003f023d7220 */ /* 0x000fe20000410000 */
[----:B------:R-:W-:Y:S01]  /*85e0*/  ISETP.GT.AND P1, PT, R70, 0x8, PT ;  /* 0x000000084600780c */ /* 0x000fe20003f24270 */
[----:B------:R-:W-:Y:S01]  /*85f0*/  FMUL.FTZ R63, R2, R65 ;  /* 0x00000041023f7220 */ /* 0x000fe20000410000 */
[----:B------:R-:W-:Y:S01]  /*8600*/  ISETP.GT.AND P4, PT, R70, RZ, PT ;  /* 0x000000ff4600720c */ /* 0x000fe20003f84270 */
[----:B------:R-:W-:Y:S01]  /*8610*/  FMUL.FTZ R65, R2, R67 ;  /* 0x0000004302417220 */ /* 0x000fe20000410000 */
[----:B------:R-:W-:Y:S01]  /*8620*/  ISETP.GT.AND P3, PT, R70, 0x1, PT ;  /* 0x000000014600780c */ /* 0x000fe20003f64270 */
[C---:B------:R-:W-:Y:S01]  /*8630*/  FMUL.FTZ R67, R2.reuse, R69 ;  /* 0x0000004502437220 */ /* 0x040fe20000410000 */
[----:B------:R-:W-:Y:S01]  /*8640*/  R2UR UR7, R9 ;  /* 0x00000000090772ca */ /* 0x000fe200000e0000 */
[----:B------:R-:W-:Y:S01]  /*8650*/  FMUL.FTZ R69, R2, R71 ;  /* 0x0000004702457220 */ /* 0x000fe20000410000 */
[----:B-1----:R-:W-:Y:S01]  /*8660*/  FSEL R9, R88, -INF , P1 ;  /* 0xff80000058097808 */ /* 0x002fe20000800000 */
[----:B------:R-:W1:Y:S01]  /*8670*/  MUFU.TANH R93, R93 ;  /* 0x0000005d005d7308 */ /* 0x000e620000002400 */
[----:B------:R-:W-:Y:S01]  /*8680*/  FSEL R15, R15, -INF , P1 ;  /* 0xff8000000f0f7808 */ /* 0x000fe20000800000 */
[----:B------:R-:W-:Y:S01]  /*8690*/  FMUL.FTZ R56, R2, R56 ;  /* 0x0000003802387220 */ /* 0x000fe20000410000 */
[----:B------:R-:W-:Y:S01]  /*86a0*/  ISETP.GT.AND P1, PT, R70, 0x20, PT ;  /* 0x000000204600780c */ /* 0x000fe20003f24270 */
[----:B------:R-:W-:Y:S01]  /*86b0*/  FMUL.FTZ R57, R2, R57 ;  /* 0x0000003902397220 */ /* 0x000fe20000410000 */
[----:B--2---:R-:W-:-:S02]  /*86c0*/  FSEL R3, R3, -INF , P4 ;  /* 0xff80000003037808 */ /* 0x004fc40002000000 */
[----:B0-----:R-:W-:Y:S01]  /*86d0*/  FSEL R12, R12, -INF , P3 ;  /* 0xff8000000c0c7808 */ /* 0x001fe20001800000 */
[----:B------:R-:W0:Y:S01]  /*86e0*/  MUFU.TANH R76, R76 ;  /* 0x0000004c004c7308 */ /* 0x000e220000002400 */
[----:B---3--:R-:W-:Y:S02]  /*86f0*/  FSEL R101, R74, -INF , P1 ;  /* 0xff8000004a657808 */ /* 0x008fe40000800000 */
[C---:B------:R-:W-:Y:S02]  /*8700*/  ISETP.GT.AND P2, PT, R70.reuse, 0x9, PT ;  /* 0x000000094600780c */ /* 0x040fe40003f44270 */
[----:B------:R-:W-:Y:S02]  /*8710*/  FMNMX.FTZ R74, R3, R12, !PT ;  /* 0x0000000c034a7209 */ /* 0x000fe40007810000 */
[----:B------:R-:W-:Y:S01]  /*8720*/  ISETP.GT.AND P6, PT, R70, 0x10, PT ;  /* 0x000000104600780c */ /* 0x000fe20003fc4270 */
[----:B------:R-:W-:Y:S01]  /*8730*/  MUFU.TANH R96, R96 ;  /* 0x0000006000607308 */ /* 0x000fe20000002400 */
[----:B------:R-:W-:-:S02]  /*8740*/  FMNMX.FTZ R74, R15, R74, !PT ;  /* 0x0000004a0f4a7209 */ /* 0x000fc40007810000 */
[C---:B------:R-:W-:Y:S02]  /*8750*/  ISETP.GT.AND P5, PT, R70.reuse, 0x11, PT ;  /* 0x000000114600780c */ /* 0x040fe40003fa4270 */
[----:B------:R-:W-:Y:S02]  /*8760*/  FSEL R13, R13, -INF , P4 ;  /* 0xff8000000d0d7808 */ /* 0x000fe40002000000 */
[----:B------:R-:W-:Y:S01]  /*8770*/  ISETP.GT.AND P4, PT, R70, 0x18, PT ;  /* 0x000000184600780c */ /* 0x000fe20003f84270 */
[----:B------:R-:W2:Y:S01]  /*8780*/  MUFU.TANH R77, R77 ;  /* 0x0000004d004d7308 */ /* 0x000ea20000002400 */
[----:B------:R-:W-:Y:S02]  /*8790*/  FSEL R91, R91, -INF , P5 ;  /* 0xff8000005b5b7808 */ /* 0x000fe40002800000 */
[----:B------:R-:W-:Y:S02]  /*87a0*/  FSEL R14, R14, -INF , P3 ;  /* 0xff8000000e0e7808 */ /* 0x000fe40001800000 */
[----:B------:R-:W-:-:S02]  /*87b0*/  ISETP.GT.AND P3, PT, R70, 0x19, PT ;  /* 0x000000194600780c */ /* 0x000fc40003f64270 */
[----:B----4-:R-:W-:Y:S01]  /*87c0*/  FSEL R99, R94, -INF , P4 ;  /* 0xff8000005e637808 */ /* 0x010fe20002000000 */
[----:B------:R-:W3:Y:S01]  /*87d0*/  MUFU.TANH R97, R97 ;  /* 0x0000006100617308 */ /* 0x000ee20000002400 */
[----:B------:R-:W-:Y:S02]  /*87e0*/  R2UR UR6, R8 ;  /* 0x00000000080672ca */ /* 0x000fe400000e0000 */
[----:B------:R-:W-:Y:S02]  /*87f0*/  R2UR UR4, R6 ;  /* 0x00000000060472ca */ /* 0x000fe400000e0000 */
[----:B------:R-:W-:Y:S02]  /*8800*/  R2UR UR5, R7 ;  /* 0x00000000070572ca */ /* 0x000fe400000e0000 */
[----:B-----5:R-:W-:Y:S01]  /*8810*/  FSEL R95, R95, -INF , P3 ;  /* 0xff8000005f5f7808 */ /* 0x020fe20001800000 */
[----:B------:R-:W-:Y:S01]  /*8820*/  MUFU.TANH R80, R80 ;  /* 0x0000005000507308 */ /* 0x000fe20000002400 */
[----:B------:R-:W-:Y:S01]  /*8830*/  FSEL R89, R89, -INF , P2 ;  /* 0xff80000059597808 */ /* 0x000fe20001000000 */
[----:B------:R-:W-:-:S02]  /*8840*/  WARPGROUP.DEPBAR.LE gsb0, 0x0 ;  /* 0x00008000000079c5 */ /* 0x000fc40000010000 */
[C---:B------:R-:W-:Y:S01]  /*8850*/  FMUL.FTZ R71, R2.reuse, R45 ;  /* 0x0000002d02477220 */ /* 0x040fe20000410000 */
[C---:B------:R-:W-:Y:S01]  /*8860*/  FMUL.FTZ R45, R2.reuse, R46 ;  /* 0x0000002e022d7220 */ /* 0x040fe20000410000 */
[----:B------:R-:W-:Y:S01]  /*8870*/  FMUL.FTZ R46, R2, R47 ;  /* 0x0000002f022e7220 */ /* 0x000fe20000410000 */
[----:B------:R-:W-:Y:S01]  /*8880*/  FSEL R47, R20, -INF , P2 ;  /* 0xff800000142f7808 */ /* 0x000fe20001000000 */
[----:B------:R-:W-:Y:S01]  /*8890*/  FMUL.FTZ R98, R2, R51 ;  /* 0x0000003302627220 */ /* 0x000fe20000410000 */
[----:B------:R-:W-:Y:S01]  /*88a0*/  FSEL R51, R90, -INF , P6 ;  /* 0xff8000005a337808 */ /* 0x000fe20003000000 */
[----:B------:R-:W-:Y:S01]  /*88b0*/  WARPGROUP.ARRIVE ;  /* 0x00000000000079c5 */ /* 0x000fe20000000000 */
[----:B------:R-:W-:Y:S01]  /*88c0*/  FMNMX.FTZ R74, R47, R74, !PT ;  /* 0x0000004a2f4a7209 */ /* 0x000fe20007810000 */
[----:B------:R-:W-:Y:S01]  /*88d0*/  FMUL.FTZ R100, R2, R48 ;  /* 0x0000003002647220 */ /* 0x000fe20000410000 */
[----:B------:R-:W-:Y:S01]  /*88e0*/  ISETP.GT.AND P2, PT, R70, 0x21, PT ;  /* 0x000000214600780c */ /* 0x000fe20003f44270 */
[----:B------:R-:W-:Y:S01]  /*88f0*/  FMUL.FTZ R48, R2, R49 ;  /* 0x0000003102307220 */ /* 0x000fe20000410000 */
[----:B------:R-:W-:Y:S01]  /*8900*/  FMNMX.FTZ R74, R51, R74, !PT ;  /* 0x0000004a334a7209 */ /* 0x000fe20007810000 */
[----:B------:R-:W4:Y:S01]  /*8910*/  MUFU.TANH R81, R81 ;  /* 0x0000005100517308 */ /* 0x000f220000002400 */
[----:B------:R-:W-:Y:S01]  /*8920*/  FSEL R103, R72, -INF , P1 ;  /* 0xff80000048677808 */ /* 0x000fe20000800000 */
[----:B------:R-:W-:Y:S01]  /*8930*/  QGMMA.64x32x32.F32.E4M3.E4M3 R24, gdesc[UR4], R24, gsb0 ;  /* 0x00600000041879f3 */ /* 0x000fe20008000818 */
[----:B------:R-:W-:Y:S01]  /*8940*/  FMNMX.FTZ R74, R91, R74, !PT ;  /* 0x0000004a5b4a7209 */ /* 0x000fe20007810000 */
[----:B------:R-:W-:Y:S01]  /*8950*/  FMUL.FTZ R40, R2, R40 ;  /* 0x0000002802287220 */ /* 0x000fe20000410000 */
[----:B------:R-:W-:Y:S01]  /*8960*/  FSEL R49, R92, -INF , P6 ;  /* 0xff8000005c317808 */ /* 0x000fe20003000000 */
[----:B------:R-:W-:Y:S01]  /*8970*/  FMUL.FTZ R41, R2, R41 ;  /* 0x0000002902297220 */ /* 0x000fe20000410000 */
[----:B------:R-:W-:Y:S01]  /*8980*/  FMNMX.FTZ R74, R99, R74, !PT ;  /* 0x0000004a634a7209 */ /* 0x000fe20007810000 */
[----:B------:R-:W5:Y:S01]  /*8990*/  MUFU.TANH R75, R75 ;  /* 0x0000004b004b7308 */ /* 0x000f620000002400 */
[----:B------:R-:W-:Y:S01]  /*89a0*/  ISETP.GT.AND P6, PT, R70, 0x28, PT ;  /* 0x000000284600780c */ /* 0x000fe20003fc4270 */
[C---:B------:R-:W-:Y:S01]  /*89b0*/  FMUL.FTZ R44, R2.reuse, R44 ;  /* 0x0000002c022c7220 */ /* 0x040fe20000410000 */
[----:B------:R-:W-:Y:S01]  /*89c0*/  FMNMX.FTZ R74, R95, R74, !PT ;  /* 0x0000004a5f4a7209 */ /* 0x000fe20007810000 */
[C---:B------:R-:W-:Y:S01]  /*89d0*/  FMUL.FTZ R42, R2.reuse, R42 ;  /* 0x0000002a022a7220 */ /* 0x040fe20000410000 */
[----:B------:R-:W-:Y:S01]  /*89e0*/  FSEL R107, R73, -INF , P2 ;  /* 0xff800000496b7808 */ /* 0x000fe20001000000 */
[C---:B------:R-:W-:Y:S01]  /*89f0*/  FMUL.FTZ R43, R2.reuse, R43 ;  /* 0x0000002b022b7220 */ /* 0x040fe20000410000 */
[----:B------:R-:W-:Y:S01]  /*8a00*/  FMNMX.FTZ R74, R103, R74, !PT ;  /* 0x0000004a674a7209 */ /* 0x000fe20007810000 */
[----:B------:R-:W5:Y:S01]  /*8a10*/  MUFU.TANH R84, R84 ;  /* 0x0000005400547308 */ /* 0x000f620000002400 */
[----:B-1----:R-:W-:Y:S01]  /*8a20*/  FSEL R93, R93, -INF , P5 ;  /* 0xff8000005d5d7808 */ /* 0x002fe20002800000 */
[----:B------:R-:W-:Y:S01]  /*8a30*/  FMUL.FTZ R52, R2, R52 ;  /* 0x0000003402347220 */ /* 0x000fe20000410000 */
[----:B------:R-:W-:Y:S01]  /*8a40*/  ISETP.GT.AND P5, PT, R70, 0x29, PT ;  /* 0x000000294600780c */ /* 0x000fe20003fa4270 */
[----:B------:R-:W-:Y:S01]  /*8a50*/  FMUL.FTZ R53, R2, R53 ;  /* 0x0000003502357220 */ /* 0x000fe20000410000 */
[----:B0-----:R-:W-:Y:S01]  /*8a60*/  FSEL R109, R76, -INF , P6 ;  /* 0xff8000004c6d7808 */ /* 0x001fe20003000000 */
[C---:B------:R-:W-:Y:S01]  /*8a70*/  FMUL.FTZ R50, R2.reuse, R50 ;  /* 0x0000003202327220 */ /* 0x040fe20000410000 */
[----:B------:R-:W-:Y:S01]  /*8a80*/  FMNMX.FTZ R74, R107, R74, !PT ;  /* 0x0000004a6b4a7209 */ /* 0x000fe20007810000 */
[----:B------:R-:W0:Y:S01]  /*8a90*/  MUFU.TANH R78, R78 ;  /* 0x0000004e004e7308 */ /* 0x000e220000002400 */
[----:B--2---:R-:W-:Y:S01]  /*8aa0*/  FSEL R111, R77, -INF , P5 ;  /* 0xff8000004d6f7808 */ /* 0x004fe20002800000 */
[C---:B------:R-:W-:Y:S01]  /*8ab0*/  FMUL.FTZ R54, R2.reuse, R54 ;  /* 0x0000003602367220 */ /* 0x040fe20000410000 */
[----:B------:R-:W-:Y:S01]  /*8ac0*/  FMNMX.FTZ R74, R109, R74, !PT ;  /* 0x0000004a6d4a7209 */ /* 0x000fe20007810000 */
[----:B------:R-:W-:Y:S01]  /*8ad0*/  FMUL.FTZ R55, R2, R55 ;  /* 0x0000003702377220 */ /* 0x000fe20000410000 */
[----:B---3--:R-:W-:Y:S01]  /*8ae0*/  FSEL R97, R97, -INF , P3 ;  /* 0xff80000061617808 */ /* 0x008fe20001800000 */
[----:B------:R-:W-:Y:S01]  /*8af0*/  ULDC UR4, c[0x0][0x988] ;  /* 0x0002620000047ab9 */ /* 0x000fe20000000800 */
[----:B------:R-:W-:Y:S01]  /*8b00*/  ISETP.GT.AND P3, PT, R70, 0x31, PT ;  /* 0x000000314600780c */ /* 0x000fe20003f64270 */
[----:B------:R1:W-:Y:S01]  /*8b10*/  MUFU.TANH R8, R71 ;  /* 0x0000004700087308 */ /* 0x0003e20000002400 */
[----:B------:R-:W-:-:S02]  /*8b20*/  FMNMX.FTZ R74, R111, R74, !PT ;  /* 0x0000004a6f4a7209 */ /* 0x000fc40007810000 */
[----:B------:R-:W-:Y:S02]  /*8b30*/  ISETP.GT.AND P1, PT, R70, 0x38, PT ;  /* 0x000000384600780c */ /* 0x000fe40003f24270 */
[----:B----4-:R-:W-:Y:S02]  /*8b40*/  FSEL R115, R81, -INF , P3 ;  /* 0xff80000051737808 */ /* 0x010fe40001800000 */
[----:B-----5:R-:W-:Y:S01]  /*8b50*/  FSEL R75, R75, -INF , P2 ;  /* 0xff8000004b4b7808 */ /* 0x020fe20001000000 */
[----:B------:R-:W2:Y:S01]  /*8b60*/  MUFU.TANH R85, R85 ;  /* 0x0000005500557308 */ /* 0x000ea20000002400 */
[----:B-1----:R-:W-:Y:S02]  /*8b70*/  FSEL R71, R96, -INF , P4 ;  /* 0xff80000060477808 */ /* 0x002fe40002000000 */
[C---:B------:R-:W-:Y:S02]  /*8b80*/  ISETP.GT.AND P4, PT, R70.reuse, 0x30, PT ;  /* 0x000000304600780c */ /* 0x040fe40003f84270 */
[----:B------:R-:W-:-:S02]  /*8b90*/  ISETP.GT.AND P2, PT, R70, 0x39, PT ;  /* 0x000000394600780c */ /* 0x000fc40003f44270 */
[----:B------:R-:W-:Y:S01]  /*8ba0*/  FSEL R113, R80, -INF , P4 ;  /* 0xff80000050717808 */ /* 0x000fe20002000000 */
[----:B------:R-:W1:Y:S01]  /*8bb0*/  MUFU.TANH R79, R79 ;  /* 0x0000004f004f7308 */ /* 0x000e620000002400 */
[----:B------:R-:W-:Y:S02]  /*8bc0*/  FSEL R117, R84, -INF , P1 ;  /* 0xff80000054757808 */ /* 0x000fe40000800000 */
[----:B------:R-:W-:Y:S02]  /*8bd0*/  FMNMX.FTZ R74, R113, R74, !PT ;  /* 0x0000004a714a7209 */ /* 0x000fe40007810000 */
[----:B0-----:R-:W-:Y:S02]  /*8be0*/  FSEL R73, R78, -INF , P6 ;  /* 0xff8000004e497808 */ /* 0x001fe40003000000 */
[----:B------:R-:W-:Y:S01]  /*8bf0*/  FMNMX.FTZ R74, R115, R74, !PT ;  /* 0x0000004a734a7209 */ /* 0x000fe20007810000 */
[----:B------:R-:W0:Y:S01]  /*8c00*/  MUFU.TANH R56, R56 ;  /* 0x0000003800387308 */ /* 0x000e220000002400 */
[----:B------:R-:W-:-:S02]  /*8c10*/  ISETP.GT.AND P6, PT, R70, 0x40, PT ;  /* 0x000000404600780c */ /* 0x000fc40003fc4270 */
[----:B--2---:R-:W-:Y:S02]  /*8c20*/  FSEL R85, R85, -INF , P2 ;  /* 0xff80000055557808 */ /* 0x004fe40001000000 */
[----:B------:R-:W-:Y:S01]  /*8c30*/  FMNMX.FTZ R74, R117, R74, !PT ;  /* 0x0000004a754a7209 */ /* 0x000fe20007810000 */
[----:B------:R-:W-:Y:S02]  /*8c40*/  WARPGROUP.DEPBAR.LE gsb0, 0x0 ;  /* 0x00008000000079c5 */ /* 0x000fe40000010000 */
[----:B------:R-:W2:Y:S01]  /*8c50*/  MUFU.TANH R82, R82 ;  /* 0x0000005200527308 */ /* 0x000ea20000002400 */
[----:B-1----:R-:W-:Y:S01]  /*8c60*/  FSEL R79, R79, -INF , P5 ;  /* 0xff8000004f4f7808 */ /* 0x002fe20002800000 */
[----:B------:R-:W-:Y:S01]  /*8c70*/  FMUL.FTZ R149, R2, R25 ;  /* 0x0000001902957220 */ /* 0x000fe20000410000 */
[----:B------:R-:W-:Y:S01]  /*8c80*/  ISETP.GT.AND P5, PT, R70, 0x41, PT ;  /* 0x000000414600780c */ /* 0x000fe20003fa4270 */
[C---:B------:R-:W-:Y:S01]  /*8c90*/  FMUL.FTZ R151, R2.reuse, R24 ;  /* 0x0000001802977220 */ /* 0x040fe20000410000 */
[----:B------:R-:W-:Y:S01]  /*8ca0*/  FMNMX.FTZ R74, R85, R74, !PT ;  /* 0x0000004a554a7209 */ /* 0x000fe20007810000 */
[C---:B------:R-:W-:Y:S01]  /*8cb0*/  FMUL.FTZ R155, R2.reuse, R29 ;  /* 0x0000001d029b7220 */ /* 0x040fe20000410000 */
[----:B------:R-:W-:Y:S01]  /*8cc0*/  FMUL.FTZ R24, R2, R27 ;  /* 0x0000001b02187220 */ /* 0x000fe20000410000 */
[----:B------:R-:W1:Y:S01]  /*8cd0*/  MUFU.TANH R57, R57 ;  /* 0x0000003900397308 */ /* 0x000e620000002400 */
[----:B0-----:R-:W-:Y:S01]  /*8ce0*/  FSEL R121, R56, -INF , P6 ;  /* 0xff80000038797808 */ /* 0x001fe20003000000 */
[C---:B------:R-:W-:Y:S01]  /*8cf0*/  FMUL.FTZ R32, R2.reuse, R32 ;  /* 0x0000002002207220 */ /* 0x040fe20000410000 */
[C---:B------:R-:W-:Y:S01]  /*8d00*/  FMUL.FTZ R36, R2.reuse, R36 ;  /* 0x0000002402247220 */ /* 0x040fe20000410000 */
[C---:B------:R-:W-:Y:S01]  /*8d10*/  FMUL.FTZ R30, R2.reuse, R30 ;  /* 0x0000001e021e7220 */ /* 0x040fe20000410000 */
[----:B------:R-:W-:Y:S01]  /*8d20*/  FMNMX.FTZ R74, R121, R74, !PT ;  /* 0x0000004a794a7209 */ /* 0x000fe20007810000 */
[C---:B------:R-:W-:Y:S01]  /*8d30*/  FMUL.FTZ R31, R2.reuse, R31 ;  /* 0x0000001f021f7220 */ /* 0x040fe20000410000 */
[----:B------:R-:W-:Y:S01]  /*8d40*/  FMUL.FTZ R34, R2, R34 ;  /* 0x0000002202227220 */ /* 0x000fe20000410000 */
[----:B------:R-:W0:Y:S01]  /*8d50*/  MUFU.TANH R83, R83 ;  /* 0x0000005300537308 */ /* 0x000e220000002400 */
[----:B--2---:R-:W-:Y:S01]  /*8d60*/  FSEL R77, R82, -INF , P4 ;  /* 0xff800000524d7808 */ /* 0x004fe20002000000 */
[----:B------:R-:W-:Y:S01]  /*8d70*/  FMUL.FTZ R35, R2, R35 ;  /* 0x0000002302237220 */ /* 0x000fe20000410000 */
[----:B------:R-:W-:-:S05]  /*8d80*/  ISETP.GT.AND P4, PT, R70, 0x48, PT ;  /* 0x000000484600780c */ /* 0x000fca0003f84270 */
[----:B------:R-:W2:Y:S01]  /*8d90*/  MUFU.TANH R58, R58 ;  /* 0x0000003a003a7308 */ /* 0x000ea20000002400 */
[----:B-1----:R-:W-:-:S04]  /*8da0*/  FSEL R57, R57, -INF , P5 ;  /* 0xff80000039397808 */ /* 0x002fc80002800000 */
[----:B------:R-:W-:-:S03]  /*8db0*/  FMNMX.FTZ R74, R57, R74, !PT ;  /* 0x0000004a394a7209 */ /* 0x000fc60007810000 */
[----:B------:R-:W1:Y:S01]  /*8dc0*/  MUFU.TANH R86, R86 ;  /* 0x0000005600567308 */ /* 0x000e620000002400 */
[----:B0-----:R-:W-:Y:S02]  /*8dd0*/  FSEL R83, R83, -INF , P3 ;  /* 0xff80000053537808 */ /* 0x001fe40001800000 */
[----:B------:R-:W-:-:S05]  /*8de0*/  ISETP.GT.AND P3, PT, R70, 0x49, PT ;  /* 0x000000494600780c */ /* 0x000fca0003f64270 */
[----:B------:R-:W0:Y:S01]  /*8df0*/  MUFU.TANH R59, R59 ;  /* 0x0000003b003b7308 */ /* 0x000e220000002400 */
[----:B--2---:R-:W-:Y:S01]  /*8e00*/  FSEL R125, R58, -INF , P4 ;  /* 0xff8000003a7d7808 */ /* 0x004fe20002000000 */
[----:B------:R-:W-:-:S03]  /*8e10*/  IMAD.U32 R58, RZ, RZ, UR4 ;  /* 0x00000004ff3a7e24 */ /* 0x000fc6000f8e00ff */
[----:B------:R-:W-:-:S03]  /*8e20*/  FMNMX.FTZ R74, R125, R74, !PT ;  /* 0x0000004a7d4a7209 */ /* 0x000fc60007810000 */
[----:B------:R-:W2:Y:S01]  /*8e30*/  MUFU.TANH R87, R87 ;  /* 0x0000005700577308 */ /* 0x000ea20000002400 */
[----:B-1----:R-:W-:Y:S02]  /*8e40*/  FSEL R81, R86, -INF , P1 ;  /* 0xff80000056517808 */ /* 0x002fe40000800000 */
[----:B------:R-:W-:-:S05]  /*8e50*/  ISETP.GT.AND P1, PT, R70, 0x50, PT ;  /* 0x000000504600780c */ /* 0x000fca0003f24270 */
[----:B------:R-:W1:Y:S01]  /*8e60*/  MUFU.TANH R62, R62 ;  /* 0x0000003e003e7308 */ /* 0x000e620000002400 */
[----:B0-----:R-:W-:-:S04]  /*8e70*/  FSEL R127, R59, -INF , P3 ;  /* 0xff8000003b7f7808 */ /* 0x001fc80001800000 */
[----:B------:R-:W-:-:S03]  /*8e80*/  FMNMX.FTZ R74, R127, R74, !PT ;  /* 0x0000004a7f4a7209 */ /* 0x000fc60007810000 */
[----:B------:R-:W0:Y:S01]  /*8e90*/  MUFU.TANH R10, R10 ;  /* 0x0000000a000a7308 */ /* 0x000e220000002400 */
[----:B--2---:R-:W-:Y:S02]  /*8ea0*/  FSEL R87, R87, -INF , P2 ;  /* 0xff80000057577808 */ /* 0x004fe40001000000 */
[----:B------:R-:W-:-:S05]  /*8eb0*/  ISETP.GT.AND P2, PT, R70, 0x51, PT ;  /* 0x000000514600780c */ /* 0x000fca0003f44270 */
[----:B------:R-:W2:Y:S01]  /*8ec0*/  MUFU.TANH R63, R63 ;  /* 0x0000003f003f7308 */ /* 0x000ea20000002400 */
[----:B-1----:R-:W-:-:S04]  /*8ed0*/  FSEL R129, R62, -INF , P1 ;  /* 0xff8000003e817808 */ /* 0x002fc80000800000 */
[----:B------:R-:W-:-:S03]  /*8ee0*/  FMNMX.FTZ R74, R129, R74, !PT ;  /* 0x0000004a814a7209 */ /* 0x000fc60007810000 */
[----:B------:R-:W1:Y:S01]  /*8ef0*/  MUFU.TANH R11, R11 ;  /* 0x0000000b000b7308 */ /* 0x000e620000002400 */
[----:B0-----:R-:W-:Y:S01]  /*8f00*/  FSEL R119, R10, -INF , P6 ;  /* 0xff8000000a777808 */ /* 0x001fe20003000000 */
[----:B------:R-:W-:Y:S01]  /*8f10*/  FMUL.FTZ R10, R2, R26 ;  /* 0x0000001a020a7220 */ /* 0x000fe20000410000 */
[----:B------:R-:W-:Y:S01]  /*8f20*/  ISETP.GT.AND P6, PT, R70, 0x58, PT ;  /* 0x000000584600780c */ /* 0x000fe20003fc4270 */
[----:B------:R-:W-:-:S04]  /*8f30*/  FMUL.FTZ R26, R2, R28 ;  /* 0x0000001c021a7220 */ /* 0x000fc80000410000 */
[----:B------:R-:W0:Y:S01]  /*8f40*/  MUFU.TANH R66, R66 ;  /* 0x0000004200427308 */ /* 0x000e220000002400 */
[----:B--2---:R-:W-:-:S04]  /*8f50*/  FSEL R131, R63, -INF , P2 ;  /* 0xff8000003f837808 */ /* 0x004fc80001000000 */
        /* <DEDUP_REMOVED lines=27> */
[----:B------:R-:W-:-:S04]  /*9110*/  ISETP.GT.AND P2, PT, R70, 0x69, PT ;  /* 0x000000694600780c */ /* 0x000fc80003f44270 */
[----:B------:R-:W-:Y:S01]  /*9120*/  FSEL R139, R8, -INF , P2 ;  /* 0xff800000088b7808 */ /* 0x000fe20001000000 */
[----:B------:R-:W2:Y:S01]  /*9130*/  MUFU.TANH R69, R69 ;  /* 0x0000004500457308 */ /* 0x000ea20000002400 */
[----:B-1----:R-:W-:Y:S01]  /*9140*/  FSEL R137, R44, -INF , P1 ;  /* 0xff8000002c897808 */ /* 0x002fe20000800000 */
[----:B------:R-:W-:-:S03]  /*9150*/  FMUL.FTZ R8, R2, R33 ;  /* 0x0000002102087220 */ /* 0x000fc60000410000 */
[----:B------:R-:W-:-:S03]  /*9160*/  FMNMX.FTZ R74, R137, R74, !PT ;  /* 0x0000004a894a7209 */ /* 0x000fc60007810000 */
[----:B------:R-:W1:Y:S01]  /*9170*/  MUFU.TANH R20, R100 ;  /* 0x0000006400147308 */ /* 0x000e620000002400 */
[----:B0-----:R-:W-:Y:S02]  /*9180*/  FSEL R63, R68, -INF , P6 ;  /* 0xff800000443f7808 */ /* 0x001fe40003000000 */
[----:B------:R-:W-:Y:S02]  /*9190*/  ISETP.GT.AND P6, PT, R70, 0x70, PT ;  /* 0x000000704600780c */ /* 0x000fe40003fc4270 */
[----:B------:R-:W-:-:S03]  /*91a0*/  FMNMX.FTZ R74, R139, R74, !PT ;  /* 0x0000004a8b4a7209 */ /* 0x000fc60007810000 */
[----:B------:R-:W0:Y:S01]  /*91b0*/  MUFU.TANH R46, R46 ;  /* 0x0000002e002e7308 */ /* 0x000e220000002400 */
[----:B--2---:R-:W-:Y:S02]  /*91c0*/  FSEL R69, R69, -INF , P5 ;  /* 0xff80000045457808 */ /* 0x004fe40002800000 */
[----:B------:R-:W-:-:S05]  /*91d0*/  ISETP.GT.AND P5, PT, R70, 0x71, PT ;  /* 0x000000714600780c */ /* 0x000fca0003fa4270 */
[----:B------:R-:W2:Y:S01]  /*91e0*/  MUFU.TANH R42, R42 ;  /* 0x0000002a002a7308 */ /* 0x000ea20000002400 */
[----:B-1----:R-:W-:Y:S01]  /*91f0*/  FSEL R141, R20, -INF , P6 ;  /* 0xff800000148d7808 */ /* 0x002fe20003000000 */
[----:B------:R-:W-:-:S03]  /*9200*/  FMUL.FTZ R20, R2, R37 ;  /* 0x0000002502147220 */ /* 0x000fc60000410000 */
[----:B------:R-:W-:-:S03]  /*9210*/  FMNMX.FTZ R74, R141, R74, !PT ;  /* 0x0000004a8d4a7209 */ /* 0x000fc60007810000 */
[----:B------:R-:W1:Y:S01]  /*9220*/  MUFU.TANH R48, R48 ;  /* 0x0000003000307308 */ /* 0x000e620000002400 */
[----:B0-----:R-:W-:Y:S02]  /*9230*/  FSEL R29, R46, -INF , P2 ;  /* 0xff8000002e1d7808 */ /* 0x001fe40001000000 */
[----:B------:R-:W-:Y:S02]  /*9240*/  FMNMX.FTZ R46, R13, R14, !PT ;  /* 0x0000000e0d2e7209 */ /* 0x000fe40007810000 */
[----:B------:R-:W-:Y:S02]  /*9250*/  ISETP.GT.AND P2, PT, R70, 0x80, PT ;  /* 0x000000804600780c */ /* 0x000fe40003f44270 */
[----:B------:R-:W-:Y:S01]  /*9260*/  FMNMX.FTZ R46, R9, R46, !PT ;  /* 0x0000002e092e7209 */ /* 0x000fe20007810000 */
[----:B------:R-:W0:Y:S01]  /*9270*/  MUFU.TANH R43, R43 ;  /* 0x0000002b002b7308 */ /* 0x000e220000002400 */
[----:B--2---:R-:W-:Y:S02]  /*9280*/  FSEL R27, R42, -INF , P4 ;  /* 0xff8000002a1b7808 */ /* 0x004fe40002000000 */
[----:B------:R-:W-:-:S05]  /*9290*/  ISETP.GT.AND P4, PT, R70, 0x78, PT ;  /* 0x000000784600780c */ /* 0x000fca0003f84270 */
[----:B------:R-:W2:Y:S01]  /*92a0*/  MUFU.TANH R52, R52 ;  /* 0x0000003400347308 */ /* 0x000ea20000002400 */
[----:B-1----:R-:W-:Y:S02]  /*92b0*/  FSEL R143, R48, -INF , P5 ;  /* 0xff800000308f7808 */ /* 0x002fe40002800000 */
[----:B------:R-:W-:Y:S02]  /*92c0*/  FMNMX.FTZ R48, R89, R46, !PT ;  /* 0x0000002e59307209 */ /* 0x000fe40007810000 */
[----:B------:R-:W-:Y:S02]  /*92d0*/  FMNMX.FTZ R74, R143, R74, !PT ;  /* 0x0000004a8f4a7209 */ /* 0x000fe40007810000 */
[----:B------:R-:W-:Y:S01]  /*92e0*/  FMNMX.FTZ R48, R49, R48, !PT ;  /* 0x0000003031307209 */ /* 0x000fe20007810000 */
[----:B------:R-:W1:Y:S01]  /*92f0*/  MUFU.TANH R53, R53 ;  /* 0x0000003500357308 */ /* 0x000e620000002400 */
[----:B0-----:R-:W-:Y:S02]  /*9300*/  FSEL R43, R43, -INF , P3 ;  /* 0xff8000002b2b7808 */ /* 0x001fe40001800000 */
[----:B------:R-:W-:-:S02]  /*9310*/  ISETP.GT.AND P3, PT, R70, 0x79, PT ;  /* 0x000000794600780c */ /* 0x000fc40003f64270 */
[----:B------:R-:W-:-:S03]  /*9320*/  FMNMX.FTZ R48, R93, R48, !PT ;  /* 0x000000305d307209 */ /* 0x000fc60007810000 */
[----:B------:R-:W0:Y:S01]  /*9330*/  MUFU.TANH R45, R45 ;  /* 0x0000002d002d7308 */ /* 0x000e220000002400 */
[----:B--2---:R-:W-:Y:S02]  /*9340*/  FSEL R145, R52, -INF , P4 ;  /* 0xff80000034917808 */ /* 0x004fe40002000000 */
[----:B------:R-:W-:Y:S02]  /*9350*/  FMNMX.FTZ R48, R71, R48, !PT ;  /* 0x0000003047307209 */ /* 0x000fe40007810000 */
[----:B------:R-:W-:-:S03]  /*9360*/  FMNMX.FTZ R74, R145, R74, !PT ;  /* 0x0000004a914a7209 */ /* 0x000fc60007810000 */
        /* <DEDUP_REMOVED lines=11> */
[----:B------:R-:W-:Y:S02]  /*9420*/  ISETP.GT.AND P6, PT, R70, 0x88, PT ;  /* 0x000000884600780c */ /* 0x000fe40003fc4270 */
[----:B------:R-:W-:-:S03]  /*9430*/  FMNMX.FTZ R50, R97, R48, !PT ;  /* 0x0000003061327209 */ /* 0x000fc60007810000 */
[----:B------:R-:W-:Y:S01]  /*9440*/  MUFU.TANH R26, R26 ;  /* 0x0000001a001a7308 */ /* 0x000fe20000002400 */
[----:B0-----:R-:W-:Y:S02]  /*9450*/  FSEL R149, R149, -INF , P1 ;  /* 0xff80000095957808 */ /* 0x001fe40000800000 */
[----:B------:R-:W-:Y:S02]  /*9460*/  FMNMX.FTZ R50, R101, R50, !PT ;  /* 0x0000003265327209 */ /* 0x000fe40007810000 */
[----:B------:R-:W-:Y:S02]  /*9470*/  FMNMX.FTZ R59, R149, R74, !PT ;  /* 0x0000004a953b7209 */ /* 0x000fe40007810000 */
[----:B------:R-:W-:Y:S01]  /*9480*/  FMNMX.FTZ R50, R75, R50, !PT ;  /* 0x000000324b327209 */ /* 0x000fe20007810000 */
[----:B------:R-:W0:Y:S01]  /*9490*/  MUFU.TANH R54, R54 ;  /* 0x0000003600367308 */ /* 0x000e220000002400 */
[----:B--2---:R-:W-:Y:S02]  /*94a0*/  FSEL R147, R72, -INF , P5 ;  /* 0xff80000048937808 */ /* 0x004fe40002800000 */
[----:B------:R-:W-:-:S02]  /*94b0*/  ISETP.GT.AND P5, PT, R70, 0x89, PT ;  /* 0x000000894600780c */ /* 0x000fc40003fa4270 */
[----:B------:R-:W-:-:S03]  /*94c0*/  FMNMX.FTZ R50, R73, R50, !PT ;  /* 0x0000003249327209 */ /* 0x000fc60007810000 */
[----:B------:R-:W1:Y:S01]  /*94d0*/  MUFU.TANH R155, R155 ;  /* 0x0000009b009b7308 */ /* 0x000e620000002400 */
[----:B------:R-:W-:-:S04]  /*94e0*/  FMNMX.FTZ R52, R79, R50, !PT ;  /* 0x000000324f347209 */ /* 0x000fc80007810000 */
[----:B------:R-:W-:-:S03]  /*94f0*/  FMNMX.FTZ R52, R77, R52, !PT ;  /* 0x000000344d347209 */ /* 0x000fc60007810000 */
[----:B------:R-:W2:Y:S01]  /*9500*/  MUFU.TANH R55, R55 ;  /* 0x0000003700377308 */ /* 0x000ea20000002400 */
[----:B0-----:R-:W-:Y:S02]  /*9510*/  FSEL R37, R54, -INF , P4 ;  /* 0xff80000036257808 */ /* 0x001fe40002000000 */
[----:B------:R-:W-:Y:S02]  /*9520*/  ISETP.GT.AND P4, PT, R70, 0x90, PT ;  /* 0x000000904600780c */ /* 0x000fe40003f84270 */
[----:B------:R-:W-:-:S03]  /*9530*/  FMNMX.FTZ R52, R83, R52, !PT ;  /* 0x0000003453347209 */ /* 0x000fc60007810000 */
[----:B------:R-:W0:Y:S01]  /*9540*/  MUFU.TANH R32, R32 ;  /* 0x0000002000207308 */ /* 0x000e220000002400 */
[----:B-1----:R-:W-:Y:S02]  /*9550*/  FSEL R155, R155, -INF , P5 ;  /* 0xff8000009b9b7808 */ /* 0x002fe40002800000 */
[----:B------:R-:W-:-:S04]  /*9560*/  FMNMX.FTZ R52, R81, R52, !PT ;  /* 0x0000003451347209 */ /* 0x000fc80007810000 */
[----:B------:R-:W-:Y:S01]  /*9570*/  FMNMX.FTZ R54, R87, R52, !PT ;  /* 0x0000003457367209 */ /* 0x000fe20007810000 */
[----:B------:R-:W1:Y:S01]  /*9580*/  MUFU.TANH R10, R10 ;  /* 0x0000000a000a7308 */ /* 0x000e620000002400 */
[----:B--2---:R-:W-:Y:S02]  /*9590*/  FSEL R153, R55, -INF , P3 ;  /* 0xff80000037997808 */ /* 0x004fe40001800000 */
[----:B------:R-:W-:Y:S02]  /*95a0*/  ISETP.GT.AND P3, PT, R70, 0x91, PT ;  /* 0x000000914600780c */ /* 0x000fe40003f64270 */
[----:B------:R-:W-:-:S03]  /*95b0*/  FMNMX.FTZ R54, R119, R54, !PT ;  /* 0x0000003677367209 */ /* 0x000fc60007810000 */
[----:B------:R2:W3:Y:S01]  /*95c0*/  MUFU.TANH R28, R8 ;  /* 0x00000008001c7308 */ /* 0x0004e20000002400 */
[----:B0-----:R-:W-:Y:S02]  /*95d0*/  FSEL R32, R32, -INF , P4 ;  /* 0xff80000020207808 */ /* 0x001fe40002000000 */
[----:B------:R-:W-:-:S04]  /*95e0*/  FMNMX.FTZ R54, R11, R54, !PT ;  /* 0x000000360b367209 */ /* 0x000fc80007810000 */
[----:B------:R-:W-:Y:S01]  /*95f0*/  FMNMX.FTZ R54, R123, R54, !PT ;  /* 0x000000367b367209 */ /* 0x000fe20007810000 */
[----:B------:R-:W0:Y:S01]  /*9600*/  MUFU.TANH R24, R24 ;  /* 0x0000001800187308 */ /* 0x000e220000002400 */
[----:B--2---:R-:W-:Y:S02]  /*9610*/  FSEL R8, R26, -INF , P6 ;  /* 0xff8000001a087808 */ /* 0x004fe40003000000 */
[----:B-1----:R-:W-:Y:S02]  /*9620*/  FSEL R10, R10, -INF , P2 ;  /* 0xff8000000a0a7808 */ /* 0x002fe40001000000 */
[----:B------:R-:W-:Y:S02]  /*9630*/  FMNMX.FTZ R26, R8, R59, !PT ;  /* 0x0000003b081a7209 */ /* 0x000fe40007810000 */
[----:B------:R-:W-:Y:S01]  /*9640*/  ISETP.GT.AND P2, PT, R70, 0x98, PT ;  /* 0x000000984600780c */ /* 0x000fe20003f44270 */
[----:B------:R-:W1:Y:S01]  /*9650*/  MUFU.TANH R36, R36 ;  /* 0x0000002400247308 */ /* 0x000e620000002400 */
[----:B------:R-:W-:-:S02]  /*9660*/  FMNMX.FTZ R55, R155, R26, !PT ;  /* 0x0000001a9b377209 */ /* 0x000fc40007810000 */
[----:B---3--:R-:W-:Y:S02]  /*9670*/  FSEL R28, R28, -INF , P3 ;  /* 0xff8000001c1c7808 */ /* 0x008fe40001800000 */
[----:B------:R-:W-:Y:S02]  /*9680*/  FMNMX.FTZ R59, R32, R55, !PT ;  /* 0x00000037203b7209 */ /* 0x000fe40007810000 */
[----:B------:R-:W-:Y:S01]  /*9690*/  FMNMX.FTZ R56, R61, R54, !PT ;  /* 0x000000363d387209 */ /* 0x000fe20007810000 */
[----:B------:R-:W2:Y:S01]  /*96a0*/  MUFU.TANH R20, R20 ;  /* 0x0000001400147308 */ /* 0x000ea20000002400 */
[----:B0-----:R-:W-:Y:S02]  /*96b0*/  FSEL R55, R24, -INF , P1 ;  /* 0xff80000018377808 */ /* 0x001fe40000800000 */
[----:B------:R-:W-:Y:S02]  /*96c0*/  ISETP.GT.AND P1, PT, R70, 0x99, PT ;  /* 0x000000994600780c */ /* 0x000fe40003f24270 */
[----:B------:R-:W-:-:S02]  /*96d0*/  FMNMX.FTZ R59, R28, R59, !PT ;  /* 0x0000003b1c3b7209 */ /* 0x000fc40007810000 */
[----:B------:R-:W-:Y:S01]  /*96e0*/  FMNMX.FTZ R56, R25, R56, !PT ;  /* 0x0000003819387209 */ /* 0x000fe20007810000 */
[----:B------:R-:W-:Y:S01]  /*96f0*/  MUFU.TANH R30, R30 ;  /* 0x0000001e001e7308 */ /* 0x000fe20000002400 */
[----:B-1----:R-:W-:Y:S02]  /*9700*/  FSEL R26, R36, -INF , P2 ;  /* 0xff800000241a7808 */ /* 0x002fe40001000000 */
[----:B------:R-:W-:Y:S02]  /*9710*/  FMNMX.FTZ R56, R65, R56, !PT ;  /* 0x0000003841387209 */ /* 0x000fe40007810000 */
[----:B------:R-:W-:Y:S02]  /*9720*/  FMNMX.FTZ R59, R26, R59, !PT ;  /* 0x0000003b1a3b7209 */ /* 0x000fe40007810000 */
[----:B------:R-:W-:Y:S01]  /*9730*/  FMNMX.FTZ R56, R63, R56, !PT ;  /* 0x000000383f387209 */ /* 0x000fe20007810000 */
[----:B------:R-:W0:Y:S01]  /*9740*/  MUFU.TANH R31, R31 ;  /* 0x0000001f001f7308 */ /* 0x000e220000002400 */
[----:B--2---:R-:W-:-:S02]  /*9750*/  FSEL R24, R20, -INF , P1 ;  /* 0xff80000014187808 */ /* 0x004fc40000800000 */
[----:B------:R-:W-:Y:S02]  /*9760*/  FMNMX.FTZ R60, R69, R56, !PT ;  /* 0x00000038453c7209 */ /* 0x000fe40007810000 */
[----:B------:R-:W-:Y:S02]  /*9770*/  FMNMX.FTZ R36, R24, R59, !PT ;  /* 0x0000003b18247209 */ /* 0x000fe40007810000 */
[----:B------:R-:W-:Y:S01]  /*9780*/  FMNMX.FTZ R60, R27, R60, !PT ;  /* 0x0000003c1b3c7209 */ /* 0x000fe20007810000 */
[----:B------:R-:W-:Y:S02]  /*9790*/  MUFU.TANH R34, R34 ;  /* 0x0000002200227308 */ /* 0x000fe40000002400 */
[----:B------:R-:W1:Y:S01]  /*97a0*/  SHFL.BFLY PT, R59, R36, 0x2, 0x1f ;  /* 0x0c401f00243b7f89 */ /* 0x000e6200000e0000 */
[----:B------:R-:W-:-:S04]  /*97b0*/  FMNMX.FTZ R60, R43, R60, !PT ;  /* 0x0000003c2b3c7209 */ /* 0x000fc80007810000 */
[----:B------:R-:W-:Y:S01]  /*97c0*/  FMNMX.FTZ R60, R45, R60, !PT ;  /* 0x0000003c2d3c7209 */ /* 0x000fe20007810000 */
[----:B------:R-:W2:Y:S01]  /*97d0*/  MUFU.TANH R35, R35 ;  /* 0x0000002300237308 */ /* 0x000ea20000002400 */
[----:B0-----:R-:W-:Y:S02]  /*97e0*/  FSEL R31, R31, -INF , P5 ;  /* 0xff8000001f1f7808 */ /* 0x001fe40002800000 */
[----:B------:R-:W-:-:S04]  /*97f0*/  FMNMX.FTZ R60, R29, R60, !PT ;  /* 0x0000003c1d3c7209 */ /* 0x000fc80007810000 */
[----:B------:R-:W-:-:S04]  /*9800*/  FMNMX.FTZ R60, R33, R60, !PT ;  /* 0x0000003c213c7209 */ /* 0x000fc80007810000 */
[----:B------:R-:W-:-:S04]  /*9810*/  FMNMX.FTZ R60, R147, R60, !PT ;  /* 0x0000003c933c7209 */ /* 0x000fc80007810000 */
[----:B------:R-:W-:Y:S02]  /*9820*/  FMNMX.FTZ R60, R37, R60, !PT ;  /* 0x0000003c253c7209 */ /* 0x000fe40007810000 */
[----:B--2---:R-:W-:Y:S02]  /*9830*/  FSEL R35, R35, -INF , P3 ;  /* 0xff80000023237808 */ /* 0x004fe40001800000 */
[----:B-1----:R-:W-:Y:S01]  /*9840*/  FMNMX.FTZ R40, R36, R59, !PT ;  /* 0x0000003b24287209 */ /* 0x002fe20007810000 */
[C---:B------:R-:W-:Y:S01]  /*9850*/  FMUL.FTZ R36, R2.reuse, R38 ;  /* 0x0000002602247220 */ /* 0x040fe20000410000 */
[----:B------:R-:W-:-:S03]  /*9860*/  FMUL.FTZ R38, R2, R39 ;  /* 0x0000002702267220 */ /* 0x000fc60000410000 */
[----:B------:R-:W0:Y:S02]  /*9870*/  SHFL.BFLY PT, R59, R40, 0x1, 0x1f ;  /* 0x0c201f00283b7f89 */ /* 0x000e2400000e0000 */
[----:B------:R-:W1:Y:S08]  /*9880*/  MUFU.TANH R36, R36 ;  /* 0x0000002400247308 */ /* 0x000e700000002400 */
[----:B------:R-:W2:Y:S01]  /*9890*/  MUFU.TANH R38, R38 ;  /* 0x0000002600267308 */ /* 0x000ea20000002400 */
[----:B0-----:R-:W-:-:S04]  /*98a0*/  FMNMX.FTZ R59, R40, R59, !PT ;  /* 0x0000003b283b7209 */ /* 0x001fc80007810000 */
[C---:B------:R-:W-:Y:S01]  /*98b0*/  FSETP.NEU.FTZ.AND P0, PT, R59.reuse, -INF , PT ;  /* 0xff8000003b00780b */ /* 0x040fe20003f1d000 */
[----:B------:R-:W-:-:S05]  /*98c0*/  FFMA.FTZ R20, R59, R58, -8 ;  /* 0xc10000003b147423 */ /* 0x000fca000001003a */
[----:B------:R-:W-:Y:S02]  /*98d0*/  FSEL R20, R20, RZ, P0 ;  /* 0x000000ff14147208 */ /* 0x000fe40000000000 */
[----:B------:R-:W-:-:S03]  /*98e0*/  ISETP.NE.AND P0, PT, R106, RZ, PT ;  /* 0x000000ff6a00720c */ /* 0x000fc60003f05270 */
[-CC-:B------:R-:W-:Y:S01]  /*98f0*/  FFMA.FTZ R39, R51, R58.reuse, -R20.reuse ;  /* 0x0000003a33277223 */ /* 0x180fe20000010814 */
[----:B------:R-:W-:-:S01]  /*9900*/  FFMA.FTZ R51, R107, R58, -R20 ;  /* 0x0000003a6b337223 */ /* 0x000fc20000010814 */
[----:B------:R-:W-:Y:S01]  /*9910*/  FMNMX.FTZ R107, R153, R60, !PT ;  /* 0x0000003c996b7209 */ /* 0x000fe20007810000 */
[----:B------:R-:W-:-:S01]  /*9920*/  FFMA.FTZ R109, R109, R58, -R20 ;  /* 0x0000003a6d6d7223 */ /* 0x000fc20000010814 */
[-CC-:B------:R-:W-:Y:S01]  /*9930*/  FFMA.FTZ R42, R91, R58.reuse, -R20.reuse ;  /* 0x0000003a5b2a7223 */ /* 0x180fe20000010814 */
[----:B------:R-:W-:-:S01]  /*9940*/  FFMA.FTZ R91, R111, R58, -R20 ;  /* 0x0000003a6f5b7223 */ /* 0x000fc20000010814 */
[----:B------:R-:W-:Y:S01]  /*9950*/  FMNMX.FTZ R60, R10, R107, !PT ;  /* 0x0000006b0a3c7209 */ /* 0x000fe20007810000 */
[----:B------:R0:W-:Y:S01]  /*9960*/  MUFU.EX2 R48, R109 ;  /* 0x0000006d00307308 */ /* 0x0001e20000000800 */
[----:B------:R-:W-:Y:S01]  /*9970*/  FSEL R107, R30, -INF , P6 ;  /* 0xff8000001e6b7808 */ /* 0x000fe20003000000 */
[--C-:B------:R-:W-:Y:S01]  /*9980*/  FFMA.FTZ R113, R113, R58, -R20.reuse ;  /* 0x0000003a71717223 */ /* 0x100fe20000010814 */
[----:B------:R-:W-:Y:S01]  /*9990*/  FMNMX.FTZ R60, R55, R60, !PT ;  /* 0x0000003c373c7209 */ /* 0x000fe20007810000 */
[-CC-:B------:R-:W-:Y:S01]  /*99a0*/  FFMA.FTZ R121, R121, R58.reuse, -R20.reuse ;  /* 0x0000003a79797223 */ /* 0x180fe20000010814 */
[----:B-1----:R-:W-:Y:S01]  /*99b0*/  FSEL R111, R36, -INF , P2 ;  /* 0xff800000246f7808 */ /* 0x002fe20001000000 */
[--C-:B------:R-:W-:Y:S01]  /*99c0*/  FFMA.FTZ R44, R99, R58, -R20.reuse ;  /* 0x0000003a632c7223 */ /* 0x100fe20000010814 */
[----:B------:R-:W-:Y:S01]  /*99d0*/  FMNMX.FTZ R60, R107, R60, !PT ;  /* 0x0000003c6b3c7209 */ /* 0x000fe20007810000 */
[----:B------:R2:W-:Y:S01]  /*99e0*/  MUFU.EX2 R50, R113 ;  /* 0x0000007100327308 */ /* 0x0005e20000000800 */
[----:B0-----:R-:W-:Y:S01]  /*99f0*/  FSEL R109, R34, -INF , P4 ;  /* 0xff800000226d7808 */ /* 0x001fe20002000000 */
[--C-:B------:R-:W-:Y:S01]  /*9a00*/  FFMA.FTZ R99, R127, R58, -R20.reuse ;  /* 0x0000003a7f637223 */ /* 0x100fe20000010814 */
[----:B------:R-:W-:Y:S01]  /*9a10*/  FMNMX.FTZ R60, R31, R60, !PT ;  /* 0x0000003c1f3c7209 */ /* 0x000fe20007810000 */
[-CC-:B------:R-:W-:Y:S01]  /*9a20*/  FFMA.FTZ R103, R103, R58.reuse, -R20.reuse ;  /* 0x0000003a67677223 */ /* 0x180fe20000010814 */
[----:B------:R-:W-:-:S01]  /*9a30*/  FFMA.FTZ R117, R117, R58, -R20 ;  /* 0x0000003a75757223 */ /* 0x000fc20000010814 */
[--C-:B------:R-:W-:Y:S01]  /*9a40*/  FFMA.FTZ R125, R125, R58, -R20.reuse ;  /* 0x0000003a7d7d7223 */ /* 0x100fe20000010814 */
[----:B------:R-:W-:Y:S01]  /*9a50*/  FMNMX.FTZ R60, R109, R60, !PT ;  /* 0x0000003c6d3c7209 */ /* 0x000fe20007810000 */
[----:B------:R0:W-:Y:S01]  /*9a60*/  MUFU.EX2 R54, R121 ;  /* 0x0000007900367308 */ /* 0x0001e20000000800 */
[----:B--2---:R-:W-:Y:S01]  /*9a70*/  FSEL R113, R38, -INF , P1 ;  /* 0xff80000026717808 */ /* 0x004fe20000800000 */
[--C-:B------:R-:W-:Y:S01]  /*9a80*/  FFMA.FTZ R40, R47, R58, -R20.reuse ;  /* 0x0000003a2f287223 */ /* 0x100fe20000010814 */
[----:B------:R-:W-:Y:S01]  /*9a90*/  FMNMX.FTZ R60, R35, R60, !PT ;  /* 0x0000003c233c7209 */ /* 0x000fe20007810000 */
[-CC-:B------:R-:W-:Y:S01]  /*9aa0*/  FFMA.FTZ R47, R95, R58.reuse, -R20.reuse ;  /* 0x0000003a5f2f7223 */ /* 0x180fe20000010814 */
[----:B------:R-:W-:-:S01]  /*9ab0*/  FFMA.FTZ R95, R115, R58, -R20 ;  /* 0x0000003a735f7223 */ /* 0x000fc20000010814 */
[--C-:B------:R-:W-:Y:S01]  /*9ac0*/  FFMA.FTZ R62, R129, R58, -R20.reuse ;  /* 0x0000003a813e7223 */ /* 0x100fe20000010814 */
[----:B------:R-:W-:Y:S01]  /*9ad0*/  FMNMX.FTZ R60, R111, R60, !PT ;  /* 0x0000003c6f3c7209 */ /* 0x000fe20007810000 */
[----:B------:R1:W-:Y:S01]  /*9ae0*/  MUFU.EX2 R46, R103 ;  /* 0x00000067002e7308 */ /* 0x0003e20000000800 */
[----:B------:R-:W-:-:S01]  /*9af0*/  FFMA.FTZ R3, R3, R58, -R20 ;  /* 0x0000003a03037223 */ /* 0x000fc20000010814 */
[--C-:B------:R-:W-:Y:S01]  /*9b00*/  FFMA.FTZ R12, R12, R58, -R20.reuse ;  /* 0x0000003a0c0c7223 */ /* 0x100fe20000010814 */
[----:B------:R-:W-:Y:S01]  /*9b10*/  FMNMX.FTZ R60, R113, R60, !PT ;  /* 0x0000003c713c7209 */ /* 0x000fe20007810000 */
[-CC-:B------:R-:W-:Y:S01]  /*9b20*/  FFMA.FTZ R15, R15, R58.reuse, -R20.reuse ;  /* 0x0000003a0f0f7223 */ /* 0x180fe20000010814 */
[----:B------:R-:W-:-:S01]  /*9b30*/  FFMA.FTZ R85, R85, R58, -R20 ;  /* 0x0000003a55557223 */ /* 0x000fc20000010814 */
[-CC-:B------:R-:W-:Y:S01]  /*9b40*/  FFMA.FTZ R57, R57, R58.reuse, -R20.reuse ;  /* 0x0000003a39397223 */ /* 0x180fe20000010814 */
[----:B------:R-:W-:-:S01]  /*9b50*/  FFMA.FTZ R64, R133, R58, -R20 ;  /* 0x0000003a85407223 */ /* 0x000fc20000010814 */
[----:B0-----:R-:W0:Y:S01]  /*9b60*/  SHFL.BFLY PT, R121, R60, 0x2, 0x1f ;  /* 0x0c401f003c797f89 */ /* 0x001e2200000e0000 */
[----:B------:R2:W-:Y:S01]  /*9b70*/  MUFU.EX2 R52, R117 ;  /* 0x0000007500347308 */ /* 0x0005e20000000800 */
[----:B-1----:R-:W-:-:S01]  /*9b80*/  FFMA.FTZ R103, R131, R58, -R20 ;  /* 0x0000003a83677223 */ /* 0x002fc20000010814 */
[-CC-:B------:R-:W-:Y:S01]  /*9b90*/  FFMA.FTZ R67, R67, R58.reuse, -R20.reuse ;  /* 0x0000003a43437223 */ /* 0x180fe20000010814 */
[----:B------:R-:W-:-:S01]  /*9ba0*/  FFMA.FTZ R30, R135, R58, -R20 ;  /* 0x0000003a871e7223 */ /* 0x000fc20000010814 */
[-CC-:B------:R-:W-:Y:S01]  /*9bb0*/  FFMA.FTZ R41, R41, R58.reuse, -R20.reuse ;  /* 0x0000003a29297223 */ /* 0x180fe20000010814 */
[----:B------:R-:W-:-:S01]  /*9bc0*/  FFMA.FTZ R34, R137, R58, -R20 ;  /* 0x0000003a89227223 */ /* 0x000fc20000010814 */
[-CC-:B------:R-:W-:Y:S01]  /*9bd0*/  FFMA.FTZ R115, R139, R58.reuse, -R20.reuse ;  /* 0x0000003a8b737223 */ /* 0x180fe20000010814 */
[----:B------:R-:W-:-:S01]  /*9be0*/  FFMA.FTZ R36, R141, R58, -R20 ;  /* 0x0000003a8d247223 */ /* 0x000fc20000010814 */
[----:B------:R1:W-:Y:S01]  /*9bf0*/  MUFU.EX2 R56, R125 ;  /* 0x0000007d00387308 */ /* 0x0003e20000000800 */
[----:B--2---:R-:W-:-:S01]  /*9c00*/  FFMA.FTZ R117, R143, R58, -R20 ;  /* 0x0000003a8f757223 */ /* 0x004fc20000010814 */
[-CC-:B------:R-:W-:Y:S01]  /*9c10*/  FFMA.FTZ R38, R145, R58.reuse, -R20.reuse ;  /* 0x0000003a91267223 */ /* 0x180fe20000010814 */
[----:B------:R-:W-:-:S01]  /*9c20*/  FFMA.FTZ R53, R53, R58, -R20 ;  /* 0x0000003a35357223 */ /* 0x000fc20000010814 */
[-CC-:B------:R-:W-:Y:S01]  /*9c30*/  FFMA.FTZ R66, R151, R58.reuse, -R20.reuse ;  /* 0x0000003a97427223 */ /* 0x180fe20000010814 */
[----:B------:R-:W-:-:S01]  /*9c40*/  FFMA.FTZ R8, R8, R58, -R20 ;  /* 0x0000003a08087223 */ /* 0x000fc20000010814 */
[-CC-:B------:R-:W-:Y:S01]  /*9c50*/  FFMA.FTZ R32, R32, R58.reuse, -R20.reuse ;  /* 0x0000003a20207223 */ /* 0x180fe20000010814 */
[----:B------:R-:W-:-:S01]  /*9c60*/  FFMA.FTZ R28, R28, R58, -R20 ;  /* 0x0000003a1c1c7223 */ /* 0x000fc20000010814 */
[-CC-:B------:R-:W-:Y:S01]  /*9c70*/  FFMA.FTZ R26, R26, R58.reuse, -R20.reuse ;  /* 0x0000003a1a1a7223 */ /* 0x180fe20000010814 */
[----:B-1----:R-:W-:-:S01]  /*9c80*/  FFMA.FTZ R125, R155, R58, -R20 ;  /* 0x0000003a9b7d7223 */ /* 0x002fc20000010814 */
[----:B------:R-:W-:Y:S01]  /*9c90*/  FFMA.FTZ R129, R24, R58, -R20 ;  /* 0x0000003a18817223 */ /* 0x000fe20000010814 */
[----:B------:R-:W-:Y:S01]  /*9ca0*/  MUFU.EX2 R3, R3 ;  /* 0x0000000300037308 */ /* 0x000fe20000000800 */
[----:B------:R-:W-:-:S02]  /*9cb0*/  ISETP.NE.AND P2, PT, R102, RZ, PT ;  /* 0x000000ff6600720c */ /* 0x000fc40003f45270 */
[----:B0-----:R-:W-:Y:S01]  /*9cc0*/  FMNMX.FTZ R68, R60, R121, !PT ;  /* 0x000000793c447209 */ /* 0x001fe20007810000 */
[----:B------:R-:W-:-:S04]  /*9cd0*/  FFMA.FTZ R121, R149, R58, -R20 ;  /* 0x0000003a95797223 */ /* 0x000fc80000010814 */
[----:B------:R-:W0:Y:S01]  /*9ce0*/  MUFU.EX2 R12, R12 ;  /* 0x0000000c000c7308 */ /* 0x000e220000000800 */
[----:B------:R-:W1:Y:S05]  /*9cf0*/  SHFL.BFLY PT, R127, R68, 0x1, 0x1f ;  /* 0x0c201f00447f7f89 */ /* 0x000e6a00000e0000 */
[----:B------:R-:W-:Y:S02]  /*9d00*/  @!P2 VIADD R0, R0, 0x13240 ;  /* 0x000132400000a836 */ /* 0x000fe40000000000 */
[----:B------:R-:W-:Y:S08]  /*9d10*/  MUFU.EX2 R15, R15 ;  /* 0x0000000f000f7308 */ /* 0x000ff00000000800 */
[----:B------:R-:W2:Y:S01]  /*9d20*/  MUFU.EX2 R40, R40 ;  /* 0x0000002800287308 */ /* 0x000ea20000000800 */
[----:B0-----:R-:W-:-:S07]  /*9d30*/  FADD.FTZ R86, R3, R12 ;  /* 0x0000000c03567221 */ /* 0x001fce0000010000 */
[----:B------:R-:W0:Y:S01]  /*9d40*/  MUFU.EX2 R39, R39 ;  /* 0x0000002700277308 */ /* 0x000e220000000800 */
[----:B-1----:R-:W-:-:S04]  /*9d50*/  FMNMX.FTZ R60, R68, R127, !PT ;  /* 0x0000007f443c7209 */ /* 0x002fc80007810000 */
[C---:B------:R-:W-:Y:S01]  /*9d60*/  FSETP.NEU.FTZ.AND P1, PT, R60.reuse, -INF , PT ;  /* 0xff8000003c00780b */ /* 0x040fe20003f3d000 */
[----:B------:R-:W-:-:S02]  /*9d70*/  FFMA.FTZ R68, R60, R58, -8 ;  /* 0xc10000003c447423 */ /* 0x000fc4000001003a */
[----:B------:R1:W-:Y:S01]  /*9d80*/  MUFU.EX2 R127, R28 ;  /* 0x0000001c007f7308 */ /* 0x0003e20000000800 */
[----:B--2---:R-:W-:Y:S02]  /*9d90*/  F2FP.SATFINITE.E4M3.F32.PACK_AB_MERGE_C R152, R40, R15, RZ ;  /* 0x0000000f2898723e */ /* 0x004fe400048070ff */
[----:B------:R-:W-:Y:S02]  /*9da0*/  FSEL R20, R68, RZ, P1 ;  /* 0x000000ff44147208 */ /* 0x000fe40000800000 */
[----:B------:R-:W-:Y:S02]  /*9db0*/  F2FP.SATFINITE.E4M3.F32.PACK_AB_MERGE_C R152, R12, R3, R152 ;  /* 0x000000030c98723e */ /* 0x000fe40004807098 */
[----:B------:R-:W-:Y:S01]  /*9dc0*/  ISETP.GE.AND P1, PT, R105, 0xa1, PT ;  /* 0x000000a16900780c */ /* 0x000fe20003f26270 */
[----:B------:R-:W-:-:S01]  /*9dd0*/  FFMA.FTZ R13, R13, R58, -R20 ;  /* 0x0000003a0d0d7223 */ /* 0x000fc20000010814 */
[-CC-:B------:R-:W-:Y:S01]  /*9de0*/  FFMA.FTZ R14, R14, R58.reuse, -R20.reuse ;  /* 0x0000003a0e0e7223 */ /* 0x180fe20000010814 */
[----:B------:R-:W-:-:S01]  /*9df0*/  FFMA.FTZ R24, R9, R58, -R20 ;  /* 0x0000003a09187223 */ /* 0x000fc20000010814 */
[-CC-:B------:R-:W-:Y:S01]  /*9e00*/  FFMA.FTZ R89, R89, R58.reuse, -R20.reuse ;  /* 0x0000003a59597223 */ /* 0x180fe20000010814 */
[----:B------:R-:W-:-:S01]  /*9e10*/  FFMA.FTZ R9, R49, R58, -R20 ;  /* 0x0000003a31097223 */ /* 0x000fc20000010814 */
[-CC-:B-1----:R-:W-:Y:S01]  /*9e20*/  FFMA.FTZ R28, R93, R58.reuse, -R20.reuse ;  /* 0x0000003a5d1c7223 */ /* 0x182fe20000010814 */
[----:B------:R-:W-:Y:S01]  /*9e30*/  MUFU.EX2 R13, R13 ;  /* 0x0000000d000d7308 */ /* 0x000fe20000000800 */
[----:B------:R-:W-:-:S01]  /*9e40*/  FFMA.FTZ R68, R71, R58, -R20 ;  /* 0x0000003a47447223 */ /* 0x000fc20000010814 */
[-CC-:B------:R-:W-:Y:S01]  /*9e50*/  FFMA.FTZ R82, R61, R58.reuse, -R20.reuse ;  /* 0x0000003a3d527223 */ /* 0x180fe20000010814 */
[----:B------:R-:W-:-:S01]  /*9e60*/  FFMA.FTZ R61, R63, R58, -R20 ;  /* 0x0000003a3f3d7223 */ /* 0x000fc20000010814 */
[-CC-:B------:R-:W-:Y:S01]  /*9e70*/  FFMA.FTZ R71, R97, R58.reuse, -R20.reuse ;  /* 0x0000003a61477223 */ /* 0x180fe20000010814 */
[----:B------:R-:W-:-:S01]  /*9e80*/  FFMA.FTZ R80, R65, R58, -R20 ;  /* 0x0000003a41507223 */ /* 0x000fc20000010814 */
[----:B------:R-:W-:Y:S01]  /*9e90*/  FADD.FTZ R65, R15, R86 ;  /* 0x000000560f417221 */ /* 0x000fe20000010000 */
[----:B------:R-:W-:-:S01]  /*9ea0*/  FFMA.FTZ R49, R101, R58, -R20 ;  /* 0x0000003a65317223 */ /* 0x000fc20000010814 */
[----:B------:R-:W1:Y:S01]  /*9eb0*/  MUFU.EX2 R14, R14 ;  /* 0x0000000e000e7308 */ /* 0x000e620000000800 */
[----:B------:R-:W-:-:S01]  /*9ec0*/  FFMA.FTZ R70, R75, R58, -R20 ;  /* 0x0000003a4b467223 */ /* 0x000fc20000010814 */
[----:B------:R-:W-:Y:S01]  /*9ed0*/  FADD.FTZ R88, R40, R65 ;  /* 0x0000004128587221 */ /* 0x000fe20000010000 */
[----:B------:R-:W-:-:S01]  /*9ee0*/  FFMA.FTZ R84, R69, R58, -R20 ;  /* 0x0000003a45547223 */ /* 0x000fc20000010814 */
[-CC-:B------:R-:W-:Y:S01]  /*9ef0*/  FFMA.FTZ R73, R73, R58.reuse, -R20.reuse ;  /* 0x0000003a49497223 */ /* 0x180fe20000010814 */
[----:B------:R-:W-:-:S01]  /*9f00*/  FFMA.FTZ R74, R79, R58, -R20 ;  /* 0x0000003a4f4a7223 */ /* 0x000fc20000010814 */
[----:B0-----:R-:W-:Y:S01]  /*9f10*/  FADD.FTZ R65, R39, R88 ;  /* 0x0000005827417221 */ /* 0x001fe20000010000 */
[----:B------:R-:W-:-:S01]  /*9f20*/  FFMA.FTZ R72, R77, R58, -R20 ;  /* 0x0000003a4d487223 */ /* 0x000fc20000010814 */
[----:B------:R-:W0:Y:S01]  /*9f30*/  MUFU.EX2 R24, R24 ;  /* 0x0000001800187308 */ /* 0x000e220000000800 */
[----:B------:R-:W-:-:S01]  /*9f40*/  FFMA.FTZ R75, R83, R58, -R20 ;  /* 0x0000003a534b7223 */ /* 0x000fc20000010814 */
[-CC-:B------:R-:W-:Y:S01]  /*9f50*/  FFMA.FTZ R77, R81, R58.reuse, -R20.reuse ;  /* 0x0000003a514d7223 */ /* 0x180fe20000010814 */
[----:B------:R-:W-:-:S01]  /*9f60*/  FFMA.FTZ R45, R45, R58, -R20 ;  /* 0x0000003a2d2d7223 */ /* 0x000fc20000010814 */
[-CC-:B------:R-:W-:Y:S01]  /*9f70*/  FFMA.FTZ R78, R87, R58.reuse, -R20.reuse ;  /* 0x0000003a574e7223 */ /* 0x180fe20000010814 */
[----:B------:R-:W-:-:S01]  /*9f80*/  FFMA.FTZ R76, R119, R58, -R20 ;  /* 0x0000003a774c7223 */ /* 0x000fc20000010814 */
[-CC-:B------:R-:W-:Y:S01]  /*9f90*/  FFMA.FTZ R11, R11, R58.reuse, -R20.reuse ;  /* 0x0000003a0b0b7223 */ /* 0x180fe20000010814 */
[----:B------:R-:W-:-:S01]  /*9fa0*/  FFMA.FTZ R79, R123, R58, -R20 ;  /* 0x0000003a7b4f7223 */ /* 0x000fc20000010814 */
[----:B------:R-:W2:Y:S01]  /*9fb0*/  MUFU.EX2 R89, R89 ;  /* 0x0000005900597308 */ /* 0x000ea20000000800 */
[----:B-1----:R-:W-:-:S01]  /*9fc0*/  FADD.FTZ R63, R13, R14 ;  /* 0x0000000e0d3f7221 */ /* 0x002fc20000010000 */
[-CC-:B------:R-:W-:Y:S01]  /*9fd0*/  FFMA.FTZ R25, R25, R58.reuse, -R20.reuse ;  /* 0x0000003a19197223 */ /* 0x180fe20000010814 */
[----:B------:R-:W-:-:S01]  /*9fe0*/  FFMA.FTZ R147, R147, R58, -R20 ;  /* 0x0000003a93937223 */ /* 0x000fc20000010814 */
[-CC-:B------:R-:W-:Y:S01]  /*9ff0*/  FFMA.FTZ R153, R153, R58.reuse, -R20.reuse ;  /* 0x0000003a99997223 */ /* 0x180fe20000010814 */
[----:B------:R-:W-:-:S01]  /*a000*/  FFMA.FTZ R55, R55, R58, -R20 ;  /* 0x0000003a37377223 */ /* 0x000fc20000010814 */
[-CC-:B------:R-:W-:Y:S01]  /*a010*/  FFMA.FTZ R107, R107, R58.reuse, -R20.reuse ;  /* 0x0000003a6b6b7223 */ /* 0x180fe20000010814 */
[----:B------:R-:W-:-:S01]  /*a020*/  FFMA.FTZ R109, R109, R58, -R20 ;  /* 0x0000003a6d6d7223 */ /* 0x000fc20000010814 */
[----:B------:R-:W1:Y:S01]  /*a030*/  MUFU.EX2 R9, R9 ;  /* 0x0000000900097308 */ /* 0x000e620000000800 */
[----:B0-----:R-:W-:-:S01]  /*a040*/  FADD.FTZ R86, R24, R63 ;  /* 0x0000003f18567221 */ /* 0x001fc20000010000 */
[-C--:B------:R-:W-:Y:S01]  /*a050*/  FFMA.FTZ R63, R27, R58.reuse, -R20 ;  /* 0x0000003a1b3f7223 */ /* 0x080fe20000010814 */
[----:B------:R-:W-:Y:S01]  /*a060*/  @!P2 PRMT R27, RZ, 0x654, R0 ;  /* 0x00000654ff1ba816 */ /* 0x000fe20000000000 */
[-CC-:B------:R-:W-:Y:S01]  /*a070*/  FFMA.FTZ R35, R35, R58.reuse, -R20.reuse ;  /* 0x0000003a23237223 */ /* 0x180fe20000010814 */
[----:B------:R-:W-:-:S02]  /*a080*/  FFMA.FTZ R111, R111, R58, -R20 ;  /* 0x0000003a6f6f7223 */ /* 0x000fc40000010814 */
[----:B------:R0:W-:Y:S01]  /*a090*/  @!P2 SYNCS.ARRIVE.TRANS64.RED.A1T0 RZ, [R27+URZ], RZ ;  /* 0x000000ff1bffa9a7 */ /* 0x0001e2000810043f */
[----:B------:R-:W3:Y:S01]  /*a0a0*/  MUFU.EX2 R42, R42 ;  /* 0x0000002a002a7308 */ /* 0x000ee20000000800 */
[----:B--2---:R-:W-:-:S01]  /*a0b0*/  FADD.FTZ R86, R89, R86 ;  /* 0x0000005659567221 */ /* 0x004fc20000010000 */
[----:B------:R-:W-:Y:S01]  /*a0c0*/  F2FP.SATFINITE.E4M3.F32.PACK_AB_MERGE_C R24, R89, R24, RZ ;  /* 0x000000185918723e */ /* 0x000fe200048070ff */
[----:B0-----:R-:W-:-:S05]  /*a0d0*/  FFMA.FTZ R27, R43, R58, -R20 ;  /* 0x0000003a2b1b7223 */ /* 0x001fca0000010814 */
[----:B------:R-:W0:Y:S01]  /*a0e0*/  MUFU.EX2 R28, R28 ;  /* 0x0000001c001c7308 */ /* 0x000e220000000800 */
[----:B-1----:R-:W-:-:S01]  /*a0f0*/  FADD.FTZ R69, R9, R86 ;  /* 0x0000005609457221 */ /* 0x002fc20000010000 */
[-CC-:B------:R-:W-:Y:S01]  /*a100*/  FFMA.FTZ R43, R37, R58.reuse, -R20.reuse ;  /* 0x0000003a252b7223 */ /* 0x180fe20000010814 */
[----:B------:R-:W-:-:S01]  /*a110*/  FFMA.FTZ R37, R10, R58, -R20 ;  /* 0x0000003a0a257223 */ /* 0x000fc20000010814 */
[----:B------:R-:W-:-:S04]  /*a120*/  FFMA.FTZ R86, R29, R58, -R20 ;  /* 0x0000003a1d567223 */ /* 0x000fc80000010814 */
[----:B------:R-:W1:Y:S01]  /*a130*/  MUFU.EX2 R44, R44 ;  /* 0x0000002c002c7308 */ /* 0x000e620000000800 */
[----:B---3--:R-:W-:-:S07]  /*a140*/  FADD.FTZ R65, R42, R65 ;  /* 0x000000412a417221 */ /* 0x008fce0000010000 */
[----:B------:R-:W2:Y:S01]  /*a150*/  MUFU.EX2 R68, R68 ;  /* 0x0000004400447308 */ /* 0x000ea20000000800 */
[----:B0-----:R-:W-:-:S07]  /*a160*/  FADD.FTZ R69, R28, R69 ;  /* 0x000000451c457221 */ /* 0x001fce0000010000 */
[----:B------:R-:W0:Y:S01]  /*a170*/  MUFU.EX2 R47, R47 ;  /* 0x0000002f002f7308 */ /* 0x000e220000000800 */
[----:B-1----:R-:W-:-:S07]  /*a180*/  FADD.FTZ R88, R44, R65 ;  /* 0x000000412c587221 */ /* 0x002fce0000010000 */
[----:B------:R-:W1:Y:S01]  /*a190*/  MUFU.EX2 R71, R71 ;  /* 0x0000004700477308 */ /* 0x000e620000000800 */
[----:B--2---:R-:W-:-:S07]  /*a1a0*/  FADD.FTZ R90, R68, R69 ;  /* 0x00000045445a7221 */ /* 0x004fce0000010000 */
[----:B------:R-:W2:Y:S01]  /*a1b0*/  MUFU.EX2 R49, R49 ;  /* 0x0000003100317308 */ /* 0x000ea20000000800 */
[----:B0-----:R-:W-:-:S04]  /*a1c0*/  F2FP.SATFINITE.E4M3.F32.PACK_AB_MERGE_C R154, R47, R44, RZ ;  /* 0x0000002c2f9a723e */ /* 0x001fc800048070ff */
[----:B------:R-:W-:-:S03]  /*a1d0*/  F2FP.SATFINITE.E4M3.F32.PACK_AB_MERGE_C R154, R42, R39, R154 ;  /* 0x000000272a9a723e */ /* 0x000fc6000480709a */
[----:B------:R-:W0:Y:S01]  /*a1e0*/  MUFU.EX2 R51, R51 ;  /* 0x0000003300337308 */ /* 0x000e220000000800 */
[----:B-1----:R-:W-:-:S01]  /*a1f0*/  FADD.FTZ R90, R71, R90 ;  /* 0x0000005a475a7221 */ /* 0x002fc20000010000 */
[----:B------:R-:W-:-:S04]  /*a200*/  F2FP.SATFINITE.E4M3.F32.PACK_AB_MERGE_C R68, R71, R68, RZ ;  /* 0x000000444744723e */ /* 0x000fc800048070ff */
[----:B------:R-:W-:Y:S02]  /*a210*/  F2FP.SATFINITE.E4M3.F32.PACK_AB_MERGE_C R155, R28, R9, R68 ;  /* 0x000000091c9b723e */ /* 0x000fe40004807044 */
[----:B------:R-:W1:Y:S08]  /*a220*/  MUFU.EX2 R70, R70 ;  /* 0x0000004600467308 */ /* 0x000e700000000800 */
[----:B------:R-:W-:Y:S08]  /*a230*/  MUFU.EX2 R73, R73 ;  /* 0x0000004900497308 */ /* 0x000ff00000000800 */
[----:B------:R3:W-:Y:S08]  /*a240*/  MUFU.EX2 R0, R63 ;  /* 0x0000003f00007308 */ /* 0x0007f00000000800 */
[----:B------:R-:W4:Y:S01]  /*a250*/  MUFU.EX2 R91, R91 ;  /* 0x0000005b005b7308 */ /* 0x000f220000000800 */
[----:B---3--:R-:W-:-:S01]  /*a260*/  FFMA.FTZ R63, R33, R58, -R20 ;  /* 0x0000003a213f7223 */ /* 0x008fc20000010814 */
[----:B------:R-:W-:-:S04]  /*a270*/  FADD.FTZ R33, R47, R88 ;  /* 0x000000582f217221 */ /* 0x000fc80000010000 */
[----:B------:R-:W-:Y:S01]  /*a280*/  FADD.FTZ R88, R46, R33 ;  /* 0x000000212e587221 */ /* 0x000fe20000010000 */
[----:B--2---:R-:W-:-:S01]  /*a290*/  FADD.FTZ R33, R49, R90 ;  /* 0x0000005a31217221 */ /* 0x004fc20000010000 */
[----:B------:R-:W2:Y:S02]  /*a2a0*/  MUFU.EX2 R74, R74 ;  /* 0x0000004a004a7308 */ /* 0x000ea40000000800 */
[----:B0-----:R-:W-:-:S01]  /*a2b0*/  FADD.FTZ R65, R51, R88 ;  /* 0x0000005833417221 */ /* 0x001fc20000010000 */
[----:B-1----:R-:W-:Y:S01]  /*a2c0*/  FADD.FTZ R10, R70, R33 ;  /* 0x00000021460a7221 */ /* 0x002fe20000010000 */
[----:B------:R-:W-:-:S01]  /*a2d0*/  FFMA.FTZ R33, R31, R58, -R20 ;  /* 0x0000003a1f217223 */ /* 0x000fc20000010814 */
[----:B------:R-:W-:Y:S01]  /*a2e0*/  FFMA.FTZ R20, R113, R58, -R20 ;  /* 0x0000003a71147223 */ /* 0x000fe20000010814 */
[----:B------:R-:W-:-:S02]  /*a2f0*/  FADD.FTZ R88, R48, R65 ;  /* 0x0000004130587221 */ /* 0x000fc40000010000 */
[----:B------:R-:W0:Y:S01]  /*a300*/  MUFU.EX2 R72, R72 ;  /* 0x0000004800487308 */ /* 0x000e220000000800 */
[C---:B----4-:R-:W-:Y:S01]  /*a310*/  F2FP.SATFINITE.E4M3.F32.PACK_AB_MERGE_C R148, R91.reuse, R48, RZ ;  /* 0x000000305b94723e */ /* 0x050fe200048070ff */
[----:B------:R-:W-:-:S03]  /*a320*/  FADD.FTZ R65, R91, R88 ;  /* 0x000000585b417221 */ /* 0x000fc60000010000 */
[----:B------:R-:W-:Y:S01]  /*a330*/  F2FP.SATFINITE.E4M3.F32.PACK_AB_MERGE_C R148, R51, R46, R148 ;  /* 0x0000002e3394723e */ /* 0x000fe20004807094 */
[----:B------:R-:W-:-:S02]  /*a340*/  FADD.FTZ R88, R50, R65 ;  /* 0x0000004132587221 */ /* 0x000fc40000010000 */
[----:B------:R-:W1:Y:S08]  /*a350*/  MUFU.EX2 R95, R95 ;  /* 0x0000005f005f7308 */ /* 0x000e700000000800 */
[----:B------:R-:W3:Y:S08]  /*a360*/  MUFU.EX2 R75, R75 ;  /* 0x0000004b004b7308 */ /* 0x000ef00000000800 */
[----:B------:R-:W4:Y:S08]  /*a370*/  MUFU.EX2 R77, R77 ;  /* 0x0000004d004d7308 */ /* 0x000f300000000800 */
[----:B------:R5:W-:Y:S08]  /*a380*/  MUFU.EX2 R29, R45 ;  /* 0x0000002d001d7308 */ /* 0x000bf00000000800 */
[----:B------:R-:W4:Y:S01]  /*a390*/  MUFU.EX2 R85, R85 ;  /* 0x0000005500557308 */ /* 0x000f220000000800 */
[----:B-----5:R-:W-:-:S01]  /*a3a0*/  FADD.FTZ R45, R73, R10 ;  /* 0x0000000a492d7221 */ /* 0x020fc20000010000 */
[----:B--2---:R-:W-:-:S03]  /*a3b0*/  F2FP.SATFINITE.E4M3.F32.PACK_AB_MERGE_C R73, R74, R73, RZ ;  /* 0x000000494a49723e */ /* 0x004fc600048070ff */
[----:B------:R-:W-:Y:S01]  /*a3c0*/  FADD.FTZ R45, R74, R45 ;  /* 0x0000002d4a2d7221 */ /* 0x000fe20000010000 */
[----:B------:R-:W-:Y:S02]  /*a3d0*/  F2FP.SATFINITE.E4M3.F32.PACK_AB_MERGE_C R149, R70, R49, R73 ;  /* 0x000000314695723e */ /* 0x000fe40004807049 */
[----:B------:R-:W2:Y:S01]  /*a3e0*/  MUFU.EX2 R78, R78 ;  /* 0x0000004e004e7308 */ /* 0x000ea20000000800 */
[----:B0-----:R-:W-:-:S01]  /*a3f0*/  FADD.FTZ R90, R72, R45 ;  /* 0x0000002d485a7221 */ /* 0x001fc20000010000 */
[----:B-1----:R-:W-:-:S03]  /*a400*/  FADD.FTZ R45, R95, R88 ;  /* 0x000000585f2d7221 */ /* 0x002fc60000010000 */
[----:B---3--:R-:W-:Y:S01]  /*a410*/  FADD.FTZ R90, R75, R90 ;  /* 0x0000005a4b5a7221 */ /* 0x008fe20000010000 */
[----:B------:R-:W-:-:S02]  /*a420*/  FADD.FTZ R88, R52, R45 ;  /* 0x0000002d34587221 */ /* 0x000fc40000010000 */
[----:B------:R-:W0:Y:S01]  /*a430*/  MUFU.EX2 R76, R76 ;  /* 0x0000004c004c7308 */ /* 0x000e220000000800 */
[----:B----4-:R-:W-:-:S01]  /*a440*/  FADD.FTZ R45, R77, R90 ;  /* 0x0000005a4d2d7221 */ /* 0x010fc20000010000 */
[C---:B------:R-:W-:Y:S01]  /*a450*/  FADD.FTZ R15, R85.reuse, R88 ;  /* 0x00000058550f7221 */ /* 0x040fe20000010000 */
[----:B------:R-:W-:-:S03]  /*a460*/  F2FP.SATFINITE.E4M3.F32.PACK_AB_MERGE_C R150, R85, R52, RZ ;  /* 0x000000345596723e */ /* 0x000fc600048070ff */
[----:B------:R-:W-:Y:S01]  /*a470*/  FADD.FTZ R40, R54, R15 ;  /* 0x0000000f36287221 */ /* 0x000fe20000010000 */
[----:B------:R-:W-:Y:S01]  /*a480*/  F2FP.SATFINITE.E4M3.F32.PACK_AB_MERGE_C R150, R95, R50, R150 ;  /* 0x000000325f96723e */ /* 0x000fe20004807096 */
[----:B------:R-:W1:Y:S01]  /*a490*/  MUFU.EX2 R57, R57 ;  /* 0x0000003900397308 */ /* 0x000e620000000800 */
[----:B--2---:R-:W-:-:S01]  /*a4a0*/  FADD.FTZ R45, R78, R45 ;  /* 0x0000002d4e2d7221 */ /* 0x004fc20000010000 */
[----:B------:R-:W-:-:S04]  /*a4b0*/  F2FP.SATFINITE.E4M3.F32.PACK_AB_MERGE_C R77, R78, R77, RZ ;  /* 0x0000004d4e4d723e */ /* 0x000fc800048070ff */
[----:B------:R-:W-:Y:S02]  /*a4c0*/  F2FP.SATFINITE.E4M3.F32.PACK_AB_MERGE_C R151, R75, R72, R77 ;  /* 0x000000484b97723e */ /* 0x000fe4000480704d */
[----:B------:R-:W2:Y:S01]  /*a4d0*/  MUFU.EX2 R11, R11 ;  /* 0x0000000b000b7308 */ /* 0x000ea20000000800 */
[----:B0-----:R-:W-:-:S07]  /*a4e0*/  FADD.FTZ R44, R76, R45 ;  /* 0x0000002d4c2c7221 */ /* 0x001fce0000010000 */
[----:B------:R-:W0:Y:S01]  /*a4f0*/  MUFU.EX2 R79, R79 ;  /* 0x0000004f004f7308 */ /* 0x000e220000000800 */
[----:B-1----:R-:W-:-:S04]  /*a500*/  FADD.FTZ R15, R57, R40 ;  /* 0x00000028390f7221 */ /* 0x002fc80000010000 */
[----:B------:R-:W-:-:S03]  /*a510*/  FADD.FTZ R48, R56, R15 ;  /* 0x0000000f38307221 */ /* 0x000fc60000010000 */
[----:B------:R-:W1:Y:S01]  /*a520*/  MUFU.EX2 R99, R99 ;  /* 0x0000006300637308 */ /* 0x000e620000000800 */
[----:B--2---:R-:W-:-:S07]  /*a530*/  FADD.FTZ R44, R11, R44 ;  /* 0x0000002c0b2c7221 */ /* 0x004fce0000010000 */
[----:B------:R-:W2:Y:S01]  /*a540*/  MUFU.EX2 R82, R82 ;  /* 0x0000005200527308 */ /* 0x000ea20000000800 */
[----:B0-----:R-:W-:-:S07]  /*a550*/  FADD.FTZ R15, R79, R44 ;  /* 0x0000002c4f0f7221 */ /* 0x001fce0000010000 */
[----:B------:R-:W0:Y:S01]  /*a560*/  MUFU.EX2 R62, R62 ;  /* 0x0000003e003e7308 */ /* 0x000e220000000800 */
[C---:B-1----:R-:W-:Y:S01]  /*a570*/  F2FP.SATFINITE.E4M3.F32.PACK_AB_MERGE_C R136, R99.reuse, R56, RZ ;  /* 0x000000386388723e */ /* 0x042fe200048070ff */
[----:B------:R-:W-:-:S03]  /*a580*/  FADD.FTZ R99, R99, R48 ;  /* 0x0000003063637221 */ /* 0x000fc60000010000 */
[----:B------:R-:W-:-:S03]  /*a590*/  F2FP.SATFINITE.E4M3.F32.PACK_AB_MERGE_C R136, R57, R54, R136 ;  /* 0x000000363988723e */ /* 0x000fc60004807088 */
[----:B------:R-:W1:Y:S01]  /*a5a0*/  MUFU.EX2 R25, R25 ;  /* 0x0000001900197308 */ /* 0x000e620000000800 */
[----:B--2---:R-:W-:-:S01]  /*a5b0*/  FADD.FTZ R44, R82, R15 ;  /* 0x0000000f522c7221 */ /* 0x004fc20000010000 */
[----:B------:R-:W-:-:S04]  /*a5c0*/  F2FP.SATFINITE.E4M3.F32.PACK_AB_MERGE_C R79, R82, R79, RZ ;  /* 0x0000004f524f723e */ /* 0x000fc800048070ff */
[----:B------:R-:W-:Y:S02]  /*a5d0*/  F2FP.SATFINITE.E4M3.F32.PACK_AB_MERGE_C R137, R11, R76, R79 ;  /* 0x0000004c0b89723e */ /* 0x000fe4000480704f */
        /* <DEDUP_REMOVED lines=13> */
[C---:B0-----:R-:W-:Y:S01]  /*a6b0*/  F2FP.SATFINITE.E4M3.F32.PACK_AB_MERGE_C R138, R67.reuse, R64, RZ ;  /* 0x00000040438a723e */ /* 0x041fe200048070ff */
[----:B------:R-:W-:-:S03]  /*a6c0*/  FADD.FTZ R67, R67, R48 ;  /* 0x0000003043437221 */ /* 0x000fc60000010000 */
[----:B------:R-:W-:-:S03]  /*a6d0*/  F2FP.SATFINITE.E4M3.F32.PACK_AB_MERGE_C R138, R103, R62, R138 ;  /* 0x0000003e678a723e */ /* 0x000fc6000480708a */
[----:B------:R-:W0:Y:S01]  /*a6e0*/  MUFU.EX2 R41, R41 ;  /* 0x0000002900297308 */ /* 0x000e220000000800 */
[----:B-1----:R-:W-:-:S01]  /*a6f0*/  FADD.FTZ R3, R84, R3 ;  /* 0x0000000354037221 */ /* 0x002fc20000010000 */
[----:B------:R-:W-:-:S03]  /*a700*/  F2FP.SATFINITE.E4M3.F32.PACK_AB_MERGE_C R61, R84, R61, RZ ;  /* 0x0000003d543d723e */ /* 0x000fc600048070ff */
[----:B------:R-:W-:Y:S01]  /*a710*/  FADD.FTZ R44, R0, R3 ;  /* 0x00000003002c7221 */ /* 0x000fe20000010000 */
[----:B------:R-:W-:Y:S02]  /*a720*/  F2FP.SATFINITE.E4M3.F32.PACK_AB_MERGE_C R139, R80, R25, R61 ;  /* 0x00000019508b723e */ /* 0x000fe4000480703d */
        /* <DEDUP_REMOVED lines=8> */
[----:B------:R-:W-:-:S06]  /*a7b0*/  FADD.FTZ R3, R29, R44 ;  /* 0x0000002c1d037221 */ /* 0x000fcc0000010000 */
[----:B------:R-:W2:Y:S01]  /*a7c0*/  MUFU.EX2 R36, R36 ;  /* 0x0000002400247308 */ /* 0x000ea20000000800 */
[C---:B0-----:R-:W-:Y:S01]  /*a7d0*/  F2FP.SATFINITE.E4M3.F32.PACK_AB_MERGE_C R140, R115.reuse, R34, RZ ;  /* 0x00000022738c723e */ /* 0x041fe200048070ff */
[----:B------:R-:W-:-:S03]  /*a7e0*/  FADD.FTZ R115, R115, R46 ;  /* 0x0000002e73737221 */ /* 0x000fc60000010000 */
[----:B------:R-:W-:-:S03]  /*a7f0*/  F2FP.SATFINITE.E4M3.F32.PACK_AB_MERGE_C R140, R41, R30, R140 ;  /* 0x0000001e298c723e */ /* 0x000fc6000480708c */
[----:B------:R-:W0:Y:S01]  /*a800*/  MUFU.EX2 R10, R63 ;  /* 0x0000003f000a7308 */ /* 0x000e220000000800 */
[----:B-1----:R-:W-:-:S01]  /*a810*/  FADD.FTZ R3, R86, R3 ;  /* 0x0000000356037221 */ /* 0x002fc20000010000 */
[----:B------:R-:W-:-:S04]  /*a820*/  F2FP.SATFINITE.E4M3.F32.PACK_AB_MERGE_C R29, R86, R29, RZ ;  /* 0x0000001d561d723e */ /* 0x000fc800048070ff */
[----:B------:R-:W-:Y:S02]  /*a830*/  F2FP.SATFINITE.E4M3.F32.PACK_AB_MERGE_C R141, R27, R0, R29 ;  /* 0x000000001b8d723e */ /* 0x000fe4000480701d */
[----:B------:R-:W1:Y:S01]  /*a840*/  MUFU.EX2 R117, R117 ;  /* 0x0000007500757308 */ /* 0x000e620000000800 */
[----:B--2---:R-:W-:-:S07]  /*a850*/  FADD.FTZ R34, R36, R115 ;  /* 0x0000007324227221 */ /* 0x004fce0000010000 */
[----:B------:R-:W2:Y:S01]  /*a860*/  MUFU.EX2 R31, R147 ;  /* 0x00000093001f7308 */ /* 0x000ea20000000800 */
[----:B0-----:R-:W-:-:S07]  /*a870*/  FADD.FTZ R44, R10, R3 ;  /* 0x000000030a2c7221 */ /* 0x001fce0000010000 */
[----:B------:R-:W-:Y:S01]  /*a880*/  MUFU.EX2 R38, R38 ;  /* 0x0000002600267308 */ /* 0x000fe20000000800 */
[----:B-1----:R-:W-:-:S07]  /*a890*/  FADD.FTZ R3, R117, R34 ;  /* 0x0000002275037221 */ /* 0x002fce0000010000 */
[----:B------:R-:W0:Y:S01]  /*a8a0*/  MUFU.EX2 R53, R53 ;  /* 0x0000003500357308 */ /* 0x000e220000000800 */
[----:B--2---:R-:W-:-:S07]  /*a8b0*/  FADD.FTZ R44, R31, R44 ;  /* 0x0000002c1f2c7221 */ /* 0x004fce0000010000 */
[----:B------:R-:W1:Y:S08]  /*a8c0*/  MUFU.EX2 R43, R43 ;  /* 0x0000002b002b7308 */ /* 0x000e700000000800 */
[----:B------:R2:W3:Y:S01]  /*a8d0*/  MUFU.EX2 R40, R153 ;  /* 0x0000009900287308 */ /* 0x0004e20000000800 */
[----:B0-----:R-:W-:Y:S01]  /*a8e0*/  F2FP.SATFINITE.E4M3.F32.PACK_AB_MERGE_C R142, R53, R38, RZ ;  /* 0x00000026358e723e */ /* 0x001fe200048070ff */
[----:B------:R-:W-:-:S03]  /*a8f0*/  FADD.FTZ R38, R38, R3 ;  /* 0x0000000326267221 */ /* 0x000fc60000010000 */
[----:B------:R-:W-:Y:S01]  /*a900*/  F2FP.SATFINITE.E4M3.F32.PACK_AB_MERGE_C R142, R117, R36, R142 ;  /* 0x00000024758e723e */ /* 0x000fe2000480708e */
[----:B------:R-:W-:-:S02]  /*a910*/  FADD.FTZ R53, R53, R38 ;  /* 0x0000002635357221 */ /* 0x000fc40000010000 */
[----:B------:R-:W-:Y:S01]  /*a920*/  MUFU.EX2 R8, R8 ;  /* 0x0000000800087308 */ /* 0x000fe20000000800 */
[----:B-1----:R-:W-:-:S01]  /*a930*/  FADD.FTZ R3, R43, R44 ;  /* 0x0000002c2b037221 */ /* 0x002fc20000010000 */
[----:B--2---:R-:W-:-:S06]  /*a940*/  F2FP.SATFINITE.E4M3.F32.PACK_AB_MERGE_C R153, R14, R13, R24 ;  /* 0x0000000d0e99723e */ /* 0x004fcc0004807018 */
[----:B------:R-:W0:Y:S01]  /*a950*/  MUFU.EX2 R125, R125 ;  /* 0x0000007d007d7308 */ /* 0x000e220000000800 */
[C---:B---3--:R-:W-:Y:S01]  /*a960*/  F2FP.SATFINITE.E4M3.F32.PACK_AB_MERGE_C R43, R40.reuse, R43, RZ ;  /* 0x0000002b282b723e */ /* 0x048fe200048070ff */
[----:B------:R-:W-:-:S03]  /*a970*/  FADD.FTZ R40, R40, R3 ;  /* 0x0000000328287221 */ /* 0x000fc60000010000 */
[----:B------:R-:W-:-:S03]  /*a980*/  F2FP.SATFINITE.E4M3.F32.PACK_AB_MERGE_C R143, R31, R10, R43 ;  /* 0x0000000a1f8f723e */ /* 0x000fc6000480702b */
[----:B------:R-:W1:Y:S08]  /*a990*/  MUFU.EX2 R66, R66 ;  /* 0x0000004200427308 */ /* 0x000e700000000800 */
[----:B------:R-:W2:Y:S01]  /*a9a0*/  MUFU.EX2 R37, R37 ;  /* 0x0000002500257308 */ /* 0x000ea20000000800 */
[----:B0-----:R-:W-:-:S07]  /*a9b0*/  F2FP.SATFINITE.E4M3.F32.PACK_AB_MERGE_C R144, R125, R8, RZ ;  /* 0x000000087d90723e */ /* 0x001fce00048070ff */
[----:B------:R-:W0:Y:S01]  /*a9c0*/  MUFU.EX2 R121, R121 ;  /* 0x0000007900797308 */ /* 0x000e220000000800 */
[----:B-1----:R-:W-:-:S07]  /*a9d0*/  FADD.FTZ R14, R66, R53 ;  /* 0x00000035420e7221 */ /* 0x002fce0000010000 */
[----:B------:R1:W3:Y:S01]  /*a9e0*/  MUFU.EX2 R12, R55 ;  /* 0x00000037000c7308 */ /* 0x0002e20000000800 */
[----:B--2---:R-:W-:-:S07]  /*a9f0*/  FADD.FTZ R3, R37, R40 ;  /* 0x0000002825037221 */ /* 0x004fce0000010000 */
[----:B------:R-:W2:Y:S01]  /*aa00*/  MUFU.EX2 R107, R107 ;  /* 0x0000006b006b7308 */ /* 0x000ea20000000800 */
[C---:B0-----:R-:W-:Y:S01]  /*aa10*/  F2FP.SATFINITE.E4M3.F32.PACK_AB_MERGE_C R144, R121.reuse, R66, R144 ;  /* 0x000000427990723e */ /* 0x041fe20004807090 */
[----:B------:R-:W-:Y:S01]  /*aa20*/  FADD.FTZ R121, R121, R14 ;  /* 0x0000000e79797221 */ /* 0x000fe20000010000 */
[----:B-1----:R-:W-:-:S03]  /*aa30*/  IMAD.MOV.U32 R55, RZ, RZ, RZ ;  /* 0x000000ffff377224 */ /* 0x002fc600078e00ff */
[----:B------:R-:W-:Y:S01]  /*aa40*/  FADD.FTZ R8, R8, R121 ;  /* 0x0000007908087221 */ /* 0x000fe20000010000 */
[----:B------:R-:W-:Y:S01]  /*aa50*/  IMAD.MOV.U32 R53, RZ, RZ, R55 ;  /* 0x000000ffff357224 */ /* 0x000fe200078e0037 */
[----:B------:R-:W0:Y:S01]  /*aa60*/  MUFU.EX2 R42, R33 ;  /* 0x00000021002a7308 */ /* 0x000e220000000800 */
[----:B---3--:R-:W-:-:S01]  /*aa70*/  FADD.FTZ R24, R12, R3 ;  /* 0x000000030c187221 */ /* 0x008fc20000010000 */
[----:B------:R-:W-:Y:S01]  /*aa80*/  FADD.FTZ R125, R125, R8 ;  /* 0x000000087d7d7221 */ /* 0x000fe20000010000 */
[-C--:B------:R-:W-:Y:S01]  /*aa90*/  MOV R54, R55.reuse ;  /* 0x0000003700367202 */ /* 0x080fe20000000f00 */
[--C-:B------:R-:W-:Y:S01]  /*aaa0*/  IMAD.MOV.U32 R52, RZ, RZ, R55.reuse ;  /* 0x000000ffff347224 */ /* 0x100fe200078e0037 */
[-C--:B------:R-:W-:Y:S01]  /*aab0*/  MOV R46, R55.reuse ;  /* 0x00000037002e7202 */ /* 0x080fe20000000f00 */
[----:B------:R-:W-:Y:S01]  /*aac0*/  IMAD.MOV.U32 R51, RZ, RZ, R55 ;  /* 0x000000ffff337224 */ /* 0x000fe200078e0037 */
[----:B------:R-:W-:Y:S01]  /*aad0*/  MOV R38, R55 ;  /* 0x0000003700267202 */ /* 0x000fe20000000f00 */
[----:B------:R-:W-:Y:S01]  /*aae0*/  MUFU.EX2 R26, R26 ;  /* 0x0000001a001a7308 */ /* 0x000fe20000000800 */
[----:B--2---:R-:W-:-:S01]  /*aaf0*/  FADD.FTZ R3, R107, R24 ;  /* 0x000000186b037221 */ /* 0x004fc20000010000 */
[----:B------:R-:W-:-:S02]  /*ab00*/  IMAD.MOV.U32 R50, RZ, RZ, R55 ;  /* 0x000000ffff327224 */ /* 0x000fc400078e0037 */
[--C-:B------:R-:W-:Y:S02]  /*ab10*/  IMAD.MOV.U32 R49, RZ, RZ, R55.reuse ;  /* 0x000000ffff317224 */ /* 0x100fe400078e0037 */
[----:B------:R-:W-:Y:S02]  /*ab20*/  IMAD.MOV.U32 R48, RZ, RZ, R55 ;  /* 0x000000ffff307224 */ /* 0x000fe400078e0037 */
[----:B------:R-:W1:Y:S01]  /*ab30*/  MUFU.EX2 R129, R129 ;  /* 0x0000008100817308 */ /* 0x000e620000000800 */
[C---:B0-----:R-:W-:Y:S01]  /*ab40*/  F2FP.SATFINITE.E4M3.F32.PACK_AB_MERGE_C R107, R42.reuse, R107, RZ ;  /* 0x0000006b2a6b723e */ /* 0x041fe200048070ff */
[----:B------:R-:W-:Y:S01]  /*ab50*/  FADD.FTZ R42, R42, R3 ;  /* 0x000000032a2a7221 */ /* 0x000fe20000010000 */
[----:B------:R-:W-:Y:S02]  /*ab60*/  IMAD.MOV.U32 R47, RZ, RZ, R55 ;  /* 0x000000ffff2f7224 */ /* 0x000fe400078e0037 */
[----:B------:R-:W-:Y:S01]  /*ab70*/  F2FP.SATFINITE.E4M3.F32.PACK_AB_MERGE_C R145, R12, R37, R107 ;  /* 0x000000250c91723e */ /* 0x000fe2000480706b */
[----:B------:R-:W-:-:S02]  /*ab80*/  IMAD.MOV.U32 R45, RZ, RZ, R55 ;  /* 0x000000ffff2d7224 */ /* 0x000fc400078e0037 */
[----:B------:R-:W0:Y:S01]  /*ab90*/  MUFU.EX2 R32, R32 ;  /* 0x0000002000207308 */ /* 0x000e220000000800 */
[--C-:B------:R-:W-:Y:S02]  /*aba0*/  IMAD.MOV.U32 R44, RZ, RZ, R55.reuse ;  /* 0x000000ffff2c7224 */ /* 0x100fe400078e0037 */
[--C-:B------:R-:W-:Y:S02]  /*abb0*/  IMAD.MOV.U32 R43, RZ, RZ, R55.reuse ;  /* 0x000000ffff2b7224 */ /* 0x100fe400078e0037 */
[--C-:B------:R-:W-:Y:S02]  /*abc0*/  IMAD.MOV.U32 R41, RZ, RZ, R55.reuse ;  /* 0x000000ffff297224 */ /* 0x100fe400078e0037 */
[--C-:B------:R-:W-:Y:S01]  /*abd0*/  IMAD.MOV.U32 R40, RZ, RZ, R55.reuse ;  /* 0x000000ffff287224 */ /* 0x100fe200078e0037 */
[----:B------:R-:W2:Y:S01]  /*abe0*/  MUFU.EX2 R109, R109 ;  /* 0x0000006d006d7308 */ /* 0x000ea20000000800 */
[----:B-1----:R-:W-:Y:S01]  /*abf0*/  F2FP.SATFINITE.E4M3.F32.PACK_AB_MERGE_C R8, R129, R26, RZ ;  /* 0x0000001a8108723e */ /* 0x002fe200048070ff */
[----:B------:R-:W-:-:S02]  /*ac00*/  IMAD.MOV.U32 R39, RZ, RZ, R55 ;  /* 0x000000ffff277224 */ /* 0x000fc400078e0037 */
[--C-:B------:R-:W-:Y:S02]  /*ac10*/  IMAD.MOV.U32 R37, RZ, RZ, R55.reuse ;  /* 0x000000ffff257224 */ /* 0x100fe400078e0037 */
[----:B------:R-:W-:Y:S02]  /*ac20*/  IMAD.MOV.U32 R36, RZ, RZ, R55 ;  /* 0x000000ffff247224 */ /* 0x000fe400078e0037 */
[----:B------:R1:W3:Y:S01]  /*ac30*/  MUFU.EX2 R30, R35 ;  /* 0x00000023001e7308 */ /* 0x0002e20000000800 */
[----:B0-----:R-:W-:-:S01]  /*ac40*/  FADD.FTZ R0, R32, R125 ;  /* 0x0000007d20007221 */ /* 0x001fc20000010000 */
[C---:B------:R-:W-:Y:S01]  /*ac50*/  F2FP.SATFINITE.E4M3.F32.PACK_AB_MERGE_C R146, R127.reuse, R32, R8 ;  /* 0x000000207f92723e */ /* 0x040fe20004807008 */
[--C-:B------:R-:W-:Y:S02]  /*ac60*/  IMAD.MOV.U32 R34, RZ, RZ, R55.reuse ;  /* 0x000000ffff227224 */ /* 0x100fe400078e0037 */
[----:B------:R-:W-:Y:S01]  /*ac70*/  FADD.FTZ R127, R127, R0 ;  /* 0x000000007f7f7221 */ /* 0x000fe20000010000 */
[----:B------:R-:W-:-:S02]  /*ac80*/  IMAD.MOV.U32 R33, RZ, RZ, R55 ;  /* 0x000000ffff217224 */ /* 0x000fc400078e0037 */
[----:B------:R-:W-:Y:S01]  /*ac90*/  MUFU.EX2 R111, R111 ;  /* 0x0000006f006f7308 */ /* 0x000fe20000000800 */
[----:B--2---:R-:W-:-:S01]  /*aca0*/  FADD.FTZ R3, R109, R42 ;  /* 0x0000002a6d037221 */ /* 0x004fc20000010000 */
[--C-:B------:R-:W-:Y:S02]  /*acb0*/  IMAD.MOV.U32 R42, RZ, RZ, R55.reuse ;  /* 0x000000ffff2a7224 */ /* 0x100fe400078e0037 */
[--C-:B-1----:R-:W-:Y:S02]  /*acc0*/  IMAD.MOV.U32 R35, RZ, RZ, R55.reuse ;  /* 0x000000ffff237224 */ /* 0x102fe400078e0037 */
[----:B------:R-:W-:Y:S02]  /*acd0*/  IMAD.MOV.U32 R32, RZ, RZ, R55 ;  /* 0x000000ffff207224 */ /* 0x000fe400078e0037 */
[----:B------:R0:W1:Y:S01]  /*ace0*/  MUFU.EX2 R14, R20 ;  /* 0x00000014000e7308 */ /* 0x0000620000000800 */
[----:B---3--:R-:W-:-:S01]  /*acf0*/  FADD.FTZ R0, R30, R3 ;  /* 0x000000031e007221 */ /* 0x008fc20000010000 */
[----:B------:R-:W-:-:S02]  /*ad00*/  IMAD.MOV.U32 R31, RZ, RZ, R55 ;  /* 0x000000ffff1f7224 */ /* 0x000fc400078e0037 */
[--C-:B------:R-:W-:Y:S02]  /*ad10*/  IMAD.MOV.U32 R29, RZ, RZ, R55.reuse ;  /* 0x000000ffff1d7224 */ /* 0x100fe400078e0037 */
[--C-:B------:R-:W-:Y:S02]  /*ad20*/  IMAD.MOV.U32 R28, RZ, RZ, R55.reuse ;  /* 0x000000ffff1c7224 */ /* 0x100fe400078e0037 */
[----:B------:R-:W-:Y:S02]  /*ad30*/  IMAD.MOV.U32 R27, RZ, RZ, R55 ;  /* 0x000000ffff1b7224 */ /* 0x000fe400078e0037 */
[----:B0-----:R-:W-:Y:S01]  /*ad40*/  FADD.FTZ R20, R26, R127 ;  /* 0x0000007f1a147221 */ /* 0x001fe20000010000 */
[--C-:B------:R-:W-:Y:S02]  /*ad50*/  IMAD.MOV.U32 R26, RZ, RZ, R55.reuse ;  /* 0x000000ffff1a7224 */ /* 0x100fe400078e0037 */
[----:B------:R-:W-:Y:S02]  /*ad60*/  IMAD.MOV.U32 R25, RZ, RZ, R55 ;  /* 0x000000ffff197224 */ /* 0x000fe400078e0037 */
[----:B------:R-:W-:-:S01]  /*ad70*/  FADD.FTZ R20, R129, R20 ;  /* 0x0000001481147221 */ /* 0x000fc20000010000 */
[----:B------:R-:W-:Y:S01]  /*ad80*/  IMAD.MOV.U32 R24, RZ, RZ, R55 ;  /* 0x000000ffff187224 */ /* 0x000fe200078e0037 */
[----:B-1----:R-:W-:Y:S01]  /*ad90*/  F2FP.SATFINITE.E4M3.F32.PACK_AB_MERGE_C R3, R14, R111, RZ ;  /* 0x0000006f0e03723e */ /* 0x002fe200048070ff */
[----:B------:R-:W-:-:S03]  /*ada0*/  FADD.FTZ R111, R111, R0 ;  /* 0x000000006f6f7221 */ /* 0x000fc60000010000 */
[----:B------:R-:W-:Y:S01]  /*adb0*/  F2FP.SATFINITE.E4M3.F32.PACK_AB_MERGE_C R147, R30, R109, R3 ;  /* 0x0000006d1e93723e */ /* 0x000fe20004807003 */
[----:B------:R-:W-:-:S01]  /*adc0*/  FADD.FTZ R0, R14, R111 ;  /* 0x0000006f0e007221 */ /* 0x000fc20000010000 */
[----:B------:R-:W-:Y:S01]  /*add0*/  MOV R30, R55 ;  /* 0x00000037001e7202 */ /* 0x000fe20000000f00 */
[----:B------:R-:W-:Y:S06]  /*ade0*/  @!P1 BRA `(.L_x_360) ;  /* 0x0000003000009947 */ /* 0x000fec0003800000 */
[----:B------:R0:W5:Y:S01]  /*adf0*/  LDL.LU R9, [R1] ;  /* 0x0000000001097983 */ /* 0x0001620000300800 */
[----:B------:R-:W-:Y:S01]  /*ae00*/  VIADD R3, R104, 0xfffffffe ;  /* 0xfffffffe68037836 */ /* 0x000fe20000000000 */
[----:B------:R-:W-:Y:S01]  /*ae10*/  MOV R12, R60 ;  /* 0x0000003c000c7202 */ /* 0x000fe20000000f00 */
[----:B------:R-:W-:Y:S01]  /*ae20*/  IMAD.MOV.U32 R13, RZ, RZ, R59 ;  /* 0x000000ffff0d7224 */ /* 0x000fe200078e003b */
[----:B------:R-:W-:Y:S01]  /*ae30*/  CS2R R54, SRZ ;  /* 0x0000000000367805 */ /* 0x000fe2000001ff00 */
[----:B------:R-:W-:Y:S01]  /*ae40*/  IMAD.MOV.U32 R8, RZ, RZ, R157 ;  /* 0x000000ffff087224 */ /* 0x000fe200078e009d */
        /* <DEDUP_REMOVED lines=14> */
[----:B0-----:R-:W-:-:S07]  /*af30*/  CS2R R24, SRZ ;  /* 0x0000000000187805 */ /* 0x001fce000001ff00 */
.L_x_372:
[----:B------:R-:W-:-:S04]  /*af40*/  ISETP.NE.AND P1, PT, R8, 0x1, PT ;  /* 0x000000010800780c */ /* 0x000fc80003f25270 */
[----:B------:R-:W-:-:S04]  /*af50*/  SEL R10, RZ, 0x1, P1 ;  /* 0x00000001ff0a7807 */ /* 0x000fc80000800000 */
[----:B-----5:R-:W-:-:S05]  /*af60*/  LOP3.LUT R11, R9, R10, RZ, 0x3c, !PT ;  /* 0x0000000a090b7212 */ /* 0x020fca00078e3cff */
[----:B0-----:R0:W-:Y:S01]  /*af70*/  STL [R1], R11 ;  /* 0x0000000b01007387 */ /* 0x0011e20000100800 */
[----:B------:R-:W-:Y:S05]  /*af80*/  @!P0 BRA `(.L_x_361) ;  /* 0x0000000000048947 */ /* 0x000fea0003800000 */
[----:B------:R-:W-:Y:S01]  /*af90*/  BPT.TRAP 0x1 ;  /* 0x000000040000795c */ /* 0x000fe20000300000 */
.L_x_361:
[----:B------:R-:W-:Y:S01]  /*afa0*/  VIADD R157, R8, 0x1 ;  /* 0x00000001089d7836 */ /* 0x000fe20000000000 */
[----:B0-----:R-:W-:-:S04]  /*afb0*/  SHF.L.U32 R11, R11, 0x1f, RZ ;  /* 0x0000001f0b0b7819 */ /* 0x001fc800000006ff */
[----:B------:R-:W-:-:S04]  /*afc0*/  ISETP.NE.AND P1, PT, R157, 0x2, PT ;  /* 0x000000029d00780c */ /* 0x000fc80003f25270 */
[----:B------:R-:W-:-:S05]  /*afd0*/  SEL R157, R157, RZ, P1 ;  /* 0x000000ff9d9d7207 */ /* 0x000fca0000800000 */
[----:B------:R-:W-:-:S04]  /*afe0*/  IMAD R14, R157, 0x8, R16 ;  /* 0x000000089d0e7824 */ /* 0x000fc800078e0210 */
[----:B------:R0:W1:Y:S01]  /*aff0*/  SYNCS.PHASECHK.TRANS64.TRYWAIT P1, [R14+URZ+0x13230], R11 ;  /* 0x0132300b0e0075a7 */ /* 0x000062000802017f */
[----:B------:R-:W-:Y:S05]  /*b000*/  @!P0 BRA `(.L_x_362) ;  /* 0x0000000000048947 */ /* 0x000fea0003800000 */
[----:B------:R-:W-:Y:S01]  /*b010*/  BPT.TRAP 0x1 ;  /* 0x000000040000795c */ /* 0x000fe20000300000 */
.L_x_362:
[----:B------:R-:W-:Y:S01]  /*b020*/  IMAD R15, R157, 0x280, R21 ;  /* 0x000002809d0f7824 */ /* 0x000fe200078e0215 */
[----:B------:R-:W-:Y:S03]  /*b030*/  BSSY B1, `(.L_x_363) ;  /* 0x0000006000017945 */ /* 0x000fe60003800000 */
[C---:B------:R-:W-:Y:S02]  /*b040*/  VIADD R56, R15.reuse, 0x80 ;  /* 0x000000800f387836 */ /* 0x040fe40000000000 */
[----:B------:R-:W-:Y:S01]  /*b050*/  VIADD R58, R15, 0x100 ;  /* 0x000001000f3a7836 */ /* 0x000fe20000000000 */
[----:B-1----:R-:W-:Y:S06]  /*b060*/  @P1 BRA `(.L_x_364) ;  /* 0x0000000000081947 */ /* 0x002fec0003800000 */
[----:B------:R-:W1:Y:S02]  /*b070*/  SYNCS.PHASECHK.TRANS64.TRYWAIT P1, [R14+URZ+0x13230], R11 ;  /* 0x0132300b0e0075a7 */ /* 0x000e64000802017f */
[----:B-1----:R-:W-:Y:S05]  /*b080*/  @!P1 BRA `(.L_x_365) ;  /* 0x000000a800c09947 */ /* 0x002fea0003800000 */
.L_x_364:
[----:B------:R-:W-:Y:S05]  /*b090*/  BSYNC B1 ;  /* 0x0000000000017941 */ /* 0x000fea0003800000 */
.L_x_363:
[----:B------:R-:W-:Y:S01]  /*b0a0*/  IMAD.MOV.U32 R10, RZ, RZ, R15 ;  /* 0x000000ffff0a7224 */ /* 0x000fe200078e000f */
[----:B01----:R-:W-:Y:S01]  /*b0b0*/  MOV R11, 0x80000020 ;  /* 0x80000020000b7802 */ /* 0x003fe20000000f00 */
[----:B------:R-:W-:Y:S01]  /*b0c0*/  WARPGROUP.ARRIVE ;  /* 0x00000000000079c5 */ /* 0x000fe20000000000 */
[----:B------:R-:W-:Y:S01]  /*b0d0*/  R2UR UR4, R4 ;  /* 0x00000000040472ca */ /* 0x000fe200000e0000 */
[----:B------:R-:W-:Y:S01]  /*b0e0*/  IMAD.MOV.U32 R57, RZ, RZ, -0x7fffffe0 ;  /* 0x80000020ff397424 */ /* 0x000fe200078e00ff */
[----:B------:R-:W-:Y:S01]  /*b0f0*/  R2UR UR6, R10 ;  /* 0x000000000a0672ca */ /* 0x000fe200000e0000 */
[----:B------:R-:W-:Y:S01]  /*b100*/  IMAD.MOV.U32 R10, RZ, RZ, R58 ;  /* 0x000000ffff0a7224 */ /* 0x000fe200078e003a */
[----:B------:R-:W-:Y:S01]  /*b110*/  R2UR UR7, R11 ;  /* 0x000000000b0772ca */ /* 0x000fe200000e0000 */
[----:B------:R-:W-:Y:S01]  /*b120*/  VIADD R58, R15, 0x182 ;  /* 0x000001820f3a7836 */ /* 0x000fe20000000000 */
[----:B------:R-:W-:Y:S01]  /*b130*/  R2UR UR5, R5 ;  /* 0x00000000050572ca */ /* 0x000fe200000e0000 */
[----:B------:R-:W-:Y:S01]  /*b140*/  IMAD.MOV.U32 R59, RZ, RZ, -0x7fffffe0 ;  /* 0x80000020ff3b7424 */ /* 0x000fe200078e00ff */
[----:B------:R-:W-:Y:S01]  /*b150*/  R2UR UR10, R56 ;  /* 0x00000000380a72ca */ /* 0x000fe200000e0000 */
[----:B------:R-:W-:Y:S01]  /*b160*/  VIADD R56, R15, 0x180 ;  /* 0x000001800f387836 */ /* 0x000fe20000000000 */
[----:B------:R-:W-:-:S02]  /*b170*/  R2UR UR11, R57 ;  /* 0x00000000390b72ca */ /* 0x000fc400000e0000 */
[----:B------:R-:W-:Y:S02]  /*b180*/  R2UR UR8, R4 ;  /* 0x00000000040872ca */ /* 0x000fe400000e0000 */
[----:B------:R-:W-:Y:S02]  /*b190*/  R2UR UR9, R5 ;  /* 0x00000000050972ca */ /* 0x000fe400000e0000 */
[----:B------:R-:W-:Y:S01]  /*b1a0*/  R2UR UR14, R10 ;  /* 0x000000000a0e72ca */ /* 0x000fe200000e0000 */
[----:B------:R-:W-:Y:S01]  /*b1b0*/  VIADD R10, R15, 0x200 ;  /* 0x000002000f0a7836 */ /* 0x000fe20000000000 */
[----:B------:R-:W-:Y:S01]  /*b1c0*/  R2UR UR15, R11 ;  /* 0x000000000b0f72ca */ /* 0x000fe200000e0000 */
[----:B------:R-:W-:Y:S01]  /*b1d0*/  QGMMA.64x32x32.F32.E4M3.E4M3 R120, gdesc[UR4], RZ, !UPT, gsb0 ;  /* 0x00600000047879f3 */ /* 0x000fe2000c0008ff */
[----:B------:R-:W-:Y:S02]  /*b1e0*/  R2UR UR12, R4 ;  /* 0x00000000040c72ca */ /* 0x000fe400000e0000 */
[----:B------:R-:W-:-:S02]  /*b1f0*/  R2UR UR13, R5 ;  /* 0x00000000050d72ca */ /* 0x000fc400000e0000 */
[----:B------:R-:W-:Y:S01]  /*b200*/  R2UR UR18, R56 ;  /* 0x00000000381272ca */ /* 0x000fe200000e0000 */
[----:B------:R-:W-:Y:S01]  /*b210*/  VIADD R56, R15, 0x2 ;  /* 0x000000020f387836 */ /* 0x000fe20000000000 */
[----:B------:R-:W-:Y:S02]  /*b220*/  R2UR UR19, R57 ;  /* 0x00000000391372ca */ /* 0x000fe400000e0000 */
[----:B------:R-:W-:Y:S02]  /*b230*/  R2UR UR16, R4 ;  /* 0x00000000041072ca */ /* 0x000fe400000e0000 */
[----:B------:R-:W-:Y:S02]  /*b240*/  R2UR UR17, R5 ;  /* 0x00000000051172ca */ /* 0x000fe400000e0000 */
[----:B------:R-:W-:Y:S01]  /*b250*/  R2UR UR22, R10 ;  /* 0x000000000a1672ca */ /* 0x000fe200000e0000 */
[----:B------:R-:W-:Y:S01]  /*b260*/  VIADD R10, R15, 0x82 ;  /* 0x000000820f0a7836 */ /* 0x000fe20000000000 */
[----:B------:R-:W-:-:S02]  /*b270*/  R2UR UR23, R11 ;  /* 0x000000000b1772ca */ /* 0x000fc400000e0000 */
[----:B------:R-:W-:Y:S01]  /*b280*/  R2UR UR26, R56 ;  /* 0x00000000381a72ca */ /* 0x000fe200000e0000 */
[----:B------:R-:W-:Y:S01]  /*b290*/  VIADD R56, R15, 0x102 ;  /* 0x000001020f387836 */ /* 0x000fe20000000000 */
[----:B------:R-:W-:Y:S01]  /*b2a0*/  R2UR UR27, R57 ;  /* 0x00000000391b72ca */ /* 0x000fe200000e0000 */
[----:B------:R-:W-:Y:S01]  /*b2b0*/  IMAD.MOV.U32 R57, RZ, RZ, -0x7fffffe0 ;  /* 0x80000020ff397424 */ /* 0x000fe200078e00ff */
[----:B------:R-:W-:Y:S02]  /*b2c0*/  R2UR UR20, R4 ;  /* 0x00000000041472ca */ /* 0x000fe400000e0000 */
[----:B------:R-:W-:Y:S02]  /*b2d0*/  R2UR UR21, R5 ;  /* 0x00000000051572ca */ /* 0x000fe400000e0000 */
[----:B------:R-:W-:Y:S02]  /*b2e0*/  R2UR UR24, R6 ;  /* 0x00000000061872ca */ /* 0x000fe400000e0000 */
[----:B------:R-:W-:-:S02]  /*b2f0*/  R2UR UR25, R7 ;  /* 0x00000000071972ca */ /* 0x000fc400000e0000 */
[----:B------:R-:W-:Y:S02]  /*b300*/  MOV R11, 0x80000020 ;  /* 0x80000020000b7802 */ /* 0x000fe40000000f00 */
        /* <DEDUP_REMOVED lines=8> */
[----:B------:R-:W-:Y:S01]  /*b390*/  QGMMA.64x32x32.F32.E4M3.E4M3 R104, gdesc[UR8], RZ, !UPT, gsb0 ;  /* 0x00600000086879f3 */ /* 0x000fe2000c0008ff */
[----:B------:R-:W-:Y:S02]  /*b3a0*/  R2UR UR10, R56 ;  /* 0x00000000380a72ca */ /* 0x000fe400000e0000 */
[----:B------:R-:W-:Y:S02]  /*b3b0*/  R2UR UR11, R57 ;  /* 0x00000000390b72ca */ /* 0x000fe400000e0000 */
        /* <DEDUP_REMOVED lines=18> */
[----:B------:R-:W-:Y:S03]  /*b4e0*/  QGMMA.64x32x32.F32.E4M3.E4M3 R56, gdesc[UR20], RZ, !UPT, gsb0 ;  /* 0x00600000143879f3 */ /* 0x000fe6000c0008ff */
        /* <DEDUP_REMOVED lines=16> */
[----:B------:R-:W-:Y:S05]  /*b5f0*/  @!P0 BRA `(.L_x_366) ;  /* 0x0000000000048947 */ /* 0x000fea0003800000 */
[----:B------:R-:W-:Y:S01]  /*b600*/  BPT.TRAP 0x1 ;  /* 0x000000040000795c */ /* 0x000fe20000300000 */
.L_x_366:
[----:B------:R-:W-:Y:S01]  /*b610*/  SHF.L.U32 R9, R9, 0x1f, RZ ;  /* 0x0000001f09097819 */ /* 0x000fe200000006ff */
[----:B------:R-:W-:-:S04]  /*b620*/  IMAD R15, R8, 0x8, R16 ;  /* 0x00000008080f7824 */ /* 0x000fc800078e0210 */
[----:B------:R0:W1:Y:S01]  /*b630*/  SYNCS.PHASECHK.TRANS64.TRYWAIT P1, [R15+URZ+0x13250], R9 ;  /* 0x013250090f0075a7 */ /* 0x000062000802017f */
[----:B------:R-:W-:Y:S05]  /*b640*/  @!P0 BRA `(.L_x_367) ;  /* 0x0000000000048947 */ /* 0x000fea0003800000 */
[----:B------:R-:W-:Y:S01]  /*b650*/  BPT.TRAP 0x1 ;  /* 0x000000040000795c */ /* 0x000fe20000300000 */
.L_x_367:
[----:B------:R-:W-:Y:S04]  /*b660*/  BSSY B1, `(.L_x_368) ;  /* 0x0000004000017945 */ /* 0x000fe80003800000 */
[----:B-1----:R-:W-:Y:S05]  /*b670*/  @P1 BRA `(.L_x_369) ;  /* 0x0000000000081947 */ /* 0x002fea0003800000 */
[----:B------:R-:W1:Y:S02]  /*b680*/  SYNCS.PHASECHK.TRANS64.TRYWAIT P1, [R15+URZ+0x13250], R9 ;  /* 0x013250090f0075a7 */ /* 0x000e64000802017f */
[----:B-1----:R-:W-:Y:S05]  /*b690*/  @!P1 BRA `(.L_x_370) ;  /* 0x000000a400509947 */ /* 0x002fea0003800000 */
.L_x_369:
[----:B------:R-:W-:Y:S05]  /*b6a0*/  BSYNC B1 ;  /* 0x0000000000017941 */ /* 0x000fea0003800000 */
.L_x_368:
[----:B01----:R-:W-:Y:S01]  /*b6b0*/  IADD3 R9, R16, 0x1000, RZ ;  /* 0x0000100010097810 */ /* 0x003fe20007ffe0ff */
[----:B------:R-:W-:Y:S01]  /*b6c0*/  WARPGROUP.ARRIVE ;  /* 0x00000000000079c5 */ /* 0x000fe20000000000 */
[----:B------:R-:W-:Y:S02]  /*b6d0*/  IMAD.MOV.U32 R11, RZ, RZ, -0x3ffffff0 ;  /* 0xc0000010ff0b7424 */ /* 0x000fe400078e00ff */
[C---:B------:R-:W-:Y:S01]  /*b6e0*/  FMUL.FTZ R104, R2.reuse, R104 ;  /* 0x0000006802687220 */ /* 0x040fe20000410000 */
[----:B------:R-:W-:Y:S01]  /*b6f0*/  SHF.R.U32.HI R9, RZ, 0x4, R9 ;  /* 0x00000004ff097819 */ /* 0x000fe20000011609 */
[C---:B------:R-:W-:Y:S01]  /*b700*/  FMUL.FTZ R105, R2.reuse, R105 ;  /* 0x0000006902697220 */ /* 0x040fe20000410000 */
[C---:B------:R-:W-:Y:S01]  /*b710*/  FMUL.FTZ R106, R2.reuse, R106 ;  /* 0x0000006a026a7220 */ /* 0x040fe20000410000 */
[C---:B------:R-:W-:Y:S01]  /*b720*/  FMUL.FTZ R108, R2.reuse, R108 ;  /* 0x0000006c026c7220 */ /* 0x040fe20000410000 */
[----:B------:R-:W-:Y:S01]  /*b730*/  LOP3.LUT R9, R9, 0x3fff, RZ, 0xc0, !PT ;  /* 0x00003fff09097812 */ /* 0x000fe200078ec0ff */
[----:B------:R-:W-:Y:S01]  /*b740*/  MUFU.TANH R104, R104 ;  /* 0x0000006800687308 */ /* 0x000fe20000002400 */
[C---:B------:R-:W-:Y:S01]  /*b750*/  FMUL.FTZ R107, R2.reuse, R107 ;  /* 0x0000006b026b7220 */ /* 0x040fe20000410000 */
[C---:B------:R-:W-:Y:S01]  /*b760*/  FMUL.FTZ R109, R2.reuse, R109 ;  /* 0x0000006d026d7220 */ /* 0x040fe20000410000 */
[----:B------:R-:W-:Y:S01]  /*b770*/  LOP3.LUT R9, R9, 0x10000, RZ, 0xfc, !PT ;  /* 0x0001000009097812 */ /* 0x000fe200078efcff */
[C---:B------:R-:W-:Y:S01]  /*b780*/  FMUL.FTZ R110, R2.reuse, R110 ;  /* 0x0000006e026e7220 */ /* 0x040fe20000410000 */
[C---:B------:R-:W-:Y:S01]  /*b790*/  FMUL.FTZ R112, R2.reuse, R112 ;  /* 0x0000007002707220 */ /* 0x040fe20000410000 */
[C---:B------:R-:W-:Y:S01]  /*b7a0*/  FMUL.FTZ R111, R2.reuse, R111 ;  /* 0x0000006f026f7220 */ /* 0x040fe20000410000 */
[----:B------:R-:W-:Y:S01]  /*b7b0*/  FMUL.FTZ R113, R2, R113 ;  /* 0x0000007102717220 */ /* 0x000fe20000410000 */
[----:B------:R-:W-:Y:S01]  /*b7c0*/  IMAD R8, R8, 0x280, R9 ;  /* 0x0000028008087824 */ /* 0x000fe200078e0209 */
[----:B------:R-:W-:Y:S01]  /*b7d0*/  MUFU.TANH R105, R105 ;  /* 0x0000006900697308 */ /* 0x000fe20000002400 */
[----:B------:R-:W-:-:S02]  /*b7e0*/  IMAD.MOV.U32 R9, RZ, RZ, -0x3ffffff0 ;  /* 0xc0000010ff097424 */ /* 0x000fc400078e00ff */
[----:B------:R-:W-:Y:S01]  /*b7f0*/  FMUL.FTZ R114, R2, R114 ;  /* 0x0000007202727220 */ /* 0x000fe20000410000 */
[C---:B------:R-:W-:Y:S01]  /*b800*/  VIADD R10, R8.reuse, 0x80 ;  /* 0x00000080080a7836 */ /* 0x040fe20000000000 */
[----:B------:R-:W-:Y:S01]  /*b810*/  R2UR UR6, R8 ;  /* 0x00000000080672ca */ /* 0x000fe200000e0000 */
[C---:B------:R-:W-:Y:S01]  /*b820*/  FMUL.FTZ R116, R2.reuse, R116 ;  /* 0x0000007402747220 */ /* 0x040fe20000410000 */
[----:B------:R-:W-:Y:S01]  /*b830*/  R2UR UR7, R9 ;  /* 0x00000000090772ca */ /* 0x000fe200000e0000 */
[C---:B------:R-:W-:Y:S01]  /*b840*/  FMUL.FTZ R9, R2.reuse, R120 ;  /* 0x0000007802097220 */ /* 0x040fe20000410000 */
        /* <DEDUP_REMOVED lines=10> */
[----:B------:R-:W-:Y:S01]  /*b8f0*/  FMUL.FTZ R119, R2, R119 ;  /* 0x0000007702777220 */ /* 0x000fe20000410000 */
[----:B------:R-:W-:Y:S01]  /*b900*/  QGMMA.64x64x32.F32.E4M3.E4M3 R24, R152, gdesc[UR4], R24, gsb0 ;  /* 0x00e0000498187df3 */ /* 0x000fe20008000818 */
[----:B------:R-:W-:Y:S01]  /*b910*/  R2UR UR6, R10 ;  /* 0x000000000a0672ca */ /* 0x000fe200000e0000 */
[----:B------:R-:W-:Y:S01]  /*b920*/  VIADD R10, R8, 0x100 ;  /* 0x00000100080a7836 */ /* 0x000fe20000000000 */
[----:B------:R-:W-:Y:S01]  /*b930*/  R2UR UR7, R11 ;  /* 0x000000000b0772ca */ /* 0x000fe200000e0000 */
[----:B------:R-:W-:Y:S01]  /*b940*/  IMAD.MOV.U32 R11, RZ, RZ, -0x3ffffff0 ;  /* 0xc0000010ff0b7424 */ /* 0x000fe200078e00ff */
[----:B------:R-:W-:Y:S01]  /*b950*/  MUFU.TANH R120, R120 ;  /* 0x0000007800787308 */ /* 0x000fe20000002400 */
[C---:B------:R-:W-:Y:S01]  /*b960*/  FMUL.FTZ R89, R2.reuse, R89 ;  /* 0x0000005902597220 */ /* 0x040fe20000410000 */
[C---:B------:R-:W-:Y:S01]  /*b970*/  FMUL.FTZ R90, R2.reuse, R90 ;  /* 0x0000005a025a7220 */ /* 0x040fe20000410000 */
[C---:B------:R-:W-:Y:S01]  /*b980*/  FMUL.FTZ R92, R2.reuse, R92 ;  /* 0x0000005c025c7220 */ /* 0x040fe20000410000 */
[C---:B------:R-:W-:Y:S01]  /*b990*/  FMUL.FTZ R91, R2.reuse, R91 ;  /* 0x0000005b025b7220 */ /* 0x040fe20000410000 */
[C---:B------:R-:W-:Y:S01]  /*b9a0*/  FMUL.FTZ R93, R2.reuse, R93 ;  /* 0x0000005d025d7220 */ /* 0x040fe20000410000 */
[C---:B------:R-:W-:Y:S01]  /*b9b0*/  FMUL.FTZ R94, R2.reuse, R94 ;  /* 0x0000005e025e7220 */ /* 0x040fe20000410000 */
[C---:B------:R-:W-:Y:S01]  /*b9c0*/  FMUL.FTZ R96, R2.reuse, R96 ;  /* 0x0000006002607220 */ /* 0x040fe20000410000 */
        /* <DEDUP_REMOVED lines=39> */
[----:B------:R-:W-:Y:S01]  /*bc40*/  FMUL.FTZ R71, R2, R71 ;  /* 0x0000004702477220 */ /* 0x000fe20000410000 */
[----:B------:R-:W-:Y:S01]  /*bc50*/  MUFU.TANH R108, R108 ;  /* 0x0000006c006c7308 */ /* 0x000fe20000002400 */
[----:B------:R-:W-:-:S07]  /*bc60*/  ULDC UR4, c[0x0][0x988] ;  /* 0x0002620000047ab9 */ /* 0x000fce0000000800 */
[----:B------:R-:W-:Y:S08]  /*bc70*/  MUFU.TANH R107, R107 ;  /* 0x0000006b006b7308 */ /* 0x000ff00000002400 */
[----:B------:R-:W-:Y:S08]  /*bc80*/  MUFU.TANH R109, R109 ;  /* 0x0000006d006d7308 */ /* 0x000ff00000002400 */
[----:B------:R-:W-:Y:S01]  /*bc90*/  MUFU.TANH R110, R110 ;  /* 0x0000006e006e7308 */ /* 0x000fe20000002400 */
[----:B------:R-:W-:-:S02]  /*bca0*/  WARPGROUP.DEPBAR.LE gsb0, 0x0 ;  /* 0x00008000000079c5 */ /* 0x000fc40000010000 */
[----:B------:R-:W-:-:S06]  /*bcb0*/  WARPGROUP.ARRIVE ;  /* 0x00000000000079c5 */ /* 0x000fcc0000000000 */
[----:B------:R-:W1:Y:S01]  /*bcc0*/  S2R R155, SR_TID.X ;  /* 0x00000000009b7919 */ /* 0x000e620000002100 */
[----:B------:R-:W-:Y:S01]  /*bcd0*/  MUFU.TANH R112, R112 ;  /* 0x0000007000707308 */ /* 0x000fe20000002400 */
[----:B------:R-:W-:Y:S01]  /*bce0*/  QGMMA.64x64x32.F32.E4M3.E4M3 R24, R148, gdesc[UR4], R24, gsb0 ;  /* 0x00e0000494187df3 */ /* 0x000fe20008000818 */
[----:B------:R-:W-:Y:S01]  /*bcf0*/  R2UR UR6, R10 ;  /* 0x000000000a0672ca */ /* 0x000fe200000e0000 */
[C---:B------:R-:W-:Y:S01]  /*bd00*/  FMUL.FTZ R10, R2.reuse, R121 ;  /* 0x00000079020a7220 */ /* 0x040fe20000410000 */
[----:B------:R-:W-:Y:S01]  /*bd10*/  R2UR UR7, R11 ;  /* 0x000000000b0772ca */ /* 0x000fe200000e0000 */
        /* <DEDUP_REMOVED lines=9> */
[----:B0-----:R-:W-:Y:S01]  /*bdb0*/  FMNMX.FTZ R134, R9, R13, !PT ;  /* 0x0000000d09867209 */ /* 0x001fe20007810000 */
[C---:B------:R-:W-:Y:S01]  /*bdc0*/  FMUL.FTZ R130, R2.reuse, R133 ;  /* 0x0000008502827220 */ /* 0x040fe20000410000 */
[----:B------:R-:W-:Y:S01]  /*bdd0*/  FMUL.FTZ R133, R2, R56 ;  /* 0x0000003802857220 */ /* 0x000fe20000410000 */
[----:B------:R-:W0:Y:S08]  /*bde0*/  MUFU.TANH R11, R11 ;  /* 0x0000000b000b7308 */ /* 0x000e300000002400 */
[----:B------:R-:W3:Y:S01]  /*bdf0*/  MUFU.TANH R121, R121 ;  /* 0x0000007900797308 */ /* 0x000ee20000002400 */
[----:B--2---:R-:W-:-:S02]  /*be00*/  FMNMX.FTZ R134, R10, R134, !PT ;  /* 0x000000860a867209 */ /* 0x004fc40007810000 */
[----:B-1----:R-:W-:-:S04]  /*be10*/  LOP3.LUT R155, R155, 0x7f, RZ, 0xc0, !PT ;  /* 0x0000007f9b9b7812 */ /* 0x002fc800078ec0ff */
[----:B------:R-:W-:Y:S01]  /*be20*/  ISETP.NE.AND P1, PT, R155, RZ, PT ;  /* 0x000000ff9b00720c */ /* 0x000fe20003f25270 */
[----:B------:R-:W1:Y:S01]  /*be30*/  MUFU.TANH R122, R122 ;  /* 0x0000007a007a7308 */ /* 0x000e620000002400 */
[----:B0-----:R-:W-:-:S04]  /*be40*/  FMNMX.FTZ R135, R11, R12, !PT ;  /* 0x0000000c0b877209 */ /* 0x001fc80007810000 */
[----:B------:R-:W-:-:S03]  /*be50*/  FMNMX.FTZ R135, R120, R135, !PT ;  /* 0x0000008778877209 */ /* 0x000fc60007810000 */
[----:B------:R-:W0:Y:S01]  /*be60*/  MUFU.TANH R125, R125 ;  /* 0x0000007d007d7308 */ /* 0x000e220000002400 */
[----:B---3--:R-:W-:Y:S02]  /*be70*/  FMNMX.FTZ R134, R121, R134, !PT ;  /* 0x0000008679867209 */ /* 0x008fe40007810000 */
[----:B------:R-:W-:Y:S01]  /*be80*/  FMNMX.FTZ R135, R123, R135, !PT ;  /* 0x000000877b877209 */ /* 0x000fe20007810000 */
[----:B------:R-:W-:-:S04]  /*be90*/  @!P1 VIADD R14, R14, 0x13240 ;  /* 0x000132400e0e9836 */ /* 0x000fc80000000000 */
[----:B------:R-:W2:Y:S01]  /*bea0*/  MUFU.TANH R124, R124 ;  /* 0x0000007c007c7308 */ /* 0x000ea20000002400 */
[----:B-1----:R-:W-:Y:S02]  /*beb0*/  FMNMX.FTZ R134, R122, R134, !PT ;  /* 0x000000867a867209 */ /* 0x002fe40007810000 */
[----:B------:R-:W-:-:S05]  /*bec0*/  @!P1 PRMT R14, RZ, 0x654, R14 ;  /* 0x00000654ff0e9816 */ /* 0x000fca000000000e */
[----:B------:R-:W1:Y:S01]  /*bed0*/  MUFU.TANH R127, R127 ;  /* 0x0000007f007f7308 */ /* 0x000e620000002400 */
[----:B0-----:R-:W-:-:S04]  /*bee0*/  FMNMX.FTZ R134, R125, R134, !PT ;  /* 0x000000867d867209 */ /* 0x001fc80007810000 */
[----:B------:R-:W-:-:S03]  /*bef0*/  FMNMX.FTZ R134, R126, R134, !PT ;  /* 0x000000867e867209 */ /* 0x000fc60007810000 */
[----:B------:R-:W0:Y:S01]  /*bf00*/  MUFU.TANH R128, R128 ;  /* 0x0000008000807308 */ /* 0x000e220000002400 */
[----:B--2---:R-:W-:Y:S02]  /*bf10*/  FMNMX.FTZ R135, R124, R135, !PT ;  /* 0x000000877c877209 */ /* 0x004fe40007810000 */
[----:B------:R-:W-:-:S05]  /*bf20*/  FMNMX.FTZ R134, R129, R134, !PT ;  /* 0x0000008681867209 */ /* 0x000fca0007810000 */
[----:B------:R-:W2:Y:S01]  /*bf30*/  MUFU.TANH R130, R130 ;  /* 0x0000008200827308 */ /* 0x000ea20000002400 */
[----:B-1----:R-:W-:Y:S01]  /*bf40*/  FMNMX.FTZ R56, R127, R135, !PT ;  /* 0x000000877f387209 */ /* 0x002fe20007810000 */
[----:B------:R-:W-:Y:S01]  /*bf50*/  FMUL.FTZ R135, R2, R57 ;  /* 0x0000003902877220 */ /* 0x000fe20000410000 */
[----:B------:R-:W-:-:S05]  /*bf60*/  WARPGROUP.DEPBAR.LE gsb0, 0x0 ;  /* 0x00008000000079c5 */ /* 0x000fca0000010000 */
[----:B------:R-:W1:Y:S01]  /*bf70*/  MUFU.TANH R131, R131 ;  /* 0x0000008300837308 */ /* 0x000e620000002400 */
[----:B0-----:R-:W-:Y:S01]  /*bf80*/  FMNMX.FTZ R56, R128, R56, !PT ;  /* 0x0000003880387209 */ /* 0x001fe20007810000 */
[----:B------:R-:W-:-:S06]  /*bf90*/  WARPGROUP.ARRIVE ;  /* 0x00000000000079c5 */ /* 0x000fcc0000000000 */
[----:B------:R-:W-:Y:S01]  /*bfa0*/  MUFU.TANH R111, R111 ;  /* 0x0000006f006f7308 */ /* 0x000fe20000002400 */
[----:B--2---:R-:W-:Y:S01]  /*bfb0*/  FMNMX.FTZ R134, R130, R134, !PT ;  /* 0x0000008682867209 */ /* 0x004fe20007810000 */
[----:B------:R-:W-:Y:S03]  /*bfc0*/  QGMMA.64x64x32.F32.E4M3.E4M3 R24, R136, gdesc[UR4], R24, gsb0 ;  /* 0x00e0000488187df3 */ /* 0x000fe60008000818 */
[----:B------:R-:W-:-:S03]  /*bfd0*/  FMNMX.FTZ R57, R104, R134, !PT ;  /* 0x0000008668397209 */ /* 0x000fc60007810000 */
[----:B------:R-:W0:Y:S01]  /*bfe0*/  MUFU.TANH R113, R113 ;  /* 0x0000007100717308 */ /* 0x000e220000002400 */
[----:B-1----:R-:W-:Y:S02]  /*bff0*/  FMNMX.FTZ R56, R131, R56, !PT ;  /* 0x0000003883387209 */ /* 0x002fe40007810000 */
[----:B------:R-:W-:Y:S02]  /*c000*/  FMNMX.FTZ R57, R105, R57, !PT ;  /* 0x0000003969397209 */ /* 0x000fe40007810000 */
[----:B------:R-:W-:Y:S02]  /*c010*/  FMNMX.FTZ R56, R132, R56, !PT ;  /* 0x0000003884387209 */ /* 0x000fe40007810000 */
[----:B------:R-:W-:Y:S01]  /*c020*/  FMNMX.FTZ R57, R108, R57, !PT ;  /* 0x000000396c397209 */ /* 0x000fe20007810000 */
[----:B------:R-:W1:Y:S01]  /*c030*/  MUFU.TANH R114, R114 ;  /* 0x0000007200727308 */ /* 0x000e620000002400 */
[----:B------:R-:W-:Y:S02]  /*c040*/  FMNMX.FTZ R56, R106, R56, !PT ;  /* 0x000000386a387209 */ /* 0x000fe40007810000 */
[----:B------:R-:W-:-:S02]  /*c050*/  FMNMX.FTZ R57, R109, R57, !PT ;  /* 0x000000396d397209 */ /* 0x000fc40007810000 */
[----:B------:R-:W-:Y:S02]  /*c060*/  FMNMX.FTZ R56, R107, R56, !PT ;  /* 0x000000386b387209 */ /* 0x000fe40007810000 */
[----:B------:R-:W-:Y:S01]  /*c070*/  FMNMX.FTZ R57, R112, R57, !PT ;  /* 0x0000003970397209 */ /* 0x000fe20007810000 */
[----:B------:R-:W2:Y:S01]  /*c080*/  MUFU.TANH R116, R116 ;  /* 0x0000007400747308 */ /* 0x000ea20000002400 */
[----:B------:R-:W-:Y:S02]  /*c090*/  FMNMX.FTZ R56, R110, R56, !PT ;  /* 0x000000386e387209 */ /* 0x000fe40007810000 */
[----:B0-----:R-:W-:Y:S02]  /*c0a0*/  FMNMX.FTZ R57, R113, R57, !PT ;  /* 0x0000003971397209 */ /* 0x001fe40007810000 */
[----:B------:R-:W-:-:S03]  /*c0b0*/  FMNMX.FTZ R56, R111, R56, !PT ;  /* 0x000000386f387209 */ /* 0x000fc60007810000 */
        /* <DEDUP_REMOVED lines=15> */
[C---:B------:R-:W-:Y:S01]  /*c1b0*/  FMUL.FTZ R137, R2.reuse, R60 ;  /* 0x0000003c02897220 */ /* 0x040fe20000410000 */
[----:B------:R-:W-:Y:S01]  /*c1c0*/  FMUL.FTZ R136, R2, R59 ;  /* 0x0000003b02887220 */ /* 0x000fe20000410000 */
[----:B------:R-:W-:Y:S02]  /*c1d0*/  WARPGROUP.ARRIVE ;  /* 0x00000000000079c5 */ /* 0x000fe40000000000 */
        /* <DEDUP_REMOVED lines=56> */
[----:B------:R2:W-:Y:S01]  /*c560*/  MUFU.TANH R134, R135 ;  /* 0x0000008700867308 */ /* 0x0005e20000002400 */
[----:B0-----:R-:W-:-:S07]  /*c570*/  FMNMX.FTZ R57, R85, R57, !PT ;  /* 0x0000003955397209 */ /* 0x001fce0007810000 */
[----:B------:R-:W0:Y:S01]  /*c580*/  MUFU.TANH R133, R133 ;  /* 0x0000008500857308 */ /* 0x000e220000002400 */
[----:B--2---:R-:W-:Y:S01]  /*c590*/  FMUL.FTZ R135, R2, R58 ;  /* 0x0000003a02877220 */ /* 0x004fe20000410000 */
[----:B-1----:R-:W-:-:S06]  /*c5a0*/  FMNMX.FTZ R56, R86, R56, !PT ;  /* 0x0000003856387209 */ /* 0x002fcc0007810000 */
[----:B------:R-:W1:Y:S08]  /*c5b0*/  MUFU.TANH R87, R87 ;  /* 0x0000005700577308 */ /* 0x000e700000002400 */
[----:B------:R-:W2:Y:S01]  /*c5c0*/  MUFU.TANH R135, R135 ;  /* 0x0000008700877308 */ /* 0x000ea20000002400 */
[----:B0-----:R-:W-:-:S04]  /*c5d0*/  FMNMX.FTZ R57, R133, R57, !PT ;  /* 0x0000003985397209 */ /* 0x001fc80007810000 */
        /* <DEDUP_REMOVED lines=26> */
[----:B-1----:R-:W-:Y:S02]  /*c780*/  FMNMX.FTZ R59, R69, R57, !PT ;  /* 0x00000039453b7209 */ /* 0x002fe40007810000 */
[----:B------:R-:W-:-:S04]  /*c790*/  MOV R57, 0xc0000010 ;  /* 0xc000001000397802 */ /* 0x000fc80000000f00 */
[----:B------:R-:W-:Y:S02]  /*c7a0*/  R2UR UR7, R57 ;  /* 0x00000000390772ca */ /* 0x000fe400000e0000 */
[----:B--2---:R-:W-:Y:S02]  /*c7b0*/  FMNMX.FTZ R58, R70, R56, !PT ;  /* 0x00000038463a7209 */ /* 0x004fe40007810000 */
[----:B------:R-:W1:Y:S02]  /*c7c0*/  SHFL.BFLY PT, R56, R59, 0x2, 0x1f ;  /* 0x0c401f003b387f89 */ /* 0x000e6400000e0000 */
[----:B0-----:R-:W-:-:S05]  /*c7d0*/  FMNMX.FTZ R58, R71, R58, !PT ;  /* 0x0000003a473a7209 */ /* 0x001fca0007810000 */
[----:B------:R-:W0:Y:S01]  /*c7e0*/  SHFL.BFLY PT, R60, R58, 0x2, 0x1f ;  /* 0x0c401f003a3c7f89 */ /* 0x000e2200000e0000 */
[----:B-1----:R-:W-:Y:S01]  /*c7f0*/  FMNMX.FTZ R59, R59, R56, !PT ;  /* 0x000000383b3b7209 */ /* 0x002fe20007810000 */
[----:B------:R-:W-:-:S04]  /*c800*/  VIADD R56, R8, 0x180 ;  /* 0x0000018008387836 */ /* 0x000fc80000000000 */
[----:B------:R-:W1:Y:S01]  /*c810*/  SHFL.BFLY PT, R57, R59, 0x1, 0x1f ;  /* 0x0c201f003b397f89 */ /* 0x000e6200000e0000 */
[----:B------:R-:W-:Y:S02]  /*c820*/  R2UR UR6, R56 ;  /* 0x00000000380672ca */ /* 0x000fe400000e0000 */
[----:B0-----:R-:W-:Y:S01]  /*c830*/  FMNMX.FTZ R60, R58, R60, !PT ;  /* 0x0000003c3a3c7209 */ /* 0x001fe20007810000 */
[----:B------:R-:W-:-:S04]  /*c840*/  IMAD.U32 R58, RZ, RZ, UR4 ;  /* 0x00000004ff3a7e24 */ /* 0x000fc8000f8e00ff */
[----:B------:R-:W0:Y:S06]  /*c850*/  SHFL.BFLY PT, R56, R60, 0x1, 0x1f ;  /* 0x0c201f003c387f89 */ /* 0x000e2c00000e0000 */
[----:B------:R-:W-:Y:S01]  /*c860*/  QGMMA.64x64x32.F32.E4M3.E4M3 R24, R140, gdesc[UR4], R24, gsb0 ;  /* 0x00e000048c187df3 */ /* 0x000fe20008000818 */
[----:B-1----:R-:W-:Y:S01]  /*c870*/  FMNMX.FTZ R59, R59, R57, !PT ;  /* 0x000000393b3b7209 */ /* 0x002fe20007810000 */
[----:B------:R-:W-:-:S04]  /*c880*/  IMAD.MOV.U32 R57, RZ, RZ, -0x3ffffff0 ;  /* 0xc0000010ff397424 */ /* 0x000fc800078e00ff */
[----:B------:R-:W-:Y:S01]  /*c890*/  FADD.FTZ R13, -R59, R13 ;  /* 0x0000000d3b0d7221 */ /* 0x000fe20000010100 */
[----:B------:R-:W-:Y:S01]  /*c8a0*/  R2UR UR7, R57 ;  /* 0x00000000390772ca */ /* 0x000fe200000e0000 */
[-C--:B------:R-:W-:Y:S02]  /*c8b0*/  FFMA.FTZ R57, R59, R58.reuse, -8 ;  /* 0xc10000003b397423 */ /* 0x080fe4000001003a */
[----:B------:R-:W-:Y:S01]  /*c8c0*/  FMUL.FTZ R13, R13, R58 ;  /* 0x0000003a0d0d7220 */ /* 0x000fe20000410000 */
[----:B0-----:R-:W-:Y:S01]  /*c8d0*/  FMNMX.FTZ R60, R60, R56, !PT ;  /* 0x000000383c3c7209 */ /* 0x001fe20007810000 */
[----:B------:R-:W-:Y:S02]  /*c8e0*/  VIADD R56, R8, 0x200 ;  /* 0x0000020008387836 */ /* 0x000fe40000000000 */
[-CC-:B------:R-:W-:Y:S01]  /*c8f0*/  FFMA.FTZ R9, R9, R58.reuse, -R57.reuse ;  /* 0x0000003a09097223 */ /* 0x180fe20000010839 */
[----:B------:R-:W-:-:S01]  /*c900*/  FFMA.FTZ R10, R10, R58, -R57 ;  /* 0x0000003a0a0a7223 */ /* 0x000fc20000010839 */
[----:B------:R-:W-:Y:S01]  /*c910*/  FFMA.FTZ R104, R104, R58, -R57 ;  /* 0x0000003a68687223 */ /* 0x000fe20000010839 */
[----:B------:R-:W-:-:S01]  /*c920*/  FADD.FTZ R8, -R60, R12 ;  /* 0x0000000c3c087221 */ /* 0x000fc20000010100 */
[----:B------:R-:W-:Y:S01]  /*c930*/  R2UR UR6, R56 ;  /* 0x00000000380672ca */ /* 0x000fe200000e0000 */
[----:B------:R-:W-:-:S01]  /*c940*/  FFMA.FTZ R12, R121, R58, -R57 ;  /* 0x0000003a790c7223 */ /* 0x000fc20000010839 */
[-CC-:B------:R-:W-:Y:S01]  /*c950*/  FFMA.FTZ R56, R122, R58.reuse, -R57.reuse ;  /* 0x0000003a7a387223 */ /* 0x180fe20000010839 */
        /* <DEDUP_REMOVED lines=35> */
[-C--:B------:R-:W-:Y:S01]  /*cb90*/  FFMA.FTZ R69, R60, R58.reuse, -8 ;  /* 0xc10000003c457423 */ /* 0x080fe2000001003a */
[-C--:B------:R-:W-:Y:S01]  /*cba0*/  FMUL.FTZ R8, R8, R58.reuse ;  /* 0x0000003a08087220 */ /* 0x080fe20000410000 */
[----:B------:R-:W-:Y:S02]  /*cbb0*/  MUFU.EX2 R13, R13 ;  /* 0x0000000d000d7308 */ /* 0x000fe40000000800 */
[----:B------:R-:W-:-:S01]  /*cbc0*/  FFMA.FTZ R11, R11, R58, -R69 ;  /* 0x0000003a0b0b7223 */ /* 0x000fc20000010845 */
[-CC-:B------:R-:W-:Y:S01]  /*cbd0*/  FFMA.FTZ R120, R120, R58.reuse, -R69.reuse ;  /* 0x0000003a78787223 */ /* 0x180fe20000010845 */
[----:B------:R-:W-:-:S01]  /*cbe0*/  FFMA.FTZ R123, R123, R58, -R69 ;  /* 0x0000003a7b7b7223 */ /* 0x000fc20000010845 */
[-CC-:B------:R-:W-:Y:S01]  /*cbf0*/  FFMA.FTZ R124, R124, R58.reuse, -R69.reuse ;  /* 0x0000003a7c7c7223 */ /* 0x180fe20000010845 */
[----:B------:R-:W-:-:S01]  /*cc00*/  FFMA.FTZ R127, R127, R58, -R69 ;  /* 0x0000003a7f7f7223 */ /* 0x000fc20000010845 */
[-CC-:B------:R-:W-:Y:S01]  /*cc10*/  FFMA.FTZ R128, R128, R58.reuse, -R69.reuse ;  /* 0x0000003a80807223 */ /* 0x180fe20000010845 */
[----:B------:R-:W-:Y:S01]  /*cc20*/  MUFU.EX2 R8, R8 ;  /* 0x0000000800087308 */ /* 0x000fe20000000800 */
[----:B------:R-:W-:-:S01]  /*cc30*/  FFMA.FTZ R131, R131, R58, -R69 ;  /* 0x0000003a83837223 */ /* 0x000fc20000010845 */
[-CC-:B------:R-:W-:Y:S01]  /*cc40*/  FFMA.FTZ R132, R132, R58.reuse, -R69.reuse ;  /* 0x0000003a84847223 */ /* 0x180fe20000010845 */
[----:B------:R-:W-:-:S01]  /*cc50*/  FFMA.FTZ R106, R106, R58, -R69 ;  /* 0x0000003a6a6a7223 */ /* 0x000fc20000010845 */
[-CC-:B------:R-:W-:Y:S01]  /*cc60*/  FFMA.FTZ R107, R107, R58.reuse, -R69.reuse ;  /* 0x0000003a6b6b7223 */ /* 0x180fe20000010845 */
[----:B------:R-:W-:-:S01]  /*cc70*/  FFMA.FTZ R110, R110, R58, -R69 ;  /* 0x0000003a6e6e7223 */ /* 0x000fc20000010845 */
[-CC-:B------:R-:W-:Y:S01]  /*cc80*/  FFMA.FTZ R111, R111, R58.reuse, -R69.reuse ;  /* 0x0000003a6f6f7223 */ /* 0x180fe20000010845 */
        /* <DEDUP_REMOVED lines=9> */
[----:B------:R-:W1:Y:S01]  /*cd20*/  MUFU.EX2 R11, R11 ;  /* 0x0000000b000b7308 */ /* 0x000e620000000800 */
[----:B------:R-:W-:-:S01]  /*cd30*/  FFMA.FTZ R98, R98, R58, -R69 ;  /* 0x0000003a62627223 */ /* 0x000fc20000010845 */
[-CC-:B------:R-:W-:Y:S01]  /*cd40*/  FFMA.FTZ R99, R99, R58.reuse, -R69.reuse ;  /* 0x0000003a63637223 */ /* 0x180fe20000010845 */
[----:B------:R-:W-:-:S01]  /*cd50*/  FFMA.FTZ R102, R102, R58, -R69 ;  /* 0x0000003a66667223 */ /* 0x000fc20000010845 */
[-CC-:B------:R-:W-:Y:S01]  /*cd60*/  FFMA.FTZ R103, R103, R58.reuse, -R69.reuse ;  /* 0x0000003a67677223 */ /* 0x180fe20000010845 */
[----:B------:R-:W-:-:S01]  /*cd70*/  FFMA.FTZ R74, R74, R58, -R69 ;  /* 0x0000003a4a4a7223 */ /* 0x000fc20000010845 */
[----:B------:R-:W-:Y:S01]  /*cd80*/  FFMA.FTZ R75, R75, R58, -R69 ;  /* 0x0000003a4b4b7223 */ /* 0x000fe20000010845 */
[----:B------:R-:W-:-:S02]  /*cd90*/  WARPGROUP.DEPBAR.LE gsb0, 0x0 ;  /* 0x00008000000079c5 */ /* 0x000fc40000010000 */
[----:B------:R-:W2:Y:S01]  /*cda0*/  MUFU.EX2 R10, R10 ;  /* 0x0000000a000a7308 */ /* 0x000ea20000000800 */
[----:B0-----:R-:W-:-:S01]  /*cdb0*/  FFMA.FTZ R20, R13, R20, R9 ;  /* 0x000000140d147223 */ /* 0x001fc20000010009 */
[----:B------:R-:W-:Y:S01]  /*cdc0*/  WARPGROUP.ARRIVE ;  /* 0x00000000000079c5 */ /* 0x000fe20000000000 */
[----:B------:R-:W-:-:S01]  /*cdd0*/  FFMA.FTZ R78, R78, R58, -R69 ;  /* 0x0000003a4e4e7223 */ /* 0x000fc20000010845 */
[-CC-:B------:R-:W-:Y:S01]  /*cde0*/  FFMA.FTZ R79, R79, R58.reuse, -R69.reuse ;  /* 0x0000003a4f4f7223 */ /* 0x180fe20000010845 */
[----:B------:R-:W-:-:S01]  /*cdf0*/  FFMA.FTZ R82, R82, R58, -R69 ;  /* 0x0000003a52527223 */ /* 0x000fc20000010845 */
[-CC-:B------:R-:W-:Y:S01]  /*ce00*/  FFMA.FTZ R83, R83, R58.reuse, -R69.reuse ;  /* 0x0000003a53537223 */ /* 0x180fe20000010845 */
[----:B------:R-:W-:-:S01]  /*ce10*/  FFMA.FTZ R86, R86, R58, -R69 ;  /* 0x0000003a56567223 */ /* 0x000fc20000010845 */
[----:B------:R-:W0:Y:S01]  /*ce20*/  MUFU.EX2 R120, R120 ;  /* 0x0000007800787308 */ /* 0x000e220000000800 */
[----:B-1----:R-:W-:-:S01]  /*ce30*/  FFMA.FTZ R0, R8, R0, R11 ;  /* 0x0000000008007223 */ /* 0x002fc2000001000b */
[----:B------:R-:W-:Y:S01]  /*ce40*/  QGMMA.64x64x32.F32.E4M3.E4M3 R24, R144, gdesc[UR4], R24, gsb0 ;  /* 0x00e0000490187df3 */ /* 0x000fe20008000818 */
[----:B------:R-:W-:-:S01]  /*ce50*/  FFMA.FTZ R87, R87, R58, -R69 ;  /* 0x0000003a57577223 */ /* 0x000fc20000010845 */
[-CC-:B------:R-:W-:Y:S01]  /*ce60*/  FFMA.FTZ R134, R135, R58.reuse, -R69.reuse ;  /* 0x0000003a87867223 */ /* 0x180fe20000010845 */
[----:B------:R-:W-:-:S01]  /*ce70*/  FFMA.FTZ R135, R136, R58, -R69 ;  /* 0x0000003a88877223 */ /* 0x000fc20000010845 */
[-CC-:B------:R-:W-:Y:S01]  /*ce80*/  FFMA.FTZ R62, R62, R58.reuse, -R69.reuse ;  /* 0x0000003a3e3e7223 */ /* 0x180fe20000010845 */
[----:B------:R-:W-:-:S01]  /*ce90*/  FFMA.FTZ R63, R63, R58, -R69 ;  /* 0x0000003a3f3f7223 */ /* 0x000fc20000010845 */
[----:B------:R-:W1:Y:S01]  /*cea0*/  MUFU.EX2 R12, R12 ;  /* 0x0000000c000c7308 */ /* 0x000e620000000800 */
[----:B--2---:R-:W-:-:S01]  /*ceb0*/  FADD.FTZ R20, R10, R20 ;  /* 0x000000140a147221 */ /* 0x004fc20000010000 */
[-CC-:B------:R-:W-:Y:S01]  /*cec0*/  FFMA.FTZ R66, R66, R58.reuse, -R69.reuse ;  /* 0x0000003a42427223 */ /* 0x180fe20000010845 */
[----:B------:R-:W-:-:S01]  /*ced0*/  FFMA.FTZ R67, R67, R58, -R69 ;  /* 0x0000003a43437223 */ /* 0x000fc20000010845 */
[-CC-:B------:R-:W-:Y:S01]  /*cee0*/  FFMA.FTZ R70, R70, R58.reuse, -R69.reuse ;  /* 0x0000003a46467223 */ /* 0x180fe20000010845 */
[----:B------:R-:W-:-:S03]  /*cef0*/  FFMA.FTZ R69, R71, R58, -R69 ;  /* 0x0000003a47457223 */ /* 0x000fc60000010845 */
        /* <DEDUP_REMOVED lines=18> */
[----:B------:R-:W-:Y:S02]  /*d020*/  WARPGROUP.DEPBAR.LE gsb0, 0x0 ;  /* 0x00008000000079c5 */ /* 0x000fe40000010000 */
[----:B------:R2:W-:Y:S04]  /*d030*/  @!P1 SYNCS.ARRIVE.TRANS64.RED.A1T0 RZ, [R14+URZ], RZ ;  /* 0x000000ff0eff99a7 */ /* 0x0005e8000810043f */
[----:B------:R-:W3:Y:S01]  /*d040*/  MUFU.EX2 R126, R126 ;  /* 0x0000007e007e7308 */ /* 0x000ee20000000800 */
[----:B0-----:R-:W-:-:S07]  /*d050*/  FADD.FTZ R20, R125, R20 ;  /* 0x000000147d147221 */ /* 0x001fce0000010000 */
[----:B------:R-:W0:Y:S01]  /*d060*/  MUFU.EX2 R132, R132 ;  /* 0x0000008400847308 */ /* 0x000e220000000800 */
[----:B-1----:R-:W-:-:S07]  /*d070*/  FADD.FTZ R0, R131, R0 ;  /* 0x0000000083007221 */ /* 0x002fce0000010000 */
[----:B------:R-:W1:Y:S01]  /*d080*/  MUFU.EX2 R104, R104 ;  /* 0x0000006800687308 */ /* 0x000e620000000800 */
[----:B---3--:R-:W-:-:S07]  /*d090*/  FADD.FTZ R20, R126, R20 ;  /* 0x000000147e147221 */ /* 0x008fce0000010000 */
        /* <DEDUP_REMOVED lines=125> */
[----:B---3--:R-:W-:-:S01]  /*d870*/  FADD.FTZ R0, R70, R0 ;  /* 0x0000000046007221 */ /* 0x008fc20000010000 */
[----:B0-----:R-:W-:-:S03]  /*d880*/  FADD.FTZ R20, R57, R20 ;  /* 0x0000001439147221 */ /* 0x001fc60000010000 */
[----:B-1----:R-:W-:Y:S01]  /*d890*/  FADD.FTZ R0, R69, R0 ;  /* 0x0000000045007221 */ /* 0x002fe20000010000 */
[----:B--2---:R-:W-:Y:S06]  /*d8a0*/  @!P0 BRA `(.L_x_371) ;  /* 0x0000000000048947 */ /* 0x004fec0003800000 */
[----:B------:R-:W-:Y:S01]  /*d8b0*/  BPT.TRAP 0x1 ;  /* 0x000000040000795c */ /* 0x000fe20000300000 */
.L_x_371:
[----:B------:R-:W2:Y:S01]  /*d8c0*/  LDL R14, [R1+0x10] ;  /* 0x00001000010e7983 */ /* 0x000ea20000100800 */
[----:B------:R-:W-:Y:S01]  /*d8d0*/  F2FP.SATFINITE.E4M3.F32.PACK_AB_MERGE_C R12, R56, R12, RZ ;  /* 0x0000000c380c723e */ /* 0x000fe200048070ff */
[----:B------:R-:W-:Y:S01]  /*d8e0*/  VIADD R15, R15, 0x13260 ;  /* 0x000132600f0f7836 */ /* 0x000fe20000000000 */
[----:B------:R-:W-:Y:S01]  /*d8f0*/  ISETP.GT.AND P1, PT, R3, RZ, PT ;  /* 0x000000ff0300720c */ /* 0x000fe20003f24270 */
[----:B------:R-:W-:Y:S01]  /*d900*/  FMUL.FTZ R24, R24, R13 ;  /* 0x0000000d18187220 */ /* 0x000fe20000410000 */
[----:B------:R-:W-:Y:S01]  /*d910*/  F2FP.SATFINITE.E4M3.F32.PACK_AB_MERGE_C R152, R10, R9, R12 ;  /* 0x000000090a98723e */ /* 0x000fe2000480700c */
[----:B------:R-:W-:Y:S01]  /*d920*/  FMUL.FTZ R25, R25, R13 ;  /* 0x0000000d19197220 */ /* 0x000fe20000410000 */
[----:B------:R0:W5:Y:S01]  /*d930*/  LDL R9, [R1] ;  /* 0x0000000001097983 */ /* 0x0001620000100800 */
[----:B------:R-:W-:Y:S01]  /*d940*/  F2FP.SATFINITE.E4M3.F32.PACK_AB_MERGE_C R123, R124, R123, RZ ;  /* 0x0000007b7c7b723e */ /* 0x000fe200048070ff */
[----:B------:R-:W-:Y:S01]  /*d950*/  FMUL.FTZ R28, R28, R13 ;  /* 0x0000000d1c1c7220 */ /* 0x000fe20000410000 */
        /* <DEDUP_REMOVED lines=29> */
[----:B------:R-:W-:Y:S01]  /*db30*/  FMUL.FTZ R27, R27, R8 ;  /* 0x000000081b1b7220 */ /* 0x000fe20000410000 */
[----:B------:R-:W-:Y:S01]  /*db40*/  F2FP.SATFINITE.E4M3.F32.PACK_AB_MERGE_C R62, R63, R62, RZ ;  /* 0x0000003e3f3e723e */ /* 0x000fe200048070ff */
[----:B------:R-:W-:Y:S01]  /*db50*/  FMUL.FTZ R30, R30, R8 ;  /* 0x000000081e1e7220 */ /* 0x000fe20000410000 */
[----:B------:R-:W-:Y:S01]  /*db60*/  F2FP.SATFINITE.E4M3.F32.PACK_AB_MERGE_C R57, R57, R68, RZ ;  /* 0x000000443939723e */ /* 0x000fe200048070ff */
[----:B------:R-:W-:Y:S01]  /*db70*/  FMUL.FTZ R31, R31, R8 ;  /* 0x000000081f1f7220 */ /* 0x000fe20000410000 */
[----:B------:R-:W-:Y:S01]  /*db80*/  F2FP.SATFINITE.E4M3.F32.PACK_AB_MERGE_C R69, R69, R70, RZ ;  /* 0x000000464545723e */ /* 0x000fe200048070ff */
        /* <DEDUP_REMOVED lines=13> */
[----:B------:R-:W-:Y:S01]  /*dc60*/  VIADD R3, R3, 0xffffffff ;  /* 0xffffffff03037836 */ /* 0x000fe20000000000 */
        /* <DEDUP_REMOVED lines=20> */
[----:B------:R-:W-:Y:S02]  /*ddb0*/  MOV R12, R60 ;  /* 0x0000003c000c7202 */ /* 0x000fe40000000f00 */
[----:B--2---:R-:W-:-:S04]  /*ddc0*/  PRMT R15, R14, 0x654, R15 ;  /* 0x000006540e0f7816 */ /* 0x004fc8000000000f */
[----:B------:R0:W-:Y:S01]  /*ddd0*/  SYNCS.ARRIVE.TRANS64.RED.A1T0 RZ, [R15+URZ], RZ ;  /* 0x000000ff0fff79a7 */ /* 0x0001e2000810043f */
[----:B------:R-:W-:Y:S05]  /*dde0*/  @P1 BRA `(.L_x_372) ;  /* 0xffffffd000541947 */ /* 0x000fea000383ffff */
.L_x_360:
[----:B------:R-:W-:Y:S05]  /*ddf0*/  BSYNC B0 ;  /* 0x0000000000007941 */ /* 0x000fea0003800000 */
.L_x_359:
[----:B------:R-:W-:Y:S06]  /*de00*/  BAR.ARV 0x8, 0x1a0 ;  /* 0x0206800000007b1d */ /* 0x000fec0000002000 */
[----:B------:R-:W-:Y:S05]  /*de10*/  @!P0 BRA `(.L_x_373) ;  /* 0x0000000000048947 */ /* 0x000fea0003800000 */
[----:B------:R-:W-:Y:S01]  /*de20*/  BPT.TRAP 0x1 ;  /* 0x000000040000795c */ /* 0x000fe20000300000 */
.L_x_373:
[----:B------:R-:W2:Y:S01]  /*de30*/  LDL R2, [R1] ;  /* 0x0000000001027983 */ /* 0x000ea20000100800 */
[----:B------:R-:W-:Y:S01]  /*de40*/  IMAD R11, R157, 0x8, R16 ;  /* 0x000000089d0b7824 */ /* 0x000fe200078e0210 */
[----:B--2---:R-:W-:-:S04]  /*de50*/  SHF.L.U32 R2, R2, 0x1f, RZ ;  /* 0x0000001f02027819 */ /* 0x004fc800000006ff */
[----:B------:R1:W2:Y:S01]  /*de60*/  SYNCS.PHASECHK.TRANS64.TRYWAIT P1, [R11+URZ+0x13250], R2 ;  /* 0x013250020b0075a7 */ /* 0x0002a2000802017f */
[----:B------:R-:W-:Y:S05]  /*de70*/  @!P0 BRA `(.L_x_374) ;  /* 0x0000000000048947 */ /* 0x000fea0003800000 */
[----:B------:R-:W-:Y:S01]  /*de80*/  BPT.TRAP 0x1 ;  /* 0x000000040000795c */ /* 0x000fe20000300000 */
.L_x_374:
[----:B------:R-:W-:Y:S04]  /*de90*/  BSSY B0, `(.L_x_375) ;  /* 0x0000004000007945 */ /* 0x000fe80003800000 */
[----:B--2---:R-:W-:Y:S05]  /*dea0*/  @P1 BRA `(.L_x_376) ;  /* 0x0000000000081947 */ /* 0x004fea0003800000 */
[----:B------:R-:W2:Y:S02]  /*deb0*/  SYNCS.PHASECHK.TRANS64.TRYWAIT P1, [R11+URZ+0x13250], R2 ;  /* 0x013250020b0075a7 */ /* 0x000ea4000802017f */
[----:B--2---:R-:W-:Y:S05]  /*dec0*/  @!P1 BRA `(.L_x_377) ;  /* 0x0000007c00589947 */ /* 0x004fea0003800000 */
.L_x_376:
[----:B------:R-:W-:Y:S05]  /*ded0*/  BSYNC B0 ;  /* 0x0000000000007941 */ /* 0x000fea0003800000 */
.L_x_375:
[----:B------:R-:W3:Y:S04]  /*dee0*/  LDL R4, [R1+0x3c] ;  /* 0x00003c0001047983 */ /* 0x000ee80000100800 */
[----:B------:R-:W4:Y:S01]  /*def0*/  LDL R5, [R1+0x20] ;  /* 0x0000200001057983 */ /* 0x000f220000100800 */
[----:B------:R-:W-:-:S03]  /*df00*/  ULDC.64 UR4, c[0x0][0x9a0] ;  /* 0x0002680000047ab9 */ /* 0x000fc60000000a00 */
[----:B------:R-:W4:Y:S01]  /*df10*/  LDL.LU R10, [R1+0x24] ;  /* 0x00002400010a7983 */ /* 0x000f220000300800 */
[----:B------:R-:W-:Y:S01]  /*df20*/  VIADD R16, R16, 0x1000 ;  /* 0x0000100010107836 */ /* 0x000fe20000000000 */
[----:B------:R-:W-:Y:S01]  /*df30*/  ISETP.NE.U32.AND P1, PT, RZ, UR4, PT ;  /* 0x00000004ff007c0c */ /* 0x000fe2000bf25070 */
[----:B------:R-:W-:Y:S01]  /*df40*/  IMAD.MOV.U32 R3, RZ, RZ, -0x3ffffff0 ;  /* 0xc0000010ff037424 */ /* 0x000fe200078e00ff */
[----:B------:R-:W-:Y:S02]  /*df50*/  WARPGROUP.ARRIVE ;  /* 0x00000000000079c5 */ /* 0x000fe40000000000 */
[----:B------:R-:W-:Y:S02]  /*df60*/  SHF.R.U32.HI R16, RZ, 0x4, R16 ;  /* 0x00000004ff107819 */ /* 0x000fe40000011610 */
[----:B------:R-:W-:Y:S02]  /*df70*/  R2UR UR7, R3 ;  /* 0x00000000030772ca */ /* 0x000fe400000e0000 */
[----:B------:R-:W-:-:S02]  /*df80*/  LOP3.LUT R16, R16, 0x3fff, RZ, 0xc0, !PT ;  /* 0x00003fff10107812 */ /* 0x000fc400078ec0ff */
[----:B------:R-:W-:Y:S02]  /*df90*/  ISETP.NE.AND.EX P1, PT, RZ, UR5, PT, P1 ;  /* 0x00000005ff007c0c */ /* 0x000fe4000bf25310 */
[----:B------:R-:W-:-:S05]  /*dfa0*/  LOP3.LUT R16, R16, 0x10000, RZ, 0xfc, !PT ;  /* 0x0001000010107812 */ /* 0x000fca00078efcff */
[----:B-12---:R-:W-:-:S05]  /*dfb0*/  IMAD R2, R157, 0x280, R16 ;  /* 0x000002809d027824 */ /* 0x006fca00078e0210 */
[----:B------:R-:W-:Y:S01]  /*dfc0*/  R2UR UR6, R2 ;  /* 0x00000000020672ca */ /* 0x000fe200000e0000 */
[----:B------:R-:W3:Y:S08]  /*dfd0*/  @P1 LDC.64 R6, c[0x0][0x9c8] ;  /* 0x00027200ff061b82 */ /* 0x000ef00000000a00 */
[----:B-----5:R-:W1:Y:S04]  /*dfe0*/  @P1 LDC.64 R8, c[0x0][0x9d0] ;  /* 0x00027400ff081b82 */ /* 0x020e680000000a00 */
[----:B------:R-:W-:Y:S03]  /*dff0*/  QGMMA.64x64x32.F32.E4M3.E4M3 R24, R152, gdesc[UR4], R24, gsb0 ;  /* 0x00e0000498187df3 */ /* 0x000fe60008000818 */
[----:B------:R-:W-:-:S02]  /*e000*/  WARPGROUP.DEPBAR.LE gsb0, 0x0 ;  /* 0x00008000000079c5 */ /* 0x000fc40000010000 */
[----:B------:R-:W-:Y:S01]  /*e010*/  WARPGROUP.ARRIVE ;  /* 0x00000000000079c5 */ /* 0x000fe20000000000 */
[----:B---3--:R-:W-:-:S04]  /*e020*/  @P1 IMAD R4, R4, R6, RZ ;  /* 0x0000000604041224 */ /* 0x008fc800078e02ff */
[C---:B----4-:R-:W-:Y:S02]  /*e030*/  @P1 IMAD R3, R5.reuse, R7, R4 ;  /* 0x0000000705031224 */ /* 0x050fe400078e0204 */
[----:B------:R-:W-:Y:S01]  /*e040*/  @P1 IMAD.WIDE.U32 R4, R5, R6, RZ ;  /* 0x0000000605041225 */ /* 0x000fe200078e00ff */
[----:B------:R-:W-:-:S03]  /*e050*/  @P1 SHF.R.S32.HI R7, RZ, 0x1f, R10 ;  /* 0x0000001fff071819 */ /* 0x000fc6000001140a */
[----:B------:R-:W-:Y:S02]  /*e060*/  @P1 IMAD.IADD R5, R5, 0x1, R3 ;  /* 0x0000000105051824 */ /* 0x000fe400078e0203 */
[-C--:B-1----:R-:W-:Y:S02]  /*e070*/  @P1 IMAD R6, R7, R8.reuse, RZ ;  /* 0x0000000807061224 */ /* 0x082fe400078e02ff */
[----:B------:R-:W-:-:S04]  /*e080*/  @P1 IMAD.WIDE.U32 R4, R10, R8, R4 ;  /* 0x000000080a041225 */ /* 0x000fc800078e0004 */
[----:B------:R-:W-:Y:S01]  /*e090*/  @P1 IMAD R3, R10, R9, R6 ;  /* 0x000000090a031224 */ /* 0x000fe200078e0206 */
[----:B------:R-:W-:Y:S01]  /*e0a0*/  @P1 LEA R6, P2, R4, UR4, 0x2 ;  /* 0x0000000404061c11 */ /* 0x000fe2000f8410ff */
[----:B------:R-:W-:-:S03]  /*e0b0*/  IMAD.MOV.U32 R8, RZ, RZ, 0x3f800000 ;  /* 0x3f800000ff087424 */ /* 0x000fc600078e00ff */
[----:B------:R-:W-:Y:S01]  /*e0c0*/  @P1 IADD3 R3, R5, R3, RZ ;  /* 0x0000000305031210 */ /* 0x000fe20007ffe0ff */
[----:B------:R-:W-:-:S03]  /*e0d0*/  IMAD.MOV.U32 R5, RZ, RZ, -0x3ffffff0 ;  /* 0xc0000010ff057424 */ /* 0x000fc600078e00ff */
[----:B------:R-:W-:Y:S01]  /*e0e0*/  @P1 LEA.HI.X R7, R4, UR5, R3, 0x2, P2 ;  /* 0x0000000504071c11 */ /* 0x000fe200090f1403 */
[----:B------:R-:W-:Y:S01]  /*e0f0*/  VIADD R4, R2, 0x80 ;  /* 0x0000008002047836 */ /* 0x000fe20000000000 */
[----:B------:R-:W-:-:S03]  /*e100*/  R2UR UR7, R5 ;  /* 0x00000000050772ca */ /* 0x000fc600000e0000 */
[----:B------:R1:W2:Y:S01]  /*e110*/  @P1 LDG.E R8, desc[UR42][R6.64] ;  /* 0x0000002a06081981 */ /* 0x0002a2000c1e1900 */
[----:B------:R-:W-:Y:S01]  /*e120*/  R2UR UR6, R4 ;  /* 0x00000000040672ca */ /* 0x000fe200000e0000 */
[----:B------:R-:W-:Y:S02]  /*e130*/  VIADD R4, R2, 0x100 ;  /* 0x0000010002047836 */ /* 0x000fe40000000000 */
[----:B------:R-:W-:Y:S01]  /*e140*/  IMAD.MOV.U32 R5, RZ, RZ, -0x3ffffff0 ;  /* 0xc0000010ff057424 */ /* 0x000fe200078e00ff */
[----:B------:R-:W-:Y:S04]  /*e150*/  SHFL.BFLY PT, R3, R20, 0x2, 0x1f ;  /* 0x0c401f0014037f89 */ /* 0x000fe800000e0000 */
[----:B-1----:R-:W1:Y:S05]  /*e160*/  SHFL.BFLY PT, R7, R0, 0x2, 0x1f ;  /* 0x0c401f0000077f89 */ /* 0x002e6a00000e0000 */
[----:B------:R-:W-:Y:S01]  /*e170*/  QGMMA.64x64x32.F32.E4M3.E4M3 R24, R148, gdesc[UR4], R24, gsb0 ;  /* 0x00e0000494187df3 */ /* 0x000fe20008000818 */
[----:B------:R-:W-:Y:S01]  /*e180*/  R2UR UR6, R4 ;  /* 0x00000000040672ca */ /* 0x000fe200000e0000 */
[C---:B------:R-:W-:Y:S01]  /*e190*/  VIADD R4, R2.reuse, 0x180 ;  /* 0x0000018002047836 */ /* 0x040fe20000000000 */
[----:B------:R-:W-:Y:S01]  /*e1a0*/  R2UR UR7, R5 ;  /* 0x00000000050772ca */ /* 0x000fe200000e0000 */
[----:B------:R-:W-:Y:S01]  /*e1b0*/  VIADD R2, R2, 0x200 ;  /* 0x0000020002027836 */ /* 0x000fe20000000000 */
[----:B------:R-:W-:Y:S01]  /*e1c0*/  MOV R5, 0xc0000010 ;  /* 0xc000001000057802 */ /* 0x000fe20000000f00 */
[----:B-1----:R-:W-:-:S01]  /*e1d0*/  FADD.FTZ R7, R7, R0 ;  /* 0x0000000007077221 */ /* 0x002fc20000010000 */
[----:B------:R-:W-:Y:S01]  /*e1e0*/  IMAD.MOV.U32 R0, RZ, RZ, -0x800000 ;  /* 0xff800000ff007424 */ /* 0x000fe200078e00ff */
[----:B------:R-:W-:-:S02]  /*e1f0*/  WARPGROUP.DEPBAR.LE gsb0, 0x0 ;  /* 0x00008000000079c5 */ /* 0x000fc40000010000 */
[----:B------:R-:W-:-:S06]  /*e200*/  WARPGROUP.ARRIVE ;  /* 0x00000000000079c5 */ /* 0x000fcc0000000000 */
[----:B------:R-:W-:Y:S01]  /*e210*/  QGMMA.64x64x32.F32.E4M3.E4M3 R24, R136, gdesc[UR4], R24, gsb0 ;  /* 0x00e0000488187df3 */ /* 0x000fe20008000818 */
[----:B------:R-:W-:Y:S01]  /*e220*/  R2UR UR6, R4 ;  /* 0x00000000040672ca */ /* 0x000fe200000e0000 */
[----:B------:R-:W-:Y:S01]  /*e230*/  FADD.FTZ R4, R3, R20 ;  /* 0x0000001403047221 */ /* 0x000fe20000010000 */
[----:B------:R-:W-:Y:S01]  /*e240*/  R2UR UR7, R5 ;  /* 0x00000000050772ca */ /* 0x000fe200000e0000 */
[----:B------:R-:W-:-:S03]  /*e250*/  IMAD.MOV.U32 R3, RZ, RZ, -0x3ffffff0 ;  /* 0xc0000010ff037424 */ /* 0x000fc600078e00ff */
[----:B------:R-:W1:Y:S02]  /*e260*/  SHFL.BFLY PT, R5, R4, 0x1, 0x1f ;  /* 0x0c201f0004057f89 */ /* 0x000e6400000e0000 */
[----:B-1----:R-:W-:-:S04]  /*e270*/  FADD.FTZ R9, R4, R5 ;  /* 0x0000000504097221 */ /* 0x002fc80000010000 */
[C---:B------:R-:W-:Y:S01]  /*e280*/  FMUL.FTZ R12, R9.reuse, 0.00390625 ;  /* 0x3b800000090c7820 */ /* 0x040fe20000410000 */
[----:B------:R-:W-:-:S04]  /*e290*/  FSETP.NE.FTZ.AND P1, PT, R9, RZ, PT ;  /* 0x000000ff0900720b */ /* 0x000fc80003f35000 */
[----:B------:R-:W-:-:S13]  /*e2a0*/  FSETP.NE.FTZ.AND P2, PT, R12, RZ, PT ;  /* 0x000000ff0c00720b */ /* 0x000fda0003f55000 */
[----:B------:R-:W1:Y:S01]  /*e2b0*/  @P2 MUFU.LG2 R5, R12 ;  /* 0x0000000c00052308 */ /* 0x000e620000000c00 */
[----:B------:R-:W-:Y:S01]  /*e2c0*/  @P2 FMUL.FTZ R4, R58, 0.69314718246459960938 ;  /* 0x3f3172183a042820 */ /* 0x000fe20000410000 */
[----:B-1----:R-:W-:-:S04]  /*e2d0*/  @P2 FMUL.FTZ R5, R5, 0.69314718246459960938 ;  /* 0x3f31721805052820 */ /* 0x002fc80000410000 */
[----:B------:R-:W-:Y:S01]  /*e2e0*/  @P2 FFMA.FTZ R0, R4, R59, R5 ;  /* 0x0000003b04002223 */ /* 0x000fe20000010005 */
[----:B------:R-:W-:Y:S02]  /*e2f0*/  WARPGROUP.DEPBAR.LE gsb0, 0x0 ;  /* 0x00008000000079c5 */ /* 0x000fe40000010000 */
[----:B------:R-:W-:-:S06]  /*e300*/  WARPGROUP.ARRIVE ;  /* 0x00000000000079c5 */ /* 0x000fcc0000000000 */
[----:B------:R-:W-:Y:S01]  /*e310*/  QGMMA.64x64x32.F32.E4M3.E4M3 R24, R140, gdesc[UR4], R24, gsb0 ;  /* 0x00e000048c187df3 */ /* 0x000fe20008000818 */
[----:B------:R-:W-:Y:S02]  /*e320*/  R2UR UR6, R2 ;  /* 0x00000000020672ca */ /* 0x000fe400000e0000 */
[----:B------:R-:W-:Y:S01]  /*e330*/  R2UR UR7, R3 ;  /* 0x00000000030772ca */ /* 0x000fe200000e0000 */
[----:B------:R-:W1:Y:S01]  /*e340*/  SHFL.BFLY PT, R2, R7, 0x1, 0x1f ;  /* 0x0c201f0007027f89 */ /* 0x000e6200000e0000 */
[----:B------:R-:W-:-:S06]  /*e350*/  IMAD.MOV.U32 R3, RZ, RZ, RZ ;  /* 0x000000ffff037224 */ /* 0x000fcc00078e00ff */
[----:B------:R-:W-:Y:S01]  /*e360*/  @P1 MUFU.RCP R3, R9 ;  /* 0x0000000900031308 */ /* 0x000fe20000001000 */
[----:B-1----:R-:W-:-:S01]  /*e370*/  FADD.FTZ R10, R7, R2 ;  /* 0x00000002070a7221 */ /* 0x002fc20000010000 */
[----:B------:R-:W-:Y:S02]  /*e380*/  IMAD.MOV.U32 R7, RZ, RZ, RZ ;  /* 0x000000ffff077224 */ /* 0x000fe400078e00ff */
[----:B------:R-:W-:Y:S02]  /*e390*/  IMAD.MOV.U32 R2, RZ, RZ, -0x800000 ;  /* 0xff800000ff027424 */ /* 0x000fe400078e00ff */
[C---:B------:R-:W-:Y:S01]  /*e3a0*/  FMUL.FTZ R6, R10.reuse, 0.00390625 ;  /* 0x3b8000000a067820 */ /* 0x040fe20000410000 */
[----:B------:R-:W-:-:S04]  /*e3b0*/  FSETP.NE.FTZ.AND P1, PT, R10, RZ, PT ;  /* 0x000000ff0a00720b */ /* 0x000fc80003f35000 */
[----:B------:R-:W-:-:S09]  /*e3c0*/  FSETP.NE.FTZ.AND P3, PT, R6, RZ, PT ;  /* 0x000000ff0600720b */ /* 0x000fd20003f75000 */
[----:B------:R-:W-:Y:S04]  /*e3d0*/  @P1 MUFU.RCP R7, R10 ;  /* 0x0000000a00071308 */ /* 0x000fe80000001000 */
[----:B------:R-:W-:-:S04]  /*e3e0*/  @P3 FMUL.FTZ R58, R58, 0.69314718246459960938 ;  /* 0x3f3172183a3a3820 */ /* 0x000fc80000410000 */
[----:B------:R-:W1:Y:S02]  /*e3f0*/  @P3 MUFU.LG2 R6, R6 ;  /* 0x0000000600063308 */ /* 0x000e640000000c00 */
[----:B-1----:R-:W-:-:S04]  /*e400*/  @P3 FMUL.FTZ R9, R6, 0.69314718246459960938 ;  /* 0x3f31721806093820 */ /* 0x002fc80000410000 */
[----:B------:R-:W-:Y:S01]  /*e410*/  @P3 FFMA.FTZ R2, R58, R60, R9 ;  /* 0x0000003c3a023223 */ /* 0x000fe20000010009 */
[----:B------:R-:W-:Y:S02]  /*e420*/  WARPGROUP.DEPBAR.LE gsb0, 0x0 ;  /* 0x00008000000079c5 */ /* 0x000fe40000010000 */
[----:B------:R-:W-:-:S06]  /*e430*/  WARPGROUP.ARRIVE ;  /* 0x00000000000079c5 */ /* 0x000fcc0000000000 */
[----:B------:R-:W-:Y:S01]  /*e440*/  QGMMA.64x64x32.F32.E4M3.E4M3 R24, R144, gdesc[UR4], R24, gsb0 ;  /* 0x00e0000490187df3 */ /* 0x000fe20008000818 */
[-C--:B--2---:R-:W-:Y:S01]  /*e450*/  FMUL.FTZ R5, R3, R8.reuse ;  /* 0x0000000803057220 */ /* 0x084fe20000410000 */
[----:B------:R-:W-:Y:S01]  /*e460*/  FMUL.FTZ R16, R7, R8 ;  /* 0x0000000807107220 */ /* 0x000fe20000410000 */
[----:B------:R-:W-:Y:S02]  /*e470*/  WARPGROUP.DEPBAR.LE gsb0, 0x0 ;  /* 0x00008000000079c5 */ /* 0x000fe40000010000 */
[----:B------:R-:W-:Y:S05]  /*e480*/  @!P0 BRA `(.L_x_378) ;  /* 0x0000000000048947 */ /* 0x000fea0003800000 */
[----:B------:R-:W-:Y:S01]  /*e490*/  BPT.TRAP 0x1 ;  /* 0x000000040000795c */ /* 0x000fe20000300000 */
.L_x_378:
[----:B------:R-:W2:Y:S01]  /*e4a0*/  LDL.LU R4, [R1+0x10] ;  /* 0x0000100001047983 */ /* 0x000ea20000300800 */
[-C--:B------:R-:W-:Y:S01]  /*e4b0*/  FMUL.FTZ R59, R25, R5.reuse ;  /* 0x00000005193b7220 */ /* 0x080fe20000410000 */
[----:B------:R-:W-:Y:S01]  /*e4c0*/  FMUL.FTZ R61, R24, R5 ;  /* 0x00000005183d7220 */ /* 0x000fe20000410000 */
[----:B------:R-:W-:Y:S01]  /*e4d0*/  IADD3 R3, R11, 0x13260, RZ ;  /* 0x000132600b037810 */ /* 0x000fe20007ffe0ff */
[----:B------:R-:W3:Y:S04]  /*e4e0*/  LDL.LU R25, [R1] ;  /* 0x0000000001197983 */ /* 0x000ee80000300800 */
[----:B------:R-:W4:Y:S01]  /*e4f0*/  LDL.LU R24, [R1+0x38] ;  /* 0x0000380001187983 */ /* 0x000f220000300800 */
[----:B------:R-:W-:-:S05]  /*e500*/  VIADD R157, R157, 0x1 ;  /* 0x000000019d9d7836 */ /* 0x000fca0000000000 */
[----:B------:R-:W-:Y:S01]  /*e510*/  ISETP.NE.AND P0, PT, R157, 0x2, PT ;  /* 0x000000029d00780c */ /* 0x000fe20003f05270 */
        /* <DEDUP_REMOVED lines=23> */
[-C--:B0-----:R-:W-:Y:S01]  /*e690*/  FMUL.FTZ R15, R46, R16.reuse ;  /* 0x000000102e0f7220 */ /* 0x081fe20000410000 */
[-C--:B------:R-:W-:Y:S01]  /*e6a0*/  FMUL.FTZ R11, R47, R16.reuse ;  /* 0x000000102f0b7220 */ /* 0x080fe20000410000 */
[-C--:B------:R-:W-:Y:S01]  /*e6b0*/  FMUL.FTZ R10, R50, R16.reuse ;  /* 0x00000010320a7220 */ /* 0x080fe20000410000 */
[----:B------:R-:W-:Y:S01]  /*e6c0*/  PLOP3.LUT P1, PT, PT, PT, PT, 0x8, 0x0 ;  /* 0x000000000000781c */ /* 0x000fe20003f2e170 */
[-C--:B------:R-:W-:Y:S01]  /*e6d0*/  FMUL.FTZ R6, R51, R16.reuse ;  /* 0x0000001033067220 */ /* 0x080fe20000410000 */
[-C--:B------:R-:W-:Y:S01]  /*e6e0*/  FMUL.FTZ R7, R54, R16.reuse ;  /* 0x0000001036077220 */ /* 0x080fe20000410000 */
[----:B------:R-:W-:Y:S01]  /*e6f0*/  FMUL.FTZ R55, R55, R16 ;  /* 0x0000001037377220 */ /* 0x000fe20000410000 */
[----:B------:R-:W-:-:S02]  /*e700*/  SEL R157, R157, RZ, P0 ;  /* 0x000000ff9d9d7207 */ /* 0x000fc40000000000 */
[----:B--2---:R-:W-:-:S04]  /*e710*/  PRMT R4, R4, 0x654, R3 ;  /* 0x0000065404047816 */ /* 0x004fc80000000003 */
[----:B------:R0:W-:Y:S01]  /*e720*/  SYNCS.ARRIVE.TRANS64.RED.A1T0 RZ, [R4+URZ], RZ ;  /* 0x000000ff04ff79a7 */ /* 0x0001e2000810043f */
[----:B----4-:R-:W-:Y:S01]  /*e730*/  VIADD R24, R24, 0x1 ;  /* 0x0000000118187836 */ /* 0x010fe20000000000 */
[----:B0-----:R-:W-:-:S04]  /*e740*/  SEL R4, RZ, 0x1, P0 ;  /* 0x00000001ff047807 */ /* 0x001fc80000000000 */
[----:B---3--:R-:W-:Y:S01]  /*e750*/  LOP3.LUT R25, R25, R4, RZ, 0x3c, !PT ;  /* 0x0000000419197212 */ /* 0x008fe200078e3cff */
[----:B------:R1:W-:Y:S04]  /*e760*/  STL [R1+0x38], R24 ;  /* 0x0000381801007387 */ /* 0x0003e80000100800 */
[----:B------:R1:W-:Y:S01]  /*e770*/  STL [R1], R25 ;  /* 0x0000001901007387 */ /* 0x0003e20000100800 */
[----:B------:R-:W-:-:S07]  /*e780*/  FMUL.FTZ R3, R53, R5 ;  /* 0x0000000535037220 */ /* 0x000fce0000410000 */
.L_x_326:
[----:B------:R-:W2:Y:S08]  /*e790*/  S2UR UR4, SR_CgaCtaId ;  /* 0x00000000000479c3 */ /* 0x000eb00000008800 */
[----:B------:R-:W-:Y:S01]  /*e7a0*/  BAR.SYNC.DEFER_BLOCKING 0x5, 0x200 ;  /* 0x0148000000007b1d */ /* 0x000fe20000010000 */
[----:B------:R-:W-:-:S05]  /*e7b0*/  MOV R16, 0x400 ;  /* 0x0000040000107802 */ /* 0x000fca0000000f00 */
[----:B------:R-:W-:Y:S01]  /*e7c0*/  BSSY B0, `(.L_x_379) ;  /* 0x00001c6000007945 */ /* 0x000fe20003800000 */
[----:B--2---:R-:W-:-:S05]  /*e7d0*/  IMAD.U32 R4, RZ, RZ, UR4 ;  /* 0x00000004ff047e24 */ /* 0x004fca000f8e00ff */
[----:B------:R2:W-:Y:S01]  /*e7e0*/  STL [R1+0x10], R4 ;  /* 0x0000100401007387 */ /* 0x0005e20000100800 */
[----:B------:R-:W-:-:S05]  /*e7f0*/  LEA R16, R4, R16, 0x18 ;  /* 0x0000001004107211 */ /* 0x000fca00078ec0ff */
[----:B-1---5:R2:W1:Y:S01]  /*e800*/  LDS.128 R24, [R16+0x132d0] ;  /* 0x0132d00010187984 */ /* 0x0224620000000c00 */
[----:B------:R-:W-:Y:S06]  /*e810*/  BAR.ARV 0x4, 0x200 ;  /* 0x0108000000007b1d */ /* 0x000fec0000002000 */
[----:B------:R-:W-:Y:S05]  /*e820*/  @P1 BRA `(.L_x_380) ;  /* 0x0000001000a01947 */ /* 0x000fea0003800000 */
[----:B0-----:R-:W2:Y:S01]  /*e830*/  S2R R35, SR_TID.X ;  /* 0x0000000000237919 */ /* 0x001ea20000002100 */
[----:B------:R-:W-:Y:S01]  /*e840*/  ULDC.64 UR4, c[0x4][0x38] ;  /* 0x01000e0000047ab9 */ /* 0x000fe20000000a00 */
[----:B------:R-:W3:Y:S04]  /*e850*/  LDL R42, [R1+0x54] ;  /* 0x00005400012a7983 */ /* 0x000ee80000100800 */
[----:B------:R-:W4:Y:S04]  /*e860*/  LDL.LU R49, [R1+0x30] ;  /* 0x0000300001317983 */ /* 0x000f280000300800 */
[----:B------:R-:W4:Y:S01]  /*e870*/  LDL.LU R48, [R1+0x34] ;  /* 0x0000340001307983 */ /* 0x000f220000300800 */
[----:B------:R-:W0:Y:S01]  /*e880*/  S2R R39, SR_SWINHI ;  /* 0x0000000000277919 */ /* 0x000e220000002f00 */
[----:B------:R-:W-:-:S02]  /*e890*/  F2FP.BF16.F32.PACK_AB R36, R36, R57 ;  /* 0x000000392424723e */ /* 0x000fc400000010ff */
[----:B------:R-:W-:Y:S01]  /*e8a0*/  F2FP.BF16.F32.PACK_AB R33, R33, R56 ;  /* 0x000000382121723e */ /* 0x000fe200000010ff */
[----:B------:R-:W4:Y:S01]  /*e8b0*/  LDL R46, [R1+0x28] ;  /* 0x00002800012e7983 */ /* 0x000f220000100800 */
[----:B--2---:R-:W-:-:S05]  /*e8c0*/  IMAD.SHL.U32 R4, R35, 0x4, RZ ;  /* 0x0000000423047824 */ /* 0x004fca00078e00ff */
[----:B------:R-:W-:-:S04]  /*e8d0*/  LOP3.LUT R4, R4, 0xc, RZ, 0xc0, !PT ;  /* 0x0000000c04047812 */ /* 0x000fc800078ec0ff */
[----:B------:R-:W-:-:S05]  /*e8e0*/  IADD3 R4, P0, R4, UR4, RZ ;  /* 0x0000000404047c10 */ /* 0x000fca000ff1e0ff */
[----:B------:R-:W-:Y:S01]  /*e8f0*/  IMAD.X R5, RZ, RZ, UR5, P0 ;  /* 0x00000005ff057e24 */ /* 0x000fe200080e06ff */
[----:B------:R-:W-:Y:S01]  /*e900*/  F2FP.BF16.F32.PACK_AB R21, R21, R32 ;  /* 0x000000201515723e */ /* 0x000fe200000010ff */
[----:B------:R-:W-:-:S03]  /*e910*/  ULDC.64 UR4, c[0x0][0xbd8] ;  /* 0x0002f60000047ab9 */ /* 0x000fc60000000a00 */
[----:B-1----:R1:W2:Y:S01]  /*e920*/  LDG.E.CONSTANT R24, desc[UR42][R4.64] ;  /* 0x0000002a04187981 */ /* 0x0022a2000c1e9900 */
[----:B------:R-:W-:Y:S02]  /*e930*/  F2FP.BF16.F32.PACK_AB R20, R13, R20 ;  /* 0x000000140d14723e */ /* 0x000fe400000010ff */
[----:B------:R-:W-:Y:S02]  /*e940*/  F2FP.BF16.F32.PACK_AB R30, R29, R30 ;  /* 0x0000001e1d1e723e */ /* 0x000fe400000010ff */
[----:B------:R-:W-:Y:S02]  /*e950*/  F2FP.BF16.F32.PACK_AB R14, R11, R14 ;  /* 0x0000000e0b0e723e */ /* 0x000fe400000010ff */
[----:B------:R-:W-:Y:S02]  /*e960*/  F2FP.BF16.F32.PACK_AB R7, R7, R10 ;  /* 0x0000000a0707723e */ /* 0x000fe400000010ff */
[----:B------:R-:W-:Y:S02]  /*e970*/  F2FP.BF16.F32.PACK_AB R31, R31, R34 ;  /* 0x000000221f1f723e */ /* 0x000fe400000010ff */
[----:B-1----:R-:W-:-:S02]  /*e980*/  LOP3.LUT P0, R4, R35, 0x3, RZ, 0xc0, !PT ;  /* 0x0000000323047812 */ /* 0x002fc4000780c0ff */
[----:B------:R-:W-:Y:S02]  /*e990*/  F2FP.BF16.F32.PACK_AB R41, R41, R44 ;  /* 0x0000002c2929723e */ /* 0x000fe400000010ff */
[----:B------:R-:W-:Y:S02]  /*e9a0*/  ISETP.EQ.OR P0, PT, R4, 0x3, !P0 ;  /* 0x000000030400780c */ /* 0x000fe40004702670 */
[----:B------:R-:W-:Y:S02]  /*e9b0*/  F2FP.BF16.F32.PACK_AB R40, R37, R40 ;  /* 0x000000282528723e */ /* 0x000fe400000010ff */
[----:B------:R-:W-:Y:S02]  /*e9c0*/  SEL R29, R36, R33, P0 ;  /* 0x00000021241d7207 */ /* 0x000fe40000000000 */
[----:B------:R-:W-:Y:S02]  /*e9d0*/  SEL R36, R33, R36, P0 ;  /* 0x0000002421247207 */ /* 0x000fe40000000000 */
[----:B------:R-:W-:-:S02]  /*e9e0*/  SEL R33, R21, R20, P0 ;  /* 0x0000001415217207 */ /* 0x000fc40000000000 */
[----:B------:R-:W-:Y:S02]  /*e9f0*/  SEL R32, R20, R21, P0 ;  /* 0x0000001514207207 */ /* 0x000fe40000000000 */
[----:B------:R-:W-:Y:S02]  /*ea00*/  MOV R20, R16 ;  /* 0x0000001000147202 */ /* 0x000fe40000000f00 */
[----:B0-----:R-:W-:Y:S02]  /*ea10*/  MOV R21, R39 ;  /* 0x0000002700157202 */ /* 0x001fe40000000f00 */
        /* <DEDUP_REMOVED lines=9> */
[----:B------:R-:W-:Y:S02]  /*eab0*/  F2FP.BF16.F32.PACK_AB R9, R9, R12 ;  /* 0x0000000c0909723e */ /* 0x000fe400000010ff */
[----:B------:R-:W-:Y:S02]  /*eac0*/  F2FP.BF16.F32.PACK_AB R8, R3, R8 ;  /* 0x000000080308723e */ /* 0x000fe400000010ff */
[----:B------:R-:W-:Y:S02]  /*ead0*/  SEL R60, R59, R60, P0 ;  /* 0x0000003c3b3c7207 */ /* 0x000fe40000000000 */
[----:B------:R-:W-:Y:S02]  /*eae0*/  SEL R14, R14, R15, P0 ;  /* 0x0000000f0e0e7207 */ /* 0x000fe40000000000 */
[----:B------:R-:W-:Y:S02]  /*eaf0*/  F2FP.BF16.F32.PACK_AB R6, R55, R6 ;  /* 0x000000063706723e */ /* 0x000fe400000010ff */
[----:B------:R-:W-:-:S02]  /*eb00*/  SEL R35, R9, R8, P0 ;  /* 0x0000000809237207 */ /* 0x000fc40000000000 */
[----:B------:R-:W-:Y:S02]  /*eb10*/  SEL R34, R8, R9, P0 ;  /* 0x0000000908227207 */ /* 0x000fe40000000000 */
[----:B------:R-:W-:Y:S01]  /*eb20*/  SEL R43, R7, R6, P0 ;  /* 0x00000006072b7207 */ /* 0x000fe20000000000 */
[----:B---3--:R-:W-:-:S03]  /*eb30*/  IMAD.WIDE R10, R42, 0x2, R20 ;  /* 0x000000022a0a7825 */ /* 0x008fc600078e0214 */
[C---:B------:R-:W-:Y:S02]  /*eb40*/  IADD3 R47, P1, R10.reuse, 0x60, RZ ;  /* 0x000000600a2f7810 */ /* 0x040fe40007f3e0ff */
[C---:B------:R-:W-:Y:S02]  /*eb50*/  IADD3 R31, P3, R10.reuse, 0x20, RZ ;  /* 0x000000200a1f7810 */ /* 0x040fe40007f7e0ff */
[----:B------:R-:W-:Y:S02]  /*eb60*/  LOP3.LUT R15, R10, 0x380, RZ, 0xc0, !PT ;  /* 0x000003800a0f7812 */ /* 0x000fe400078ec0ff */
[----:B------:R-:W-:Y:S02]  /*eb70*/  LOP3.LUT R4, R31, 0x380, RZ, 0xc0, !PT ;  /* 0x000003801f047812 */ /* 0x000fe400078ec0ff */
[----:B------:R-:W-:Y:S02]  /*eb80*/  LOP3.LUT R12, R47, 0x380, RZ, 0xc0, !PT ;  /* 0x000003802f0c7812 */ /* 0x000fe400078ec0ff */
[----:B------:R-:W-:-:S02]  /*eb90*/  SHF.R.U64 R15, R15, 0x3, RZ ;  /* 0x000000030f0f7819 */ /* 0x000fc400000012ff */
[----:B------:R-:W-:Y:S02]  /*eba0*/  SHF.R.U64 R4, R4, 0x3, RZ ;  /* 0x0000000304047819 */ /* 0x000fe400000012ff */
[----:B------:R-:W-:Y:S02]  /*ebb0*/  SHF.R.U64 R12, R12, 0x3, RZ ;  /* 0x000000030c0c7819 */ /* 0x000fe400000012ff */
[----:B------:R-:W-:Y:S02]  /*ebc0*/  SEL R42, R6, R7, P0 ;  /* 0x00000007062a7207 */ /* 0x000fe40000000000 */
[----:B------:R-:W-:Y:S02]  /*ebd0*/  IADD3 R45, P2, R10, 0x40, RZ ;  /* 0x000000400a2d7810 */ /* 0x000fe40007f5e0ff */
[----:B------:R-:W-:Y:S02]  /*ebe0*/  LOP3.LUT R8, R4, R31, RZ, 0x3c, !PT ;  /* 0x0000001f04087212 */ /* 0x000fe400078e3cff */
[----:B------:R-:W-:-:S02]  /*ebf0*/  LOP3.LUT R10, R15, R10, RZ, 0x3c, !PT ;  /* 0x0000000a0f0a7212 */ /* 0x000fc400078e3cff */
[----:B------:R-:W-:Y:S02]  /*ec00*/  LOP3.LUT R4, R12, R47, RZ, 0x3c, !PT ;  /* 0x0000002f0c047212 */ /* 0x000fe400078e3cff */
[----:B--2---:R-:W-:Y:S01]  /*ec10*/  LOP3.LUT R3, R24, 0x2, RZ, 0x3c, !PT ;  /* 0x0000000218037812 */ /* 0x004fe200078e3cff */
[----:B------:R-:W-:Y:S04]  /*ec20*/  SHFL.IDX PT, R13, R13, R24, 0x1c1f ;  /* 0x001c1f180d0d7589 */ /* 0x000fe800000e0000 */
[----:B------:R-:W0:Y:S04]  /*ec30*/  SHFL.IDX PT, R60, R60, R3, 0x1c1f ;  /* 0x001c1f033c3c7589 */ /* 0x000e2800000e0000 */
[----:B------:R-:W-:Y:S04]  /*ec40*/  SHFL.IDX PT, R37, R37, R24, 0x1c1f ;  /* 0x001c1f1825257589 */ /* 0x000fe800000e0000 */
[----:B------:R-:W1:Y:S04]  /*ec50*/  SHFL.IDX PT, R40, R40, R3, 0x1c1f ;  /* 0x001c1f0328287589 */ /* 0x000e6800000e0000 */
[----:B------:R1:W-:Y:S04]  /*ec60*/  SHFL.IDX PT, R12, R29, R24, 0x1c1f ;  /* 0x001c1f181d0c7589 */ /* 0x0003e800000e0000 */
[----:B------:R-:W2:Y:S04]  /*ec70*/  SHFL.IDX PT, R15, R36, R3, 0x1c1f ;  /* 0x001c1f03240f7589 */ /* 0x000ea800000e0000 */
[----:B------:R-:W-:Y:S04]  /*ec80*/  SHFL.IDX PT, R39, R39, R24, 0x1c1f ;  /* 0x001c1f1827277589 */ /* 0x000fe800000e0000 */
[----:B------:R-:W3:Y:S04]  /*ec90*/  SHFL.IDX PT, R38, R38, R3, 0x1c1f ;  /* 0x001c1f0326267589 */ /* 0x000ee800000e0000 */
[----:B------:R-:W-:Y:S04]  /*eca0*/  SHFL.IDX PT, R33, R33, R24, 0x1c1f ;  /* 0x001c1f1821217589 */ /* 0x000fe800000e0000 */
[----:B------:R-:W4:Y:S04]  /*ecb0*/  SHFL.IDX PT, R32, R32, R3, 0x1c1f ;  /* 0x001c1f0320207589 */ /* 0x000f2800000e0000 */
[----:B------:R-:W-:Y:S04]  /*ecc0*/  SHFL.IDX PT, R41, R41, R24, 0x1c1f ;  /* 0x001c1f1829297589 */ /* 0x000fe800000e0000 */
[----:B------:R-:W4:Y:S04]  /*ecd0*/  SHFL.IDX PT, R36, R14, R3, 0x1c1f ;  /* 0x001c1f030e247589 */ /* 0x000f2800000e0000 */
[----:B------:R-:W-:Y:S04]  /*ece0*/  SHFL.IDX PT, R35, R35, R24, 0x1c1f ;  /* 0x001c1f1823237589 */ /* 0x000fe800000e0000 */
[----:B------:R-:W4:Y:S04]  /*ecf0*/  SHFL.IDX PT, R34, R34, R3, 0x1c1f ;  /* 0x001c1f0322227589 */ /* 0x000f2800000e0000 */
[----:B------:R-:W-:Y:S04]  /*ed00*/  SHFL.IDX PT, R43, R43, R24, 0x1c1f ;  /* 0x001c1f182b2b7589 */ /* 0x000fe800000e0000 */
[----:B------:R-:W4:Y:S01]  /*ed10*/  SHFL.IDX PT, R42, R42, R3, 0x1c1f ;  /* 0x001c1f032a2a7589 */ /* 0x000f2200000e0000 */
[----:B------:R-:W-:Y:S01]  /*ed20*/  LOP3.LUT R6, R45, 0x380, RZ, 0xc0, !PT ;  /* 0x000003802d067812 */ /* 0x000fe200078ec0ff */
[----:B------:R-:W-:-:S03]  /*ed30*/  IMAD.X R5, RZ, RZ, R11, P1 ;  /* 0x000000ffff057224 */ /* 0x000fc600008e060b */
[----:B------:R-:W-:Y:S01]  /*ed40*/  SHF.R.U64 R6, R6, 0x3, RZ ;  /* 0x0000000306067819 */ /* 0x000fe200000012ff */
[----:B------:R-:W-:Y:S01]  /*ed50*/  IMAD.X R9, RZ, RZ, R11, P3 ;  /* 0x000000ffff097224 */ /* 0x000fe200018e060b */
[----:B------:R-:W-:Y:S02]  /*ed60*/  IADD3.X R7, RZ, R11, RZ, P2, !PT ;  /* 0x0000000bff077210 */ /* 0x000fe400017fe4ff */
[----:B------:R-:W-:Y:S02]  /*ed70*/  LOP3.LUT R6, R6, R45, RZ, 0x3c, !PT ;  /* 0x0000002d06067212 */ /* 0x000fe400078e3cff */
[----:B------:R-:W-:Y:S02]  /*ed80*/  MOV R11, R10 ;  /* 0x0000000a000b7202 */ /* 0x000fe40000000f00 */
[----:B0-----:R-:W-:Y:S02]  /*ed90*/  SEL R28, R13, R60, P0 ;  /* 0x0000003c0d1c7207 */ /* 0x001fe40000000000 */
[----:B------:R-:W-:-:S02]  /*eda0*/  SEL R30, R60, R13, P0 ;  /* 0x0000000d3c1e7207 */ /* 0x000fc40000000000 */
[----:B-1----:R-:W-:Y:S02]  /*edb0*/  SEL R29, R37, R40, P0 ;  /* 0x00000028251d7207 */ /* 0x002fe40000000000 */
[----:B------:R-:W-:Y:S01]  /*edc0*/  SEL R31, R40, R37, P0 ;  /* 0x00000025281f7207 */ /* 0x000fe20000000000 */
[----:B------:R-:W-:Y:S01]  /*edd0*/  BAR.SYNC.DEFER_BLOCKING 0x1, 0x180 ;  /* 0x0046000000007b1d */ /* 0x000fe20000010000 */
[----:B------:R-:W-:Y:S02]  /*ede0*/  MOV R40, R6 ;  /* 0x0000000600287202 */ /* 0x000fe40000000f00 */
[----:B------:R-:W-:Y:S02]  /*edf0*/  MOV R37, R4 ;  /* 0x0000000400257202 */ /* 0x000fe40000000f00 */
[----:B------:R-:W-:Y:S02]  /*ee00*/  MOV R44, R8 ;  /* 0x00000008002c7202 */ /* 0x000fe40000000f00 */
[----:B--2---:R-:W-:-:S02]  /*ee10*/  SEL R4, R12, R15, P0 ;  /* 0x0000000f0c047207 */ /* 0x004fc40000000000 */
[----:B------:R-:W-:Y:S02]  /*ee20*/  SEL R6, R15, R12, P0 ;  /* 0x0000000c0f067207 */ /* 0x000fe40000000000 */
[----:B---3--:R-:W-:Y:S02]  /*ee30*/  SEL R5, R39, R38, P0 ;  /* 0x0000002627057207 */ /* 0x008fe40000000000 */
[----:B------:R-:W-:Y:S02]  /*ee40*/  SEL R7, R38, R39, P0 ;  /* 0x0000002726077207 */ /* 0x000fe40000000000 */
[----:B----4-:R-:W-:Y:S02]  /*ee50*/  SEL R8, R33, R32, P0 ;  /* 0x0000002021087207 */ /* 0x010fe40000000000 */
[----:B------:R-:W-:Y:S02]  /*ee60*/  SEL R10, R32, R33, P0 ;  /* 0x00000021200a7207 */ /* 0x000fe40000000000 */
[----:B------:R-:W-:-:S02]  /*ee70*/  SEL R9, R41, R36, P0 ;  /* 0x0000002429097207 */ /* 0x000fc40000000000 */
[----:B------:R-:W-:Y:S01]  /*ee80*/  SEL R12, R35, R34, P0 ;  /* 0x00000022230c7207 */ /* 0x000fe20000000000 */
[----:B------:R0:W-:Y:S01]  /*ee90*/  STSM.16.M88.4 [R11], R28 ;  /* 0x0000001c0b007844 */ /* 0x0001e20000000200 */
[----:B------:R-:W-:Y:S02]  /*eea0*/  SEL R14, R34, R35, P0 ;  /* 0x00000023220e7207 */ /* 0x000fe40000000000 */
[----:B------:R-:W-:Y:S02]  /*eeb0*/  SEL R13, R43, R42, P0 ;  /* 0x0000002a2b0d7207 */ /* 0x000fe40000000000 */
[----:B------:R-:W-:Y:S02]  /*eec0*/  SEL R15, R42, R43, P0 ;  /* 0x0000002b2a0f7207 */ /* 0x000fe40000000000 */
[----:B------:R-:W-:Y:S01]  /*eed0*/  ISETP.NE.U32.AND P1, PT, RZ, UR4, PT ;  /* 0x00000004ff007c0c */ /* 0x000fe2000bf25070 */
[----:B------:R1:W-:Y:S01]  /*eee0*/  STSM.16.M88.4 [R44], R4 ;  /* 0x000000042c007844 */ /* 0x0003e20000000200 */
[----:B0-----:R-:W-:-:S02]  /*eef0*/  SEL R11, R36, R41, P0 ;  /* 0x00000029240b7207 */ /* 0x001fc40000000000 */
[----:B------:R-:W-:Y:S02]  /*ef00*/  IADD3 R30, P2, R49, UR4, RZ ;  /* 0x00000004311e7c10 */ /* 0x000fe4000ff5e0ff */
[----:B------:R-:W-:Y:S01]  /*ef10*/  ISETP.NE.AND.EX P1, PT, RZ, UR5, PT, P1 ;  /* 0x00000005ff007c0c */ /* 0x000fe2000bf25310 */
[----:B------:R1:W-:Y:S01]  /*ef20*/  STSM.16.M88.4 [R40], R8 ;  /* 0x0000000828007844 */ /* 0x0003e20000000200 */
[----:B------:R-:W-:Y:S01]  /*ef30*/  IADD3.X R31, R48, UR5, RZ, P2, !PT ;  /* 0x00000005301f7c10 */ /* 0x000fe200097fe4ff */
[----:B------:R-:W-:Y:S02]  /*ef40*/  ULDC.64 UR4, c[0x0][0xbe0] ;  /* 0x0002f80000047ab9 */ /* 0x000fe40000000a00 */
[----:B------:R1:W-:Y:S01]  /*ef50*/  STSM.16.M88.4 [R37], R12 ;  /* 0x0000000c25007844 */ /* 0x0003e20000000200 */
[----:B------:R-:W-:Y:S01]  /*ef60*/  BAR.SYNC.DEFER_BLOCKING 0x1, 0x180 ;  /* 0x0046000000007b1d */ /* 0x000fe20000010000 */
[----:B------:R-:W-:-:S04]  /*ef70*/  ISETP.NE.U32.AND P0, PT, RZ, UR4, PT ;  /* 0x00000004ff007c0c */ /* 0x000fc8000bf05070 */
[----:B------:R-:W-:Y:S01]  /*ef80*/  ISETP.NE.AND.EX P0, PT, RZ, UR5, PT, P0 ;  /* 0x00000005ff007c0c */ /* 0x000fe2000bf05300 */
[----:B------:R-:W-:-:S12]  /*ef90*/  IMAD.MOV.U32 R3, RZ, RZ, RZ ;  /* 0x000000ffff037224 */ /* 0x000fd800078e00ff */
[----:B------:R-:W-:Y:S01]  /*efa0*/  @P0 IADD3 R28, P2, R49, UR4, RZ ;  /* 0x00000004311c0c10 */ /* 0x000fe2000ff5e0ff */
[----:B------:R-:W-:Y:S02]  /*efb0*/  ULDC UR4, c[0x0][0xa88] ;  /* 0x0002a20000047ab9 */ /* 0x000fe40000000800 */
[----:B------:R-:W-:Y:S01]  /*efc0*/  IMAD.U32 R24, RZ, RZ, UR4 ;  /* 0x00000004ff187e24 */ /* 0x000fe2000f8e00ff */
[----:B------:R-:W-:Y:S01]  /*efd0*/  @P0 IADD3.X R29, R48, UR5, RZ, P2, !PT ;  /* 0x00000005301d0c10 */ /* 0x000fe200097fe4ff */
[----:B------:R-:W2:Y:S04]  /*efe0*/  @P1 LDG.E R3, desc[UR42][R30.64] ;  /* 0x0000002a1e031981 */ /* 0x000ea8000c1e1900 */
[----:B------:R1:W5:Y:S01]  /*eff0*/  @P0 LDG.E R24, desc[UR42][R28.64] ;  /* 0x0000002a1c180981 */ /* 0x000362000c1e1900 */
[----:B------:R-:W-:-:S02]  /*f000*/  SHF.R.S32.HI R38, RZ, 0x1f, R46 ;  /* 0x0000001fff267819 */ /* 0x000fc4000001142e */
[----:B--2---:R-:W-:Y:S01]  /*f010*/  SHF.R.S32.HI R36, RZ, 0x1f, R3 ;  /* 0x0000001fff247819 */ /* 0x004fe20000011403 */
[----:B-1----:R-:W-:Y:S06]  /*f020*/  @P0 BRA `(.L_x_381) ;  /* 0x0000000000100947 */ /* 0x002fec0003800000 */
[----:B------:R-:W-:Y:S05]  /*f030*/  @!P1 BRA `(.L_x_381) ;  /* 0x00000000000c9947 */ /* 0x000fea0003800000 */
[----:B------:R-:W2:Y:S04]  /*f040*/  LDG.E R5, desc[UR42][R30.64] ;  /* 0x0000002a1e057981 */ /* 0x000ea8000c1e1900 */
[----:B-----5:R-:W2:Y:S02]  /*f050*/  LDG.E R24, desc[UR42][R30.64+0x4] ;  /* 0x0000042a1e187981 */ /* 0x020ea4000c1e1900 */
[----:B--2---:R-:W-:-:S07]  /*f060*/  IMAD.IADD R24, R24, 0x1, -R5 ;  /* 0x0000000118187824 */ /* 0x004fce00078e0a05 */
.L_x_381:
[----:B------:R-:W2:Y:S01]  /*f070*/  LDL.LU R10, [R1+0x3c] ;  /* 0x00003c00010a7983 */ /* 0x000ea20000300800 */
[----:B------:R-:W-:Y:S01]  /*f080*/  ULDC.64 UR4, c[0x0][0xb70] ;  /* 0x0002dc0000047ab9 */ /* 0x000fe20000000a00 */
[----:B------:R-:W-:Y:S01]  /*f090*/  IMAD.MOV.U32 R4, RZ, RZ, R3 ;  /* 0x000000ffff047224 */ /* 0x000fe200078e0003 */
[----:B------:R-:W-:Y:S01]  /*f0a0*/  ULDC.64 UR6, c[0x0][0xae0] ;  /* 0x0002b80000067ab9 */ /* 0x000fe20000000a00 */
[----:B------:R-:W3:Y:S04]  /*f0b0*/  LDL.LU R8, [R1+0x20] ;  /* 0x0000200001087983 */ /* 0x000ee80000300800 */
[----:B------:R-:W4:Y:S04]  /*f0c0*/  LDL R9, [R1+0x50] ;  /* 0x0000500001097983 */ /* 0x000f280000100800 */
[----:B------:R-:W4:Y:S04]  /*f0d0*/  LDL.64 R12, [R1+0x8] ;  /* 0x00000800010c7983 */ /* 0x000f280000100a00 */
[----:B------:R-:W4:Y:S04]  /*f0e0*/  LDL R44, [R1+0x2c] ;  /* 0x00002c00012c7983 */ /* 0x000f280000100800 */
[----:B------:R-:W4:Y:S04]  /*f0f0*/  LDL.64 R42, [R1+0x8] ;  /* 0x00000800012a7983 */ /* 0x000f280000100a00 */
[----:B------:R-:W4:Y:S01]  /*f100*/  LDL.LU R40, [R1+0x40] ;  /* 0x0000400001287983 */ /* 0x000f220000300800 */
[----:B------:R-:W-:-:S02]  /*f110*/  IMAD R6, R38, UR4, RZ ;  /* 0x0000000426067c24 */ /* 0x000fc4000f8e02ff */
[----:B------:R-:W-:Y:S02]  /*f120*/  IMAD.MOV.U32 R5, RZ, RZ, R36 ;  /* 0x000000ffff057224 */ /* 0x000fe400078e0024 */
[C---:B------:R-:W-:Y:S02]  /*f130*/  IMAD R7, R46.reuse, UR5, R6 ;  /* 0x000000052e077c24 */ /* 0x040fe4000f8e0206 */
[----:B------:R-:W-:Y:S01]  /*f140*/  IMAD.WIDE.U32 R4, R46, UR4, R4 ;  /* 0x000000042e047c25 */ /* 0x000fe2000f8e0004 */
[----:B------:R-:W-:-:S04]  /*f150*/  ULDC.64 UR4, c[0x0][0xb78] ;  /* 0x0002de0000047ab9 */ /* 0x000fc80000000a00 */
[----:B------:R-:W-:Y:S01]  /*f160*/  IADD3 R5, R5, R7, RZ ;  /* 0x0000000705057210 */ /* 0x000fe20007ffe0ff */
[----:B------:R-:W-:Y:S01]  /*f170*/  BSSY B1, `(.L_x_382) ;  /* 0x0000064000017945 */ /* 0x000fe20003800000 */
[----:B--2---:R-:W-:Y:S02]  /*f180*/  SEL R39, R10, RZ, !P1 ;  /* 0x000000ff0a277207 */ /* 0x004fe40004800000 */
[----:B---3--:R-:W-:-:S03]  /*f190*/  SEL R37, R8, RZ, !P1 ;  /* 0x000000ff08257207 */ /* 0x008fc60004800000 */
[----:B------:R-:W-:Y:S01]  /*f1a0*/  IMAD R6, R39, UR4, RZ ;  /* 0x0000000427067c24 */ /* 0x000fe2000f8e02ff */
[----:B------:R-:W0:Y:S01]  /*f1b0*/  S2R R8, SR_TID.X ;  /* 0x0000000000087919 */ /* 0x000e220000002100 */
[----:B------:R-:W-:-:S04]  /*f1c0*/  IMAD.WIDE.U32 R4, R37, UR4, R4 ;  /* 0x0000000425047c25 */ /* 0x000fc8000f8e0004 */
[----:B------:R-:W-:Y:S01]  /*f1d0*/  IMAD R6, R37, UR5, R6 ;  /* 0x0000000525067c24 */ /* 0x000fe2000f8e0206 */
[----:B------:R-:W-:Y:S01]  /*f1e0*/  ULDC.64 UR4, c[0x0][0xb40] ;  /* 0x0002d00000047ab9 */ /* 0x000fe20000000a00 */
[----:B----4-:R-:W-:Y:S02]  /*f1f0*/  IMAD.MOV.U32 R42, RZ, RZ, R12 ;  /* 0x000000ffff2a7224 */ /* 0x010fe400078e000c */
[----:B------:R-:W-:Y:S02]  /*f200*/  IMAD R11, R40, 0xc0, R9 ;  /* 0x000000c0280b7824 */ /* 0x000fe400078e0209 */
[----:B------:R-:W-:-:S03]  /*f210*/  IMAD R7, R42, 0x40, R44 ;  /* 0x000000402a077824 */ /* 0x000fc600078e022c */
[----:B------:R-:W-:Y:S01]  /*f220*/  IADD3 R4, P1, R11, R4, RZ ;  /* 0x000000040b047210 */ /* 0x000fe20007f3e0ff */
[----:B------:R-:W-:-:S03]  /*f230*/  IMAD.WIDE R20, R7, 0x2, R20 ;  /* 0x0000000207147825 */ /* 0x000fc600078e0214 */
[----:B------:R-:W-:Y:S02]  /*f240*/  LEA R34, P2, R4, UR4, 0x2 ;  /* 0x0000000404227c11 */ /* 0x000fe4000f8410ff */
[C---:B------:R-:W-:Y:S02]  /*f250*/  IADD3 R7, P3, R20.reuse, 0x3000, RZ ;  /* 0x0000300014077810 */ /* 0x040fe40007f7e0ff */
[----:B------:R-:W-:Y:S01]  /*f260*/  LOP3.LUT R15, R20, 0x380, RZ, 0xc0, !PT ;  /* 0x00000380140f7812 */ /* 0x000fe200078ec0ff */
[----:B0-----:R-:W-:Y:S01]  /*f270*/  VIADD R9, R8, 0xffffff80 ;  /* 0xffffff8008097836 */ /* 0x001fe20000000000 */
[----:B------:R-:W-:Y:S02]  /*f280*/  IADD3.X R13, RZ, R21, RZ, P3, !PT ;  /* 0x00000015ff0d7210 */ /* 0x000fe40001ffe4ff */
[----:B------:R-:W-:Y:S02]  /*f290*/  SHF.R.U64 R15, R15, 0x3, RZ ;  /* 0x000000030f0f7819 */ /* 0x000fe400000012ff */
[----:B------:R-:W-:-:S04]  /*f2a0*/  SHF.R.S32.HI R8, RZ, 0x1f, R9 ;  /* 0x0000001fff087819 */ /* 0x000fc80000011409 */
[----:B------:R-:W-:-:S04]  /*f2b0*/  LEA.HI R8, R8, R9, RZ, 0x7 ;  /* 0x0000000908087211 */ /* 0x000fc800078f38ff */
[----:B------:R-:W-:-:S05]  /*f2c0*/  LOP3.LUT R8, R8, 0xffffff80, RZ, 0xc0, !PT ;  /* 0xffffff8008087812 */ /* 0x000fca00078ec0ff */
[----:B------:R-:W-:Y:S01]  /*f2d0*/  IMAD.IADD R8, R9, 0x1, -R8 ;  /* 0x0000000109087824 */ /* 0x000fe200078e0a08 */
[----:B------:R-:W-:-:S04]  /*f2e0*/  SHF.R.S32.HI R9, RZ, 0x1f, R11 ;  /* 0x0000001fff097819 */ /* 0x000fc8000001140b */
[----:B------:R-:W-:Y:S01]  /*f2f0*/  IADD3.X R9, R9, R5, R6, P1, !PT ;  /* 0x0000000509097210 */ /* 0x000fe20000ffe406 */
[C---:B------:R-:W-:Y:S01]  /*f300*/  VIADD R5, R11.reuse, 0x8 ;  /* 0x000000080b057836 */ /* 0x040fe20000000000 */
[----:B------:R-:W-:Y:S02]  /*f310*/  LOP3.LUT P0, RZ, R8, 0x3, RZ, 0xc0, !PT ;  /* 0x0000000308ff7812 */ /* 0x000fe4000780c0ff */
[----:B------:R-:W-:Y:S01]  /*f320*/  LEA.HI.X R35, R4, UR5, R9, 0x2, P2 ;  /* 0x0000000504237c11 */ /* 0x000fe200090f1409 */
[----:B------:R-:W-:Y:S01]  /*f330*/  ULDC.64 UR4, c[0x0][0xaa0] ;  /* 0x0002a80000047ab9 */ /* 0x000fe20000000a00 */
[-C--:B-----5:R-:W-:Y:S02]  /*f340*/  ISETP.GE.OR P1, PT, R11, R24.reuse, P0 ;  /* 0x000000180b00720c */ /* 0x0a0fe40000726670 */
[----:B------:R-:W-:Y:S02]  /*f350*/  ISETP.GE.OR P0, PT, R5, R24, P0 ;  /* 0x000000180500720c */ /* 0x000fe40000706670 */
[----:B------:R-:W-:-:S02]  /*f360*/  IADD3 R11, P2, R20, 0x1800, RZ ;  /* 0x00001800140b7810 */ /* 0x000fc40007f5e0ff */
[----:B------:R-:W-:Y:S02]  /*f370*/  IADD3 R5, P4, R20, 0x4800, RZ ;  /* 0x0000480014057810 */ /* 0x000fe40007f9e0ff */
[----:B------:R-:W-:Y:S01]  /*f380*/  LOP3.LUT R8, R11, 0x380, RZ, 0xc0, !PT ;  /* 0x000003800b087812 */ /* 0x000fe200078ec0ff */
[--C-:B------:R-:W-:Y:S01]  /*f390*/  IMAD.X R9, RZ, RZ, R21.reuse, P2 ;  /* 0x000000ffff097224 */ /* 0x100fe200010e0615 */
[----:B------:R-:W-:Y:S01]  /*f3a0*/  LOP3.LUT R6, R7, 0x380, RZ, 0xc0, !PT ;  /* 0x0000038007067812 */ /* 0x000fe200078ec0ff */
[----:B------:R-:W-:Y:S01]  /*f3b0*/  IMAD.X R29, RZ, RZ, R21, P4 ;  /* 0x000000ffff1d7224 */ /* 0x000fe200020e0615 */
[----:B------:R-:W-:Y:S01]  /*f3c0*/  LOP3.LUT R4, R5, 0x380, RZ, 0xc0, !PT ;  /* 0x0000038005047812 */ /* 0x000fe200078ec0ff */
[----:B------:R0:W-:Y:S01]  /*f3d0*/  @!P1 STG.E desc[UR42][R34.64], R0 ;  /* 0x0000000022009986 */ /* 0x0001e2000c10192a */
[----:B------:R-:W-:Y:S02]  /*f3e0*/  SHF.R.U64 R8, R8, 0x3, RZ ;  /* 0x0000000308087819 */ /* 0x000fe400000012ff */
[----:B------:R-:W-:Y:S01]  /*f3f0*/  SHF.R.U64 R6, R6, 0x3, RZ ;  /* 0x0000000306067819 */ /* 0x000fe200000012ff */
[----:B------:R1:W-:Y:S01]  /*f400*/  @!P0 STG.E desc[UR42][R34.64+0x20], R2 ;  /* 0x0000200222008986 */ /* 0x0003e2000c10192a */
[----:B------:R-:W-:-:S02]  /*f410*/  SHF.R.U64 R4, R4, 0x3, RZ ;  /* 0x0000000304047819 */ /* 0x000fc400000012ff */
[----:B------:R-:W-:Y:S02]  /*f420*/  LOP3.LUT R8, R8, R11, RZ, 0x3c, !PT ;  /* 0x0000000b08087212 */ /* 0x000fe400078e3cff */
[----:B------:R-:W-:Y:S02]  /*f430*/  LOP3.LUT R12, R6, R7, RZ, 0x3c, !PT ;  /* 0x00000007060c7212 */ /* 0x000fe400078e3cff */
[----:B------:R-:W-:Y:S02]  /*f440*/  LOP3.LUT R28, R4, R5, RZ, 0x3c, !PT ;  /* 0x00000005041c7212 */ /* 0x000fe400078e3cff */
[----:B------:R-:W-:Y:S01]  /*f450*/  LOP3.LUT R20, R15, R20, RZ, 0x3c, !PT ;  /* 0x000000140f147212 */ /* 0x000fe200078e3cff */
[----:B------:R-:W5:Y:S01]  /*f460*/  LD.E.128 R8, desc[UR42][R8.64] ;  /* 0x0000002a08087980 */ /* 0x000f62000c101d00 */
[--C-:B------:R-:W-:Y:S01]  /*f470*/  SHF.R.S32.HI R33, RZ, 0x1f, R44.reuse ;  /* 0x0000001fff217819 */ /* 0x100fe2000001142c */
[----:B------:R-:W-:Y:S02]  /*f480*/  IMAD.MOV.U32 R32, RZ, RZ, R44 ;  /* 0x000000ffff207224 */ /* 0x000fe400078e002c */
[----:B------:R2:W5:Y:S01]  /*f490*/  LD.E.128 R4, desc[UR42][R20.64] ;  /* 0x0000002a14047980 */ /* 0x000562000c101d00 */
[----:B------:R-:W-:-:S03]  /*f4a0*/  IMAD R36, R36, UR4, RZ ;  /* 0x0000000424247c24 */ /* 0x000fc6000f8e02ff */
[----:B------:R-:W5:Y:S01]  /*f4b0*/  LD.E.128 R12, desc[UR42][R12.64] ;  /* 0x0000002a0c0c7980 */ /* 0x000f62000c101d00 */
[----:B------:R-:W-:-:S03]  /*f4c0*/  SHF.R.S32.HI R43, RZ, 0x1f, R42 ;  /* 0x0000001fff2b7819 */ /* 0x000fc6000001142a */
[----:B------:R-:W5:Y:S01]  /*f4d0*/  LD.E.128 R28, desc[UR42][R28.64] ;  /* 0x0000002a1c1c7980 */ /* 0x000f62000c101d00 */
[----:B------:R-:W-:Y:S01]  /*f4e0*/  @!PT LDS RZ, [RZ] ;  /* 0x00000000fffff984 */ /* 0x000fe20000000800 */
[----:B------:R-:W-:Y:S01]  /*f4f0*/  @!PT LDS RZ, [RZ] ;  /* 0x00000000fffff984 */ /* 0x000fe20000000800 */
[----:B------:R-:W-:Y:S01]  /*f500*/  @!PT LDS RZ, [RZ] ;  /* 0x00000000fffff984 */ /* 0x000fe20000000800 */
[----:B------:R-:W-:Y:S01]  /*f510*/  @!PT LDS RZ, [RZ] ;  /* 0x00000000fffff984 */ /* 0x000fe20000000800 */
[----:B------:R3:W-:Y:S06]  /*f520*/  MEMBAR.ALL.CTA ;  /* 0x0000000000007992 */ /* 0x0007ec0000008000 */
[----:B---3--:R-:W3:Y:S01]  /*f530*/  FENCE.VIEW.ASYNC.S ;  /* 0x00000000000073c6 */ /* 0x008ee20000000000 */
[----:B------:R-:W-:Y:S01]  /*f540*/  IMAD.WIDE.U32 R32, R3, UR4, R32 ;  /* 0x0000000403207c25 */ /* 0x000fe2000f8e0020 */
[----:B------:R-:W-:-:S03]  /*f550*/  ULDC UR4, c[0x0][0xa8c] ;  /* 0x0002a30000047ab9 */ /* 0x000fc60000000800 */
[----:B------:R-:W-:Y:S01]  /*f560*/  IMAD R3, R3, UR5, R36 ;  /* 0x0000000503037c24 */ /* 0x000fe2000f8e0224 */
[----:B------:R-:W-:Y:S01]  /*f570*/  ISETP.GE.AND P0, PT, R44, UR4, PT ;  /* 0x000000042c007c0c */ /* 0x000fe2000bf06270 */
[C---:B0-----:R-:W-:Y:S01]  /*f580*/  VIADD R0, R42.reuse, 0x30 ;  /* 0x000000302a007836 */ /* 0x041fe20000000000 */
[----:B------:R0:W-:Y:S01]  /*f590*/  STL [R1+0xc], R43 ;  /* 0x00000c2b01007387 */ /* 0x0001e20000100800 */
[----:B--2---:R-:W-:Y:S01]  /*f5a0*/  VIADD R20, R42, 0x60 ;  /* 0x000000602a147836 */ /* 0x004fe20000000000 */
[----:B------:R-:W-:Y:S01]  /*f5b0*/  ULDC.64 UR4, c[0x0][0xae8] ;  /* 0x0002ba0000047ab9 */ /* 0x000fe20000000a00 */
[----:B------:R-:W-:Y:S02]  /*f5c0*/  IMAD R41, R40, -0xc0, R24 ;  /* 0xffffff4028297824 */ /* 0x000fe400078e0218 */
[----:B------:R-:W-:Y:S02]  /*f5d0*/  VIADD R21, R42, 0x90 ;  /* 0x000000902a157836 */ /* 0x000fe40000000000 */
[----:B-1----:R-:W-:-:S02]  /*f5e0*/  IMAD R2, R38, UR6, RZ ;  /* 0x0000000626027c24 */ /* 0x002fc4000f8e02ff */
[----:B------:R-:W-:Y:S01]  /*f5f0*/  IMAD.IADD R33, R33, 0x1, R3 ;  /* 0x0000000121217824 */ /* 0x000fe200078e0203 */
[-C--:B------:R-:W-:Y:S01]  /*f600*/  ISETP.GE.OR P3, PT, R0, R41.reuse, P0 ;  /* 0x000000290000720c */ /* 0x080fe20000766670 */
[----:B------:R-:W-:Y:S01]  /*f610*/  IMAD R35, R46, UR7, R2 ;  /* 0x000000072e237c24 */ /* 0x000fe2000f8e0202 */
[-C--:B------:R-:W-:Y:S02]  /*f620*/  ISETP.GE.OR P1, PT, R20, R41.reuse, P0 ;  /* 0x000000291400720c */ /* 0x080fe40000726670 */
[-C--:B------:R-:W-:Y:S01]  /*f630*/  ISETP.GE.OR P2, PT, R21, R41.reuse, P0 ;  /* 0x000000291500720c */ /* 0x080fe20000746670 */
[----:B------:R-:W-:Y:S01]  /*f640*/  IMAD.WIDE.U32 R2, R46, UR6, R32 ;  /* 0x000000062e027c25 */ /* 0x000fe2000f8e0020 */
[----:B------:R-:W-:-:S03]  /*f650*/  ISETP.GE.OR P0, PT, R42, R41, P0 ;  /* 0x000000292a00720c */ /* 0x000fc60000706670 */
[----:B------:R-:W-:Y:S01]  /*f660*/  VIADD R0, R16, 0x13220 ;  /* 0x0001322010007836 */ /* 0x000fe20000000000 */
[----:B------:R-:W-:Y:S01]  /*f670*/  IADD3 R3, R3, R35, RZ ;  /* 0x0000002303037210 */ /* 0x000fe20007ffe0ff */
[----:B------:R-:W-:-:S03]  /*f680*/  IMAD R20, R39, UR4, RZ ;  /* 0x0000000427147c24 */ /* 0x000fc6000f8e02ff */
[----:B------:R-:W-:Y:S01]  /*f690*/  PRMT R0, RZ, 0x654, R0 ;  /* 0x00000654ff007816 */ /* 0x000fe20000000000 */
[C---:B------:R-:W-:Y:S02]  /*f6a0*/  IMAD R21, R37.reuse, UR5, R20 ;  /* 0x0000000525157c24 */ /* 0x040fe4000f8e0214 */
[----:B------:R-:W-:Y:S01]  /*f6b0*/  IMAD.WIDE.U32 R34, R37, UR4, R2 ;  /* 0x0000000425227c25 */ /* 0x000fe2000f8e0002 */
[----:B---3--:R0:W-:Y:S03]  /*f6c0*/  SYNCS.ARRIVE.TRANS64.RED.A1T0 RZ, [R0+URZ], RZ ;  /* 0x000000ff00ff79a7 */ /* 0x0081e6000810043f */
[----:B------:R-:W-:-:S04]  /*f6d0*/  IMAD.WIDE R32, R40, 0xc0, R42 ;  /* 0x000000c028207825 */ /* 0x000fc800078e022a */
[----:B------:R-:W-:Y:S01]  /*f6e0*/  IMAD.IADD R37, R35, 0x1, R21 ;  /* 0x0000000123257824 */ /* 0x000fe200078e0215 */
[----:B0-----:R-:W-:Y:S06]  /*f6f0*/  @P0 BRA `(.L_x_383) ;  /* 0x00000000002c0947 */ /* 0x001fec0003800000 */
[----:B------:R-:W-:Y:S01]  /*f700*/  ULDC.64 UR4, c[0x0][0xad8] ;  /* 0x0002b60000047ab9 */ /* 0x000fe20000000a00 */
[----:B------:R-:W-:Y:S02]  /*f710*/  IMAD.MOV.U32 R2, RZ, RZ, R34 ;  /* 0x000000ffff027224 */ /* 0x000fe400078e0022 */
        /* <DEDUP_REMOVED lines=8> */
[----:B-----5:R0:W-:Y:S04]  /*f7a0*/  STG.E.128 desc[UR42][R20.64], R4 ;  /* 0x0000000414007986 */ /* 0x0201e8000c101d2a */
.L_x_383:
[----:B------:R-:W-:Y:S05]  /*f7b0*/  BSYNC B1 ;  /* 0x0000000000017941 */ /* 0x000fea0003800000 */
.L_x_382:
[----:B------:R-:W-:Y:S04]  /*f7c0*/  BSSY B1, `(.L_x_384) ;  /* 0x000000f000017945 */ /* 0x000fe80003800000 */
[----:B------:R-:W-:Y:S05]  /*f7d0*/  @P3 BRA `(.L_x_385) ;  /* 0x0000000000343947 */ /* 0x000fea0003800000 */
[----:B0----5:R-:W-:Y:S01]  /*f7e0*/  IADD3 R5, P0, R32, 0x30, RZ ;  /* 0x0000003020057810 */ /* 0x021fe20007f1e0ff */
[----:B------:R-:W-:Y:S01]  /*f7f0*/  ULDC.64 UR4, c[0x0][0xad8] ;  /* 0x0002b60000047ab9 */ /* 0x000fe20000000a00 */
[----:B------:R-:W-:Y:S01]  /*f800*/  MOV R2, R34 ;  /* 0x0000002200027202 */ /* 0x000fe20000000f00 */
        /* <DEDUP_REMOVED lines=10> */
.L_x_385:
[----:B------:R-:W-:Y:S05]  /*f8b0*/  BSYNC B1 ;  /* 0x0000000000017941 */ /* 0x000fea0003800000 */
.L_x_384:
[----:B------:R-:W-:Y:S04]  /*f8c0*/  BSSY B1, `(.L_x_386) ;  /* 0x000000f000017945 */ /* 0x000fe80003800000 */
[----:B------:R-:W-:Y:S05]  /*f8d0*/  @P1 BRA `(.L_x_387) ;  /* 0x0000000000341947 */ /* 0x000fea0003800000 */
[----:B01---5:R-:W-:Y:S01]  /*f8e0*/  IADD3 R5, P0, R32, 0x60, RZ ;  /* 0x0000006020057810 */ /* 0x023fe20007f1e0ff */
        /* <DEDUP_REMOVED lines=12> */
.L_x_387:
[----:B------:R-:W-:Y:S05]  /*f9b0*/  BSYNC B1 ;  /* 0x0000000000017941 */ /* 0x000fea0003800000 */
.L_x_386:
[----:B------:R-:W-:Y:S05]  /*f9c0*/  @P2 BRA `(.L_x_388) ;  /* 0x0000000800942947 */ /* 0x000fea0003800000 */
[----:B012--5:R-:W-:Y:S01]  /*f9d0*/  IADD3 R5, P0, R32, 0x90, RZ ;  /* 0x0000009020057810 */ /* 0x027fe20007f1e0ff */
        /* <DEDUP_REMOVED lines=13> */
.L_x_380:
[----:B--2---:R-:W2:Y:S01]  /*fab0*/  LDL.LU R4, [R1+0x30] ;  /* 0x0000300001047983 */ /* 0x004ea20000300800 */
[----:B------:R-:W-:-:S03]  /*fac0*/  ULDC.64 UR4, c[0x0][0xbd8] ;  /* 0x0002f60000047ab9 */ /* 0x000fc60000000a00 */
[----:B------:R-:W3:Y:S01]  /*fad0*/  LDL.LU R0, [R1+0x34] ;  /* 0x0000340001007983 */ /* 0x000ee20000300800 */
[----:B------:R-:W-:Y:S01]  /*fae0*/  ISETP.NE.U32.AND P0, PT, RZ, UR4, PT ;  /* 0x00000004ff007c0c */ /* 0x000fe2000bf05070 */
[----:B------:R-:W-:-:S03]  /*faf0*/  IMAD.MOV.U32 R7, RZ, RZ, RZ ;  /* 0x000000ffff077224 */ /* 0x000fc600078e00ff */
[----:B------:R-:W-:Y:S02]  /*fb00*/  ISETP.NE.AND.EX P0, PT, RZ, UR5, PT, P0 ;  /* 0x00000005ff007c0c */ /* 0x000fe4000bf05300 */
[----:B--2---:R-:W-:-:S04]  /*fb10*/  IADD3 R2, P1, R4, UR4, RZ ;  /* 0x0000000404027c10 */ /* 0x004fc8000ff3e0ff */
[----:B---3--:R-:W-:Y:S01]  /*fb20*/  IADD3.X R3, R0, UR5, RZ, P1, !PT ;  /* 0x0000000500037c10 */ /* 0x008fe20008ffe4ff */
[----:B------:R-:W-:Y:S02]  /*fb30*/  ULDC.64 UR4, c[0x0][0xbe0] ;  /* 0x0002f80000047ab9 */ /* 0x000fe40000000a00 */
[----:B------:R-:W-:-:S04]  /*fb40*/  ISETP.NE.U32.AND P1, PT, RZ, UR4, PT ;  /* 0x00000004ff007c0c */ /* 0x000fc8000bf25070 */
[----:B------:R2:W5:Y:S01]  /*fb50*/  @P0 LDG.E R7, desc[UR42][R2.64] ;  /* 0x0000002a02070981 */ /* 0x000562000c1e1900 */
[----:B------:R-:W-:Y:S01]  /*fb60*/  ISETP.NE.AND.EX P1, PT, RZ, UR5, PT, P1 ;  /* 0x00000005ff007c0c */ /* 0x000fe2000bf25310 */
[----:B------:R-:W3:-:S12]  /*fb70*/  S2R R6, SR_TID.X ;  /* 0x0000000000067919 */ /* 0x000ed80000002100 */
[----:B------:R-:W-:Y:S01]  /*fb80*/  @P1 IADD3 R4, P2, R4, UR4, RZ ;  /* 0x0000000404041c10 */ /* 0x000fe2000ff5e0ff */
[----:B------:R-:W-:-:S03]  /*fb90*/  ULDC UR4, c[0x0][0xa88] ;  /* 0x0002a20000047ab9 */ /* 0x000fc60000000800 */
[----:B------:R-:W-:Y:S01]  /*fba0*/  @P1 IADD3.X R5, R0, UR5, RZ, P2, !PT ;  /* 0x0000000500051c10 */ /* 0x000fe200097fe4ff */
[----:B------:R-:W-:-:S06]  /*fbb0*/  IMAD.U32 R0, RZ, RZ, UR4 ;  /* 0x00000004ff007e24 */ /* 0x000fcc000f8e00ff */
[----:B------:R2:W5:Y:S01]  /*fbc0*/  @P1 LDG.E R0, desc[UR42][R4.64] ;  /* 0x0000002a04001981 */ /* 0x000562000c1e1900 */
[----:B---3--:R-:W-:-:S05]  /*fbd0*/  VIADD R6, R6, 0xffffff80 ;  /* 0xffffff8006067836 */ /* 0x008fca0000000000 */
[----:B------:R-:W-:Y:S01]  /*fbe0*/  ISETP.GT.AND P2, PT, R6, 0xbf, PT ;  /* 0x000000bf0600780c */ /* 0x000fe20003f44270 */
[----:B--2---:R-:W-:-:S12]  /*fbf0*/  @P1 BRA `(.L_x_389) ;  /* 0x0000000000101947 */ /* 0x004fd80003800000 */
[----:B------:R-:W-:Y:S05]  /*fc00*/  @!P0 BRA `(.L_x_389) ;  /* 0x00000000000c8947 */ /* 0x000fea0003800000 */
[----:B------:R-:W2:Y:S04]  /*fc10*/  LDG.E R5, desc[UR42][R2.64] ;  /* 0x0000002a02057981 */ /* 0x000ea8000c1e1900 */
[----:B-----5:R-:W2:Y:S02]  /*fc20*/  LDG.E R0, desc[UR42][R2.64+0x4] ;  /* 0x0000042a02007981 */ /* 0x020ea4000c1e1900 */
[----:B--2---:R-:W-:-:S07]  /*fc30*/  IADD3 R0, -R5, R0, RZ ;  /* 0x0000000005007210 */ /* 0x004fce0007ffe1ff */
.L_x_389:
[----:B------:R-:W2:Y:S04]  /*fc40*/  LDL.LU R3, [R1+0x20] ;  /* 0x0000200001037983 */ /* 0x000ea80000300800 */
[----:B------:R-:W3:Y:S04]  /*fc50*/  LDL.LU R2, [R1+0x3c] ;  /* 0x00003c0001027983 */ /* 0x000ee80000300800 */
[----:B------:R-:W4:Y:S04]  /*fc60*/  LDL R20, [R1+0x2c] ;  /* 0x00002c0001147983 */ /* 0x000f280000100800 */
[----:B------:R-:W4:Y:S04]  /*fc70*/  LDL R13, [R1+0x28] ;  /* 0x00002800010d7983 */ /* 0x000f280000100800 */
[----:B------:R0:W5:Y:S01]  /*fc80*/  LDL R12, [R1+0x40] ;  /* 0x00004000010c7983 */ /* 0x0001620000100800 */
[----:B------:R-:W-:Y:S01]  /*fc90*/  BSSY B1, `(.L_x_390) ;  /* 0x000001d000017945 */ /* 0x000fe20003800000 */
[----:B-----5:R-:W-:-:S02]  /*fca0*/  SHF.R.S32.HI R6, RZ, 0x1f, R7 ;  /* 0x0000001fff067819 */ /* 0x020fc40000011407 */
[----:B--2---:R-:W-:Y:S02]  /*fcb0*/  SEL R11, R3, RZ, !P0 ;  /* 0x000000ff030b7207 */ /* 0x004fe40004000000 */
[----:B---3--:R-:W-:Y:S02]  /*fcc0*/  SEL R9, R2, RZ, !P0 ;  /* 0x000000ff02097207 */ /* 0x008fe40004000000 */
[----:B----4-:R-:W-:Y:S02]  /*fcd0*/  SHF.R.S32.HI R10, RZ, 0x1f, R20 ;  /* 0x0000001fff0a7819 */ /* 0x010fe40000011414 */
[----:B------:R-:W-:Y:S01]  /*fce0*/  SHF.R.S32.HI R8, RZ, 0x1f, R13 ;  /* 0x0000001fff087819 */ /* 0x000fe2000001140d */
[----:B0-----:R-:W-:Y:S06]  /*fcf0*/  @P2 BRA `(.L_x_391) ;  /* 0x0000000000582947 */ /* 0x001fec0003800000 */
[----:B------:R-:W0:Y:S02]  /*fd00*/  S2R R2, SR_TID.X ;  /* 0x0000000000027919 */ /* 0x000e240000002100 */
[----:B0-----:R-:W-:-:S04]  /*fd10*/  IMAD R2, R12, 0xc0, R2 ;  /* 0x000000c00c027824 */ /* 0x001fc800078e0202 */
[----:B------:R-:W-:-:S05]  /*fd20*/  VIADD R3, R2, 0xffffff80 ;  /* 0xffffff8002037836 */ /* 0x000fca0000000000 */
[----:B------:R-:W-:-:S13]  /*fd30*/  ISETP.GE.AND P0, PT, R3, R0, PT ;  /* 0x000000000300720c */ /* 0x000fda0003f06270 */
[----:B------:R-:W-:Y:S05]  /*fd40*/  @P0 BRA `(.L_x_391) ;  /* 0x0000000000440947 */ /* 0x000fea0003800000 */
[C---:B------:R-:W-:Y:S01]  /*fd50*/  IADD3 R2, P0, R3.reuse, R7, RZ ;  /* 0x0000000703027210 */ /* 0x040fe20007f1e0ff */
[----:B------:R-:W-:Y:S02]  /*fd60*/  ULDC.64 UR4, c[0x0][0xb70] ;  /* 0x0002dc0000047ab9 */ /* 0x000fe40000000a00 */
[----:B------:R-:W-:Y:S01]  /*fd70*/  IMAD R4, R8, UR4, RZ ;  /* 0x0000000408047c24 */ /* 0x000fe2000f8e02ff */
[----:B------:R-:W-:-:S03]  /*fd80*/  LEA.HI.X.SX32 R3, R3, R6, 0x1, P0 ;  /* 0x0000000603037211 */ /* 0x000fc600000f0eff */
[C---:B------:R-:W-:Y:S02]  /*fd90*/  IMAD R5, R13.reuse, UR5, R4 ;  /* 0x000000050d057c24 */ /* 0x040fe4000f8e0204 */
[----:B------:R-:W-:Y:S01]  /*fda0*/  IMAD.WIDE.U32 R2, R13, UR4, R2 ;  /* 0x000000040d027c25 */ /* 0x000fe2000f8e0002 */
[----:B------:R-:W-:-:S03]  /*fdb0*/  ULDC.64 UR4, c[0x0][0xb78] ;  /* 0x0002de0000047ab9 */ /* 0x000fc60000000a00 */
[----:B------:R-:W-:Y:S02]  /*fdc0*/  IMAD R4, R9, UR4, RZ ;  /* 0x0000000409047c24 */ /* 0x000fe4000f8e02ff */
[----:B------:R-:W-:Y:S02]  /*fdd0*/  IMAD.IADD R3, R3, 0x1, R5 ;  /* 0x0000000103037824 */ /* 0x000fe400078e0205 */
[C---:B------:R-:W-:Y:S02]  /*fde0*/  IMAD R5, R11.reuse, UR5, R4 ;  /* 0x000000050b057c24 */ /* 0x040fe4000f8e0204 */
[----:B------:R-:W-:Y:S01]  /*fdf0*/  IMAD.WIDE.U32 R2, R11, UR4, R2 ;  /* 0x000000040b027c25 */ /* 0x000fe2000f8e0002 */
[----:B------:R-:W-:-:S03]  /*fe00*/  ULDC.64 UR4, c[0x0][0xb40] ;  /* 0x0002d00000047ab9 */ /* 0x000fc60000000a00 */
[----:B------:R-:W-:Y:S01]  /*fe10*/  IMAD.IADD R3, R3, 0x1, R5 ;  /* 0x0000000103037824 */ /* 0x000fe200078e0205 */
[----:B------:R-:W-:-:S04]  /*fe20*/  LEA R4, P0, R2, UR4, 0x2 ;  /* 0x0000000402047c11 */ /* 0x000fc8000f8010ff */
[----:B------:R-:W-:Y:S01]  /*fe30*/  LEA.HI.X R5, R2, UR5, R3, 0x2, P0 ;  /* 0x0000000502057c11 */ /* 0x000fe200080f1403 */
[----:B------:R-:W-:-:S05]  /*fe40*/  IMAD.MOV.U32 R3, RZ, RZ, -0x800000 ;  /* 0xff800000ff037424 */ /* 0x000fca00078e00ff */
[----:B------:R0:W-:Y:S03]  /*fe50*/  STG.E desc[UR42][R4.64], R3 ;  /* 0x0000000304007986 */ /* 0x0001e6000c10192a */
.L_x_391:
[----:B------:R-:W-:Y:S05]  /*fe60*/  BSYNC B1 ;  /* 0x0000000000017941 */ /* 0x000fea0003800000 */
.L_x_390:
[----:B------:R-:W2:Y:S01]  /*fe70*/  LDL.64 R14, [R1+0x8] ;  /* 0x00000800010e7983 */ /* 0x000ea20000100a00 */
[----:B------:R-:W-:Y:S01]  /*fe80*/  ULDC.64 UR4, c[0x0][0xaa0] ;  /* 0x0002a80000047ab9 */ /* 0x000fe20000000a00 */
[----:B------:R-:W-:Y:S01]  /*fe90*/  IMAD.MOV.U32 R2, RZ, RZ, R20 ;  /* 0x000000ffff027224 */ /* 0x000fe200078e0014 */
[----:B------:R-:W-:Y:S01]  /*fea0*/  ULDC.64 UR6, c[0x0][0xae0] ;  /* 0x0002b80000067ab9 */ /* 0x000fe20000000a00 */
[----:B0-----:R-:W-:Y:S01]  /*feb0*/  IMAD.MOV.U32 R3, RZ, RZ, R10 ;  /* 0x000000ffff037224 */ /* 0x001fe200078e000a */
[----:B------:R-:W-:Y:S01]  /*fec0*/  BSSY B1, `(.L_x_392) ;  /* 0x0000027000017945 */ /* 0x000fe20003800000 */
[----:B------:R-:W-:Y:S02]  /*fed0*/  IMAD R4, R6, UR4, RZ ;  /* 0x0000000406047c24 */ /* 0x000fe4000f8e02ff */
[C---:B------:R-:W-:Y:S01]  /*fee0*/  IMAD.WIDE.U32 R2, R7.reuse, UR4, R2 ;  /* 0x0000000407027c25 */ /* 0x040fe2000f8e0002 */
[----:B------:R-:W-:Y:S02]  /*fef0*/  ULDC UR4, c[0x0][0xa8c] ;  /* 0x0002a30000047ab9 */ /* 0x000fe40000000800 */
[----:B------:R-:W-:Y:S01]  /*ff00*/  ISETP.GE.AND P0, PT, R20, UR4, PT ;  /* 0x0000000414007c0c */ /* 0x000fe2000bf06270 */
[----:B------:R-:W-:Y:S01]  /*ff10*/  IMAD R7, R7, UR5, R4 ;  /* 0x0000000507077c24 */ /* 0x000fe2000f8e0204 */
[----:B------:R-:W-:Y:S01]  /*ff20*/  ULDC.64 UR4, c[0x0][0xae8] ;  /* 0x0002ba0000047ab9 */ /* 0x000fe20000000a00 */
[----:B------:R-:W-:-:S02]  /*ff30*/  IMAD R6, R12, -0xc0, R0 ;  /* 0xffffff400c067824 */ /* 0x000fc400078e0200 */
[----:B------:R-:W-:Y:S01]  /*ff40*/  IMAD R4, R8, UR6, RZ ;  /* 0x0000000608047c24 */ /* 0x000fe2000f8e02ff */
[----:B------:R-:W-:Y:S01]  /*ff50*/  IADD3 R3, R3, R7, RZ ;  /* 0x0000000703037210 */ /* 0x000fe20007ffe0ff */
[----:B------:R-:W-:Y:S02]  /*ff60*/  IMAD R0, R9, UR4, RZ ;  /* 0x0000000409007c24 */ /* 0x000fe4000f8e02ff */
[C---:B------:R-:W-:Y:S02]  /*ff70*/  IMAD R5, R13.reuse, UR7, R4 ;  /* 0x000000070d057c24 */ /* 0x040fe4000f8e0204 */
[----:B------:R-:W-:-:S04]  /*ff80*/  IMAD.WIDE.U32 R2, R13, UR6, R2 ;  /* 0x000000060d027c25 */ /* 0x000fc8000f8e0002 */
[----:B------:R-:W-:Y:S02]  /*ff90*/  IMAD.IADD R3, R3, 0x1, R5 ;  /* 0x0000000103037824 */ /* 0x000fe400078e0205 */
[C---:B------:R-:W-:Y:S02]  /*ffa0*/  IMAD R9, R11.reuse, UR5, R0 ;  /* 0x000000050b097c24 */ /* 0x040fe4000f8e0200 */
[----:B------:R-:W-:-:S04]  /*ffb0*/  IMAD.WIDE.U32 R4, R11, UR4, R2 ;  /* 0x000000040b047c25 */ /* 0x000fc8000f8e0002 */
[----:B------:R-:W-:Y:S02]  /*ffc0*/  IMAD.IADD R11, R5, 0x1, R9 ;  /* 0x00000001050b7824 */ /* 0x000fe400078e0209 */
[C---:B--2---:R-:W-:Y:S02]  /*ffd0*/  VIADD R7, R14.reuse, 0x30 ;  /* 0x000000300e077836 */ /* 0x044fe40000000000 */
[----:B------:R-:W-:-:S03]  /*ffe0*/  VIADD R13, R14, 0x60 ;  /* 0x000000600e0d7836 */ /* 0x000fc60000000000 */
[-C--:B------:R-:W-:Y:S01]  /*fff0*/  ISETP.GE.OR P3, PT, R7, R6.reuse, P0 ;  /* 0x000000060700720c */ /* 0x080fe20000766670 */
[----:B------:R-:W-:Y:S01]  /*10000*/  VIADD R7, R14, 0x90 ;  /* 0x000000900e077836 */ /* 0x000fe20000000000 */
[----:B------:R-:W-:-:S04]  /*10010*/  ISETP.GE.OR P1, PT, R13, R6, P0 ;  /* 0x000000060d00720c */ /* 0x000fc80000726670 */
[-C--:B------:R-:W-:Y:S02]  /*10020*/  ISETP.GE.OR P2, PT, R7, R6.reuse, P0 ;  /* 0x000000060700720c */ /* 0x080fe40000746670 */
[----:B------:R-:W-:Y:S01]  /*10030*/  ISETP.GE.OR P0, PT, R14, R6, P0 ;  /* 0x000000060e00720c */ /* 0x000fe20000706670 */
[--C-:B------:R-:W-:Y:S01]  /*10040*/  IMAD.MOV.U32 R6, RZ, RZ, R14.reuse ;  /* 0x000000ffff067224 */ /* 0x100fe200078e000e */
[----:B------:R-:W-:-:S03]  /*10050*/  SHF.R.S32.HI R7, RZ, 0x1f, R14 ;  /* 0x0000001fff077819 */ /* 0x000fc6000001140e */
[----:B------:R-:W-:-:S08]  /*10060*/  IMAD.WIDE R6, R12, 0xc0, R6 ;  /* 0x000000c00c067825 */ /* 0x000fd000078e0206 */
[----:B------:R-:W-:Y:S05]  /*10070*/  @P0 BRA `(.L_x_393) ;  /* 0x00000000002c0947 */ /* 0x000fea0003800000 */
        /* <DEDUP_REMOVED lines=11> */
.L_x_393:
[----:B------:R-:W-:Y:S05]  /*10130*/  BSYNC B1 ;  /* 0x0000000000017941 */ /* 0x000fea0003800000 */
.L_x_392:
        /* <DEDUP_REMOVED lines=15> */
.L_x_395:
[----:B------:R-:W-:Y:S05]  /*10230*/  BSYNC B1 ;  /* 0x0000000000017941 */ /* 0x000fea0003800000 */
.L_x_394:
[----:B------:R-:W-:Y:S04]  /*10240*/  BSSY B1, `(.L_x_396) ;  /* 0x000000f000017945 */ /* 0x000fe80003800000 */
[----:B------:R-:W-:Y:S05]  /*10250*/  @P1 BRA `(.L_x_397) ;  /* 0x0000000000341947 */ /* 0x000fea0003800000 */
[----:B0-2---:R-:W-:Y:S01]  /*10260*/  IADD3 R9, P0, R6, 0x60, RZ ;  /* 0x0000006006097810 */ /* 0x005fe20007f1e0ff */
        /* <DEDUP_REMOVED lines=12> */
.L_x_397:
[----:B------:R-:W-:Y:S05]  /*10330*/  BSYNC B1 ;  /* 0x0000000000017941 */ /* 0x000fea0003800000 */
.L_x_396:
        /* <DEDUP_REMOVED lines=14> */
.L_x_388:
[----:B------:R-:W-:Y:S05]  /*10420*/  BSYNC B0 ;  /* 0x0000000000007941 */ /* 0x000fea0003800000 */
.L_x_379:
[----:B------:R-:W-:Y:S02]  /*10430*/  ULDC UR4, c[0x0][0xc14] ;  /* 0x0003050000047ab9 */ /* 0x000fe40000000800 */
[----:B-1----:R-:W-:-:S13]  /*10440*/  ISETP.GE.AND P0, PT, R27, UR4, PT ;  /* 0x000000041b007c0c */ /* 0x002fda000bf06270 */
[----:B------:R-:W-:Y:S05]  /*10450*/  @!P0 BRA `(.L_x_398) ;  /* 0xffffff0800fc8947 */ /* 0x000fea000383ffff */
[----:B------:R-:W-:Y:S05]  /*10460*/  BRA `(.L_x_285) ;  /* 0x0000004c00f47947 */ /* 0x000fea0003800000 */
.L_x_283:
[----:B------:R-:W-:-:S08]  /*10470*/  NOP ;  /* 0x0000000000007918 */ /* 0x000fd00000000000 */
[----:B------:R-:W0:-:S00]  /*10480*/  USETMAXREG.DEALLOC.CTAPOOL 0x20 ;  /* 0x00000020000079c8 */ /* 0x000e0000080e0500 */
[----:B0-----:R-:W-:Y:S02]  /*10490*/  LOP3.LUT R0, R0, 0x3, RZ, 0xc0, !PT ;  /* 0x0000000300007812 */ /* 0x001fe400078ec0ff */
[----:B------:R-:W-:-:S04]  /*104a0*/  LOP3.LUT R22, R22, 0xfffffffd, RZ, 0xc0, !PT ;  /* 0xfffffffd16167812 */ /* 0x000fc800078ec0ff */
[----:B------:R-:W0:Y:S02]  /*104b0*/  SHFL.IDX PT, R0, R0, RZ, 0x1f ;  /* 0x00001fff00007589 */ /* 0x000e2400000e0000 */
[----:B0-----:R-:W-:Y:S01]  /*104c0*/  ISETP.NE.AND P0, PT, R0, RZ, PT ;  /* 0x000000ff0000720c */ /* 0x001fe20003f05270 */
[----:B------:R-:W-:-:S12]  /*104d0*/  IMAD.MOV.U32 R0, RZ, RZ, RZ ;  /* 0x000000ffff007224 */ /* 0x000fd800078e00ff */
[----:B------:R-:W-:Y:S01]  /*104e0*/  @P0 LOP3.LUT R22, R22, 0x2, RZ, 0xfc, !PT ;  /* 0x0000000216160812 */ /* 0x000fe200078efcff */
[----:B------:R-:W-:Y:S06]  /*104f0*/  @!P0 BRA `(.L_x_399) ;  /* 0x00000000001c8947 */ /* 0x000fec0003800000 */
[----:B------:R-:W0:Y:S08]  /*10500*/  S2UR UR5, SR_CgaCtaId ;  /* 0x00000000000579c3 */ /* 0x000e300000008800 */
[----:B------:R-:W-:Y:S06]  /*10510*/  BAR.SYNC.DEFER_BLOCKING 0x5, 0x200 ;  /* 0x0148000000007b1d */ /* 0x000fec0000010000 */
[----:B------:R-:W-:-:S02]  /*10520*/  UMOV UR4, 0x400 ;  /* 0x0000040000047882 */ /* 0x000fc40000000000 */
[----:B0-----:R-:W-:-:S09]  /*10530*/  ULEA UR4, UR5, UR4, 0x18 ;  /* 0x0000000405047291 */ /* 0x001fd2000f8ec03f */
[----:B------:R-:W0:Y:S01]  /*10540*/  LDS.128 R16, [UR4+0x132d0] ;  /* 0x0132d004ff107984 */ /* 0x000e220008000c00 */
[----:B------:R-:W-:Y:S06]  /*10550*/  BAR.ARV 0x4, 0x200 ;  /* 0x0108000000007b1d */ /* 0x000fec0000002000 */
[----:B------:R-:W-:Y:S05]  /*10560*/  BRA `(.L_x_400) ;  /* 0x0000000800007947 */ /* 0x000fea0003800000 */
.L_x_399:
[----:B------:R-:W0:Y:S01]  /*10570*/  S2R R2, SR_TID.X ;  /* 0x0000000000027919 */ /* 0x000e220000002100 */
[----:B------:R-:W-:Y:S01]  /*10580*/  ULDC UR4, c[0x0][0xc14] ;  /* 0x0003050000047ab9 */ /* 0x000fe20000000800 */
[----:B------:R-:W1:Y:S01]  /*10590*/  S2UR UR6, SR_CTAID.X ;  /* 0x00000000000679c3 */ /* 0x000e620000002500 */
[----:B------:R-:W-:Y:S01]  /*105a0*/  ULDC UR5, c[0x0][0xc10] ;  /* 0x0003040000057ab9 */ /* 0x000fe20000000800 */
        /* <DEDUP_REMOVED lines=28> */
[----:B------:R-:W0:Y:S02]  /*10770*/  SHFL.IDX PT, R4, R7, 0x1f, 0x1f ;  /* 0x03e01f0007047f89 */ /* 0x000e2400000e0000 */
[----:B0-----:R-:W-:-:S04]  /*10780*/  IMAD R4, R4, UR5, RZ ;  /* 0x0000000504047c24 */ /* 0x001fc8000f8e02ff */
[----:B------:R-:W-:Y:S01]  /*10790*/  IMAD.MOV.U32 R3, RZ, RZ, R4 ;  /* 0x000000ffff037224 */ /* 0x000fe200078e0004 */
[----:B-1----:R-:W-:-:S13]  /*107a0*/  ISETP.GT.AND P6, PT, R4, UR6, PT ;  /* 0x0000000604007c0c */ /* 0x002fda000bfc4270 */
[----:B------:R-:W-:Y:S05]  /*107b0*/  @P6 BRA `(.L_x_401) ;  /* 0x00000000009c6947 */ /* 0x000fea0003800000 */
[----:B------:R-:W0:Y:S01]  /*107c0*/  LDC R6, c[0x0][0xc14] ;  /* 0x00030500ff067b82 */ /* 0x000e220000000800 */
[----:B------:R-:W-:Y:S01]  /*107d0*/  IMAD.MOV.U32 R4, RZ, RZ, R3 ;  /* 0x000000ffff047224 */ /* 0x000fe200078e0003 */
[----:B------:R-:W-:Y:S01]  /*107e0*/  UMOV UR4, URZ ;  /* 0x0000003f00047c82 */ /* 0x000fe20008000000 */
[----:B------:R-:W-:Y:S01]  /*107f0*/  ULDC UR7, c[0x0][0xc14] ;  /* 0x0003050000077ab9 */ /* 0x000fe20000000800 */
[----:B------:R-:W-:-:S05]  /*10800*/  ULDC UR5, c[0x0][0xc10] ;  /* 0x0003040000057ab9 */ /* 0x000fca0000000800 */
.L_x_405:
[----:B------:R-:W-:Y:S01]  /*10810*/  UIADD3 UR4, UR4, 0x1f, URZ ;  /* 0x0000001f04047890 */ /* 0x000fe2000fffe03f */
[----:B------:R-:W-:-:S05]  /*10820*/  IMAD.U32 R19, RZ, RZ, UR7 ;  /* 0x00000007ff137e24 */ /* 0x000fca000f8e00ff */
[----:B0-----:R-:W-:-:S13]  /*10830*/  ISETP.LE.AND P6, PT, R6, UR4, PT ;  /* 0x0000000406007c0c */ /* 0x001fda000bfc3270 */
[----:B------:R-:W-:Y:S05]  /*10840*/  @P6 BRA `(.L_x_402) ;  /* 0x0000000400246947 */ /* 0x000fea0003800000 */
[----:B------:R-:W-:Y:S01]  /*10850*/  VIADD R7, R5, UR4 ;  /* 0x0000000405077c36 */ /* 0x000fe20008000000 */
[----:B------:R-:W-:Y:S01]  /*10860*/  BSSY B0, `(.L_x_403) ;  /* 0x0000007000007945 */ /* 0x000fe20003800000 */
[----:B------:R-:W-:-:S03]  /*10870*/  IMAD.MOV.U32 R0, RZ, RZ, RZ ;  /* 0x000000ffff007224 */ /* 0x000fc600078e00ff */
[----:B------:R-:W-:-:S13]  /*10880*/  ISETP.GE.OR P6, PT, R7, R6, !P0 ;  /* 0x000000060700720c */ /* 0x000fda00047c6670 */
[----:B------:R-:W-:Y:S05]  /*10890*/  @P6 BRA `(.L_x_404) ;  /* 0x00000000000c6947 */ /* 0x000fea0003800000 */
[----:B------:R-:W0:Y:S02]  /*108a0*/  LDC.64 R2, c[0x0][0xc58] ;  /* 0x00031600ff027b82 */ /* 0x000e240000000a00 */
[----:B0-----:R-:W-:-:S05]  /*108b0*/  IMAD.WIDE R2, R7, 0x4, R2 ;  /* 0x0000000407027825 */ /* 0x001fca00078e0202 */
[----:B------:R0:W5:Y:S02]  /*108c0*/  LDG.E R0, desc[UR42][R2.64] ;  /* 0x0000002a02007981 */ /* 0x000164000c1e1900 */
.L_x_404:
[----:B------:R-:W-:Y:S05]  /*108d0*/  BSYNC B0 ;  /* 0x0000000000007941 */ /* 0x000fea0003800000 */
.L_x_403:
        /* <DEDUP_REMOVED lines=17> */
[----:B------:R-:W-:-:S05]  /*109f0*/  IMAD.IADD R4, R3, 0x1, R4 ;  /* 0x0000000103047824 */ /* 0x000fca00078e0204 */
[----:B------:R-:W-:-:S13]  /*10a00*/  ISETP.GT.AND P6, PT, R4, UR6, PT ;  /* 0x0000000604007c0c */ /* 0x000fda000bfc4270 */
[----:B------:R-:W-:Y:S05]  /*10a10*/  @!P6 BRA `(.L_x_405) ;  /* 0xfffffffc007ce947 */ /* 0x000fea000383ffff */
[----:B------:R-:W-:-:S07]  /*10a20*/  IMAD.MOV.U32 R7, RZ, RZ, R9 ;  /* 0x000000ffff077224 */ /* 0x000fce00078e0009 */
.L_x_401:
[----:B------:R-:W-:-:S04]  /*10a30*/  IMAD.IADD R9, R4, 0x1, -R3 ;  /* 0x0000000104097824 */ /* 0x000fc800078e0a03 */
[----:B------:R-:W-:-:S05]  /*10a40*/  IMAD R2, R7, UR5, R9 ;  /* 0x0000000507027c24 */ /* 0x000fca000f8e0209 */
[----:B------:R-:W-:-:S13]  /*10a50*/  ISETP.GT.AND P0, PT, R2, UR6, PT ;  /* 0x0000000602007c0c */ /* 0x000fda000bf04270 */
[----:B------:R-:W-:-:S04]  /*10a60*/  VOTE.ANY R6, PT, !P0 ;  /* 0x0000000000067806 */ /* 0x000fc800040e0100 */
[----:B------:R-:W0:Y:S01]  /*10a70*/  POPC R19, R6 ;  /* 0x0000000600137309 */ /* 0x000e220000000000 */
[----:B------:R-:W-:Y:S01]  /*10a80*/  ISETP.NE.AND P0, PT, R6, RZ, PT ;  /* 0x000000ff0600720c */ /* 0x000fe20003f05270 */
[----:B0-----:R-:W0:Y:S02]  /*10a90*/  SHFL.IDX PT, R0, R0, R19, 0x1f ;  /* 0x00001f1300007589 */ /* 0x001e2400000e0000 */
[----:B0-----:R-:W-:-:S04]  /*10aa0*/  IABS R4, R0 ;  /* 0x0000000000047213 */ /* 0x001fc80000000000 */
[----:B------:R-:W0:Y:S08]  /*10ab0*/  I2F.RP R8, R4 ;  /* 0x0000000400087306 */ /* 0x000e300000209400 */
[----:B0-----:R-:W0:Y:S02]  /*10ac0*/  MUFU.RCP R8, R8 ;  /* 0x0000000800087308 */ /* 0x001e240000001000 */
[----:B0-----:R-:W-:-:S06]  /*10ad0*/  IADD3 R2, R8, 0xffffffe, RZ ;  /* 0x0ffffffe08027810 */ /* 0x001fcc0007ffe0ff */
[----:B------:R0:W1:Y:S01]  /*10ae0*/  F2I.FTZ.U32.TRUNC.NTZ R3, R2 ;  /* 0x0000000200037305 */ /* 0x000062000021f000 */
[----:B------:R-:W-:Y:S05]  /*10af0*/  @!P0 BRA `(.L_x_406) ;  /* 0x0000000000088947 */ /* 0x000fea0003800000 */
[----:B------:R-:W-:-:S06]  /*10b00*/  VIADD R16, R19, 0xffffffff ;  /* 0xffffffff13107836 */ /* 0x000fcc0000000000 */
[----:B------:R2:W3:Y:S02]  /*10b10*/  SHFL.IDX PT, R16, R7, R16, 0x1f ;  /* 0x00001f1007107589 */ /* 0x0004e400000e0000 */
.L_x_406:
[----:B---3--:R-:W-:Y:S01]  /*10b20*/  IMAD R16, R16, UR5, R9 ;  /* 0x0000000510107c24 */ /* 0x008fe2000f8e0209 */
[----:B0-----:R-:W-:Y:S01]  /*10b30*/  IABS R2, R0 ;  /* 0x0000000000027213 */ /* 0x001fe20000000000 */
[----:B-12---:R-:W-:Y:S02]  /*10b40*/  IMAD.MOV R7, RZ, RZ, -R3 ;  /* 0x000000ffff077224 */ /* 0x006fe400078e0a03 */
[----:B------:R-:W-:Y:S01]  /*10b50*/  VIADD R19, R19, UR4 ;  /* 0x0000000413137c36 */ /* 0x000fe20008000000 */
[----:B------:R-:W-:Y:S01]  /*10b60*/  IADD3 R9, -R16, UR6, RZ ;  /* 0x0000000610097c10 */ /* 0x000fe2000fffe1ff */
[----:B------:R-:W-:Y:S02]  /*10b70*/  IMAD.MOV R8, RZ, RZ, -R2 ;  /* 0x000000ffff087224 */ /* 0x000fe400078e0a02 */
[----:B------:R-:W-:Y:S01]  /*10b80*/  IMAD R7, R7, R4, RZ ;  /* 0x0000000407077224 */ /* 0x000fe200078e02ff */
[----:B------:R-:W-:Y:S01]  /*10b90*/  IABS R6, R9 ;  /* 0x0000000900067213 */ /* 0x000fe20000000000 */
[----:B------:R-:W-:-:S04]  /*10ba0*/  IMAD.MOV.U32 R2, RZ, RZ, RZ ;  /* 0x000000ffff027224 */ /* 0x000fc800078e00ff */
[----:B------:R-:W-:-:S04]  /*10bb0*/  IMAD.HI.U32 R2, R3, R7, R2 ;  /* 0x0000000703027227 */ /* 0x000fc800078e0002 */
[----:B------:R-:W-:Y:S02]  /*10bc0*/  IMAD.MOV.U32 R3, RZ, RZ, R6 ;  /* 0x000000ffff037224 */ /* 0x000fe400078e0006 */
[----:B------:R-:W-:Y:S02]  /*10bd0*/  IMAD.MOV.U32 R6, RZ, RZ, R8 ;  /* 0x000000ffff067224 */ /* 0x000fe400078e0008 */
[----:B------:R-:W-:-:S04]  /*10be0*/  IMAD.HI.U32 R2, R2, R3, RZ ;  /* 0x0000000302027227 */ /* 0x000fc800078e00ff */
[----:B------:R-:W-:-:S05]  /*10bf0*/  IMAD R3, R2, R6, R3 ;  /* 0x0000000602037224 */ /* 0x000fca00078e0203 */
[----:B------:R-:W-:-:S13]  /*10c00*/  ISETP.GT.U32.AND P1, PT, R4, R3, PT ;  /* 0x000000030400720c */ /* 0x000fda0003f24070 */
[-C--:B------:R-:W-:Y:S01]  /*10c10*/  @!P1 IADD3 R3, R3, -R4.reuse, RZ ;  /* 0x8000000403039210 */ /* 0x080fe20007ffe0ff */
[----:B------:R-:W-:Y:S01]  /*10c20*/  @!P1 VIADD R2, R2, 0x1 ;  /* 0x0000000102029836 */ /* 0x000fe20000000000 */
[----:B------:R-:W-:Y:S02]  /*10c30*/  ISETP.NE.AND P1, PT, R0, RZ, PT ;  /* 0x000000ff0000720c */ /* 0x000fe40003f25270 */
[----:B------:R-:W-:Y:S02]  /*10c40*/  ISETP.GE.U32.AND P0, PT, R3, R4, PT ;  /* 0x000000040300720c */ /* 0x000fe40003f06070 */
[----:B------:R-:W-:-:S04]  /*10c50*/  LOP3.LUT R3, R9, R0, RZ, 0x3c, !PT ;  /* 0x0000000009037212 */ /* 0x000fc800078e3cff */
[----:B------:R-:W-:-:S07]  /*10c60*/  ISETP.GE.AND P2, PT, R3, RZ, PT ;  /* 0x000000ff0300720c */ /* 0x000fce0003f46270 */
[----:B------:R-:W-:-:S06]  /*10c70*/  @P0 VIADD R2, R2, 0x1 ;  /* 0x0000000102020836 */ /* 0x000fcc0000000000 */
[----:B------:R-:W-:Y:S01]  /*10c80*/  @!P2 IMAD.MOV R2, RZ, RZ, -R2 ;  /* 0x000000ffff02a224 */ /* 0x000fe200078e0a02 */
[----:B------:R-:W-:-:S05]  /*10c90*/  @!P1 LOP3.LUT R2, RZ, R0, RZ, 0x33, !PT ;  /* 0x00000000ff029212 */ /* 0x000fca00078e33ff */
[--C-:B------:R-:W-:Y:S02]  /*10ca0*/  IMAD.MOV R17, RZ, RZ, -R2.reuse ;  /* 0x000000ffff117224 */ /* 0x100fe400078e0a02 */
[----:B------:R-:W-:Y:S02]  /*10cb0*/  IMAD.MOV.U32 R18, RZ, RZ, R2 ;  /* 0x000000ffff127224 */ /* 0x000fe400078e0002 */
[----:B------:R-:W-:Y:S01]  /*10cc0*/  IMAD R17, R0, R17, R9 ;  /* 0x0000001100117224 */ /* 0x000fe200078e0209 */
[----:B------:R-:W-:Y:S06]  /*10cd0*/  BRA `(.L_x_407) ;  /* 0x00000000000c7947 */ /* 0x000fec0003800000 */
.L_x_402:
[----:B------:R-:W-:Y:S01]  /*10ce0*/  MOV R17, RZ ;  /* 0x000000ff00117202 */ /* 0x000fe20000000f00 */
[----:B------:R-:W-:Y:S02]  /*10cf0*/  IMAD.U32 R16, RZ, RZ, UR6 ;  /* 0x00000006ff107e24 */ /* 0x000fe4000f8e00ff */
[----:B------:R-:W-:-:S07]  /*10d00*/  IMAD.MOV.U32 R18, RZ, RZ, RZ ;  /* 0x000000ffff127224 */ /* 0x000fce00078e00ff */
.L_x_407:
[----:B------:R-:W-:-:S13]  /*10d10*/  ISETP.NE.AND P0, PT, R5, RZ, PT ;  /* 0x000000ff0500720c */ /* 0x000fda0003f05270 */
[----:B------:R-:W0:Y:S01]  /*10d20*/  @!P0 S2R R3, SR_CgaCtaId ;  /* 0x0000000000038919 */ /* 0x000e220000008800 */
[----:B------:R-:W-:-:S04]  /*10d30*/  @!P0 MOV R0, 0x400 ;  /* 0x0000040000008802 */ /* 0x000fc80000000f00 */
[----:B0-----:R-:W-:-:S05]  /*10d40*/  @!P0 LEA R0, R3, R0, 0x18 ;  /* 0x0000000003008211 */ /* 0x001fca00078ec0ff */
[----:B------:R1:W-:Y:S01]  /*10d50*/  @!P0 STS.128 [R0+0x132d0], R16 ;  /* 0x0132d01000008388 */ /* 0x0003e20000000c00 */
[----:B------:R-:W-:Y:S06]  /*10d60*/  BAR.ARV 0x5, 0x200 ;  /* 0x0148000000007b1d */ /* 0x000fec0000002000 */
.L_x_400:
[----:B------:R2:W-:Y:S01]  /*10d70*/  STL [R1+0x1c], RZ ;  /* 0x00001cff01007387 */ /* 0x0005e20000100800 */
[----:B------:R-:W-:Y:S01]  /*10d80*/  ULDC UR4, c[0x0][0xc14] ;  /* 0x0003050000047ab9 */ /* 0x000fe20000000800 */
[----:B------:R-:W-:Y:S01]  /*10d90*/  IMAD.MOV.U32 R25, RZ, RZ, 0x1 ;  /* 0x00000001ff197424 */ /* 0x000fe200078e00ff */
[----:B0-----:R-:W-:Y:S01]  /*10da0*/  ISETP.GE.AND P0, PT, R19, UR4, PT ;  /* 0x0000000413007c0c */ /* 0x001fe2000bf06270 */
[----:B------:R-:W-:-:S12]  /*10db0*/  IMAD.MOV.U32 R23, RZ, RZ, RZ ;  /* 0x000000ffff177224 */ /* 0x000fd800078e00ff */
[----:B--2---:R-:W-:Y:S05]  /*10dc0*/  @P0 BRA `(.L_x_408) ;  /* 0x0000004000a40947 */ /* 0x004fea0003800000 */
[----:B-1----:R-:W0:Y:S01]  /*10dd0*/  S2R R0, SR_TID.X ;  /* 0x0000000000007919 */ /* 0x002e220000002100 */
[----:B------:R-:W-:Y:S01]  /*10de0*/  BSSY B7, `(.L_x_408) ;  /* 0x0000427000077945 */ /* 0x000fe20003800000 */
[----:B------:R-:W-:Y:S01]  /*10df0*/  IMAD.MOV.U32 R26, RZ, RZ, 0x1 ;  /* 0x00000001ff1a7424 */ /* 0x000fe200078e00ff */
[----:B------:R-:W-:Y:S01]  /*10e00*/  ULOP3.LUT UR36, UR37, 0x1, URZ, 0xfc, !UPT ;  /* 0x0000000125247892 */ /* 0x000fe2000f8efc3f */
[----:B------:R-:W1:Y:S01]  /*10e10*/  S2R R8, SR_TID.X ;  /* 0x0000000000087919 */ /* 0x000e620000002100 */
[----:B------:R-:W-:Y:S01]  /*10e20*/  IMAD.MOV.U32 R24, RZ, RZ, RZ ;  /* 0x000000ffff187224 */ /* 0x000fe200078e00ff */
[----:B------:R-:W-:Y:S01]  /*10e30*/  ULOP3.LUT UR39, UR37, 0x2, URZ, 0xfc, !UPT ;  /* 0x0000000225277892 */ /* 0x000fe2000f8efc3f */
[----:B------:R-:W-:Y:S01]  /*10e40*/  IMAD.MOV.U32 R23, RZ, RZ, RZ ;  /* 0x000000ffff177224 */ /* 0x000fe200078e00ff */
[----:B------:R-:W-:Y:S01]  /*10e50*/  ULDC UR38, c[0x0][0xc] ;  /* 0x0000030000267ab9 */ /* 0x000fe20000000800 */
[----:B------:R-:W-:Y:S01]  /*10e60*/  IMAD.MOV.U32 R25, RZ, RZ, 0x1 ;  /* 0x00000001ff197424 */ /* 0x000fe200078e00ff */
[----:B------:R-:W-:Y:S01]  /*10e70*/  ULDC.64 UR40, c[0x0][0x198] ;  /* 0x0000660000287ab9 */ /* 0x000fe20000000a00 */
[----:B0-----:R-:W-:Y:S01]  /*10e80*/  LOP3.LUT R2, R0, 0x7f, RZ, 0xc0, !PT ;  /* 0x0000007f00027812 */ /* 0x001fe200078ec0ff */
[----:B-1----:R-:W-:Y:S01]  /*10e90*/  IMAD.SHL.U32 R0, R8, 0x40, RZ ;  /* 0x0000004008007824 */ /* 0x002fe200078e00ff */
[----:B------:R-:W-:-:S03]  /*10ea0*/  SHF.R.U32.HI R3, RZ, 0x1, R8 ;  /* 0x00000001ff037819 */ /* 0x000fc60000011608 */
[----:B------:R-:W-:Y:S01]  /*10eb0*/  IMAD.SHL.U32 R5, R2, 0x10, RZ ;  /* 0x0000001002057824 */ /* 0x000fe200078e00ff */
[C---:B------:R-:W-:Y:S01]  /*10ec0*/  SHF.L.U32 R4, R8.reuse, 0x5, RZ ;  /* 0x0000000508047819 */ /* 0x040fe200000006ff */
[----:B------:R-:W-:Y:S01]  /*10ed0*/  IMAD.SHL.U32 R6, R8, 0x4, RZ ;  /* 0x0000000408067824 */ /* 0x000fe200078e00ff */
[----:B------:R-:W-:Y:S02]  /*10ee0*/  LOP3.LUT R2, R0, 0x180, RZ, 0xc0, !PT ;  /* 0x0000018000027812 */ /* 0x000fe400078ec0ff */
[----:B------:R-:W-:Y:S02]  /*10ef0*/  LOP3.LUT R7, R5, 0x600, RZ, 0xc0, !PT ;  /* 0x0000060005077812 */ /* 0x000fe400078ec0ff */
[----:B------:R-:W-:Y:S01]  /*10f00*/  LOP3.LUT R2, R2, 0x30, R3, 0xf8, !PT ;  /* 0x0000003002027812 */ /* 0x000fe200078ef803 */
[----:B------:R-:W-:Y:S01]  /*10f10*/  IMAD.SHL.U32 R3, R8, 0x8, RZ ;  /* 0x0000000808037824 */ /* 0x000fe200078e00ff */
[----:B------:R-:W-:Y:S02]  /*10f20*/  LOP3.LUT R5, R4, 0x80, RZ, 0xc0, !PT ;  /* 0x0000008004057812 */ /* 0x000fe400078ec0ff */
[----:B------:R-:W-:-:S02]  /*10f30*/  LOP3.LUT R7, R7, 0x60, R4, 0xf8, !PT ;  /* 0x0000006007077812 */ /* 0x000fc400078ef804 */
[----:B------:R-:W-:Y:S02]  /*10f40*/  LOP3.LUT R3, R2, 0x30, R3, 0x78, !PT ;  /* 0x0000003002037812 */ /* 0x000fe400078e7803 */
[----:B------:R-:W-:Y:S02]  /*10f50*/  LOP3.LUT R5, R5, 0x10, R8, 0xf8, !PT ;  /* 0x0000001005057812 */ /* 0x000fe400078ef808 */
[----:B------:R-:W-:Y:S02]  /*10f60*/  LOP3.LUT R0, R3, 0x640, R0, 0xf8, !PT ;  /* 0x0000064003007812 */ /* 0x000fe400078ef800 */
[----:B------:R-:W-:Y:S02]  /*10f70*/  LOP3.LUT R5, R5, 0x10, R6, 0x78, !PT ;  /* 0x0000001005057812 */ /* 0x000fe400078e7806 */
[----:B------:R-:W-:Y:S01]  /*10f80*/  LOP3.LUT R4, R7, 0x100, R4, 0xf8, !PT ;  /* 0x0000010007047812 */ /* 0x000fe200078ef804 */
[----:B------:R0:W-:Y:S03]  /*10f90*/  STL [R1], R0 ;  /* 0x0000000001007387 */ /* 0x0001e60000100800 */
[----:B------:R-:W-:Y:S01]  /*10fa0*/  LOP3.LUT R29, R4, R5, RZ, 0xfc, !PT ;  /* 0x00000005041d7212 */ /* 0x000fe200078efcff */
[----:B------:R0:W-:Y:S06]  /*10fb0*/  STL [R1+0x1c], RZ ;  /* 0x00001cff01007387 */ /* 0x0001ec0000100800 */
.L_x_503:
[----:B0-----:R-:W1:Y:S02]  /*10fc0*/  LDC.64 R2, c[0x0][0xc60] ;  /* 0x00031800ff027b82 */ /* 0x001e640000000a00 */
[----:B-1----:R-:W-:-:S05]  /*10fd0*/  IMAD.WIDE R2, R19, 0x4, R2 ;  /* 0x0000000413027825 */ /* 0x002fca00078e0202 */
[----:B--2---:R-:W2:Y:S01]  /*10fe0*/  LDG.E R28, desc[UR42][R2.64] ;  /* 0x0000002a021c7981 */ /* 0x004ea2000c1e1900 */
[----:B------:R-:W-:Y:S05]  /*10ff0*/  YIELD ;  /* 0x0000000000007946 */ /* 0x000fea0003800000 */
[----:B------:R-:W-:Y:S01]  /*11000*/  ULDC.64 UR4, c[0x0][0xa28] ;  /* 0x00028a0000047ab9 */ /* 0x000fe20000000a00 */
[----:B------:R-:W-:Y:S01]  /*11010*/  ULDC.64 UR6, c[0x0][0xa00] ;  /* 0x0002800000067ab9 */ /* 0x000fe20000000a00 */
[----:B------:R-:W-:Y:S02]  /*11020*/  ISETP.NE.U32.AND P0, PT, RZ, UR4, PT ;  /* 0x00000004ff007c0c */ /* 0x000fe4000bf05070 */
[----:B------:R-:W-:-:S02]  /*11030*/  ISETP.NE.U32.AND P2, PT, RZ, UR6, PT ;  /* 0x00000006ff007c0c */ /* 0x000fc4000bf45070 */
[----:B------:R-:W-:Y:S02]  /*11040*/  ISETP.NE.AND.EX P1, PT, RZ, UR5, PT, P0 ;  /* 0x00000005ff007c0c */ /* 0x000fe4000bf25300 */
[----:B------:R-:W-:Y:S01]  /*11050*/  ISETP.NE.AND.EX P0, PT, RZ, UR7, PT, P2 ;  /* 0x00000007ff007c0c */ /* 0x000fe2000bf05320 */
[----:B0-----:R-:W-:Y:S01]  /*11060*/  IMAD.MOV.U32 R0, RZ, RZ, RZ ;  /* 0x000000ffff007224 */ /* 0x001fe200078e00ff */
[----:B------:R-:W-:Y:S02]  /*11070*/  MOV R27, RZ ;  /* 0x000000ff001b7202 */ /* 0x000fe40000000f00 */
[----:B--2---:R-:W-:-:S09]  /*11080*/  SHF.R.S32.HI R7, RZ, 0x1f, R28 ;  /* 0x0000001fff077819 */ /* 0x004fd2000001141c */
[C---:B------:R-:W-:Y:S02]  /*11090*/  @P0 LEA R4, P3, R28.reuse, UR6, 0x2 ;  /* 0x000000061c040c11 */ /* 0x040fe4000f8610ff */
[C---:B------:R-:W-:Y:S02]  /*110a0*/  @P1 LEA R2, P2, R28.reuse, UR4, 0x2 ;  /* 0x000000041c021c11 */ /* 0x040fe4000f8410ff */
[C-C-:B------:R-:W-:Y:S01]  /*110b0*/  @P0 LEA.HI.X R5, R28.reuse, UR7, R7.reuse, 0x2, P3 ;  /* 0x000000071c050c11 */ /* 0x140fe200098f1407 */
[C---:B------:R-:W-:Y:S01]  /*110c0*/  IMAD.SHL.U32 R10, R28.reuse, 0x4, RZ ;  /* 0x000000041c0a7824 */ /* 0x040fe200078e00ff */
[C-C-:B------:R-:W-:Y:S01]  /*110d0*/  @P1 LEA.HI.X R3, R28.reuse, UR5, R7.reuse, 0x2, P2 ;  /* 0x000000051c031c11 */ /* 0x140fe200090f1407 */
[----:B------:R-:W-:Y:S01]  /*110e0*/  ULDC.64 UR4, c[0x0][0xa10] ;  /* 0x0002840000047ab9 */ /* 0x000fe20000000a00 */
[----:B------:R-:W-:Y:S01]  /*110f0*/  SHF.L.U64.HI R9, R28, 0x2, R7 ;  /* 0x000000021c097819 */ /* 0x000fe20000010207 */
[----:B------:R-:W2:Y:S01]  /*11100*/  @P0 LDG.E R0, desc[UR42][R4.64] ;  /* 0x0000002a04000981 */ /* 0x000ea2000c1e1900 */
[----:B------:R-:W-:Y:S01]  /*11110*/  ISETP.NE.U32.AND P2, PT, RZ, UR4, PT ;  /* 0x00000004ff007c0c */ /* 0x000fe2000bf45070 */
[----:B------:R-:W-:Y:S01]  /*11120*/  IMAD.MOV.U32 R6, RZ, RZ, RZ ;  /* 0x000000ffff067224 */ /* 0x000fe200078e00ff */
[----:B------:R-:W-:Y:S01]  /*11130*/  ULDC.64 UR6, c[0x0][0xa20] ;  /* 0x0002880000067ab9 */ /* 0x000fe20000000a00 */
[----:B------:R0:W5:Y:S01]  /*11140*/  @P1 LDG.E R27, desc[UR42][R2.64] ;  /* 0x0000002a021b1981 */ /* 0x000162000c1e1900 */
[----:B------:R-:W-:-:S03]  /*11150*/  ISETP.NE.AND.EX P1, PT, RZ, UR5, PT, P2 ;  /* 0x00000005ff007c0c */ /* 0x000fc6000bf25320 */
[----:B------:R-:W-:Y:S01]  /*11160*/  STL [R1+0x8], R10 ;  /* 0x0000080a01007387 */ /* 0x000fe20000100800 */
[----:B0-----:R-:W-:-:S03]  /*11170*/  IADD3 R2, P2, R10, UR4, RZ ;  /* 0x000000040a027c10 */ /* 0x001fc6000ff5e0ff */
[----:B------:R-:W-:Y:S01]  /*11180*/  STL [R1+0xc], R9 ;  /* 0x00000c0901007387 */ /* 0x000fe20000100800 */
[----:B------:R-:W-:Y:S01]  /*11190*/  IADD3.X R3, R9, UR5, RZ, P2, !PT ;  /* 0x0000000509037c10 */ /* 0x000fe200097fe4ff */
[----:B------:R-:W-:Y:S02]  /*111a0*/  ULDC.64 UR4, c[0x0][0xa08] ;  /* 0x0002820000047ab9 */ /* 0x000fe40000000a00 */
[----:B------:R-:W-:Y:S02]  /*111b0*/  ISETP.NE.U32.AND P0, PT, RZ, UR4, PT ;  /* 0x00000004ff007c0c */ /* 0x000fe4000bf05070 */
[----:B------:R-:W5:Y:S02]  /*111c0*/  @P1 LDG.E R7, desc[UR42][R2.64] ;  /* 0x0000002a02071981 */ /* 0x000f64000c1e1900 */
[----:B------:R-:W-:Y:S02]  /*111d0*/  ISETP.NE.AND.EX P0, PT, RZ, UR5, PT, P0 ;  /* 0x00000005ff007c0c */ /* 0x000fe4000bf05300 */
[----:B------:R-:W5:Y:S04]  /*111e0*/  @P1 LDG.E R8, desc[UR42][R2.64+0x4] ;  /* 0x0000042a02081981 */ /* 0x000f68000c1e1900 */
[----:B--2---:R0:W-:Y:S02]  /*111f0*/  STL [R1+0x20], R0 ;  /* 0x0000200001007387 */ /* 0x0041e40000100800 */
[----:B0-----:R-:W-:-:S06]  /*11200*/  IMAD.MOV.U32 R0, RZ, RZ, RZ ;  /* 0x000000ffff007224 */ /* 0x001fcc00078e00ff */
[----:B------:R0:W5:Y:S02]  /*11210*/  @P1 LDG.E R0, desc[UR42][R2.64] ;  /* 0x0000002a02001981 */ /* 0x000164000c1e1900 */
[----:B0-----:R-:W-:-:S04]  /*11220*/  IADD3 R2, P2, R10, UR4, RZ ;  /* 0x000000040a027c10 */ /* 0x001fc8000ff5e0ff */
[----:B------:R-:W-:Y:S01]  /*11230*/  IADD3.X R3, R9, UR5, RZ, P2, !PT ;  /* 0x0000000509037c10 */ /* 0x000fe200097fe4ff */
[----:B------:R-:W-:-:S04]  /*11240*/  ULDC.64 UR4, c[0x0][0x3f8] ;  /* 0x0000fe0000047ab9 */ /* 0x000fc80000000a00 */
[----:B------:R-:W5:Y:S01]  /*11250*/  @P0 LDG.E R6, desc[UR42][R2.64] ;  /* 0x0000002a02060981 */ /* 0x000f62000c1e1900 */
[----:B------:R-:W-:Y:S01]  /*11260*/  ISETP.NE.U32.AND P2, PT, RZ, UR6, PT ;  /* 0x00000006ff007c0c */ /* 0x000fe2000bf45070 */
[----:B------:R-:W-:-:S03]  /*11270*/  UISETP.NE.U32.AND UP0, UPT, UR4, URZ, UPT ;  /* 0x0000003f0400728c */ /* 0x000fc6000bf05070 */
[----:B------:R-:W-:Y:S01]  /*11280*/  ISETP.NE.AND.EX P2, PT, RZ, UR7, PT, P2 ;  /* 0x00000007ff007c0c */ /* 0x000fe2000bf45320 */
[----:B------:R-:W-:Y:S01]  /*11290*/  UISETP.NE.AND.EX UP0, UPT, UR5, URZ, UPT, UP0 ;  /* 0x0000003f0500728c */ /* 0x000fe2000bf05300 */
[----:B------:R-:W-:Y:S02]  /*112a0*/  ULDC UR4, c[0x0][0x404] ;  /* 0x0001010000047ab9 */ /* 0x000fe40000000800 */
[----:B------:R-:W-:Y:S01]  /*112b0*/  ULDC UR5, c[0x0][0x2e0] ;  /* 0x0000b80000057ab9 */ /* 0x000fe20000000800 */
[----:B------:R-:W-:-:S04]  /*112c0*/  USEL UR4, UR4, 0x1, UP0 ;  /* 0x0000000104047887 */ /* 0x000fc80008000000 */
[----:B------:R-:W-:-:S04]  /*112d0*/  UIMAD UR4, UR4, UR5, URZ ;  /* 0x00000005040472a4 */ /* 0x000fc8000f8e023f */
[----:B------:R-:W-:-:S04]  /*112e0*/  @P2 IADD3 R4, P3, R10, UR6, RZ ;  /* 0x000000060a042c10 */ /* 0x000fc8000ff7e0ff */
[----:B------:R-:W-:Y:S01]  /*112f0*/  @P2 IADD3.X R5, R9, UR7, RZ, P3, !PT ;  /* 0x0000000709052c10 */ /* 0x000fe20009ffe4ff */
[----:B------:R-:W-:Y:S01]  /*11300*/  IMAD.U32 R9, RZ, RZ, UR4 ;  /* 0x00000004ff097e24 */ /* 0x000fe2000f8e00ff */
[----:B------:R-:W-:-:S05]  /*11310*/  ULDC UR4, c[0x0][0x338] ;  /* 0x0000ce0000047ab9 */ /* 0x000fca0000000800 */
[----:B------:R0:W5:Y:S02]  /*11320*/  @P2 LDG.E R9, desc[UR42][R4.64] ;  /* 0x0000002a04092981 */ /* 0x000164000c1e1900 */
[----:B0-----:R-:W-:Y:S01]  /*11330*/  IMAD.U32 R4, RZ, RZ, UR4 ;  /* 0x00000004ff047e24 */ /* 0x001fe2000f8e00ff */
[----:B------:R-:W-:Y:S06]  /*11340*/  @P2 BRA `(.L_x_409) ;  /* 0x0000000000102947 */ /* 0x000fec0003800000 */
[----:B------:R-:W-:Y:S05]  /*11350*/  @!P0 BRA `(.L_x_409) ;  /* 0x00000000000c8947 */ /* 0x000fea0003800000 */
[----:B------:R-:W2:Y:S04]  /*11360*/  LDG.E R10, desc[UR42][R2.64] ;  /* 0x0000002a020a7981 */ /* 0x000ea8000c1e1900 */
[----:B-----5:R-:W2:Y:S02]  /*11370*/  LDG.E R9, desc[UR42][R2.64+0x4] ;  /* 0x0000042a02097981 */ /* 0x020ea4000c1e1900 */
[----:B--2---:R-:W-:-:S07]  /*11380*/  IADD3 R9, -R10, R9, RZ ;  /* 0x000000090a097210 */ /* 0x004fce0007ffe1ff */
.L_x_409:
[----:B-----5:R-:W-:Y:S01]  /*11390*/  @P1 IMAD.IADD R4, R8, 0x1, -R7 ;  /* 0x0000000108041824 */ /* 0x020fe200078e0a07 */
[----:B------:R-:W-:Y:S01]  /*113a0*/  BSSY B0, `(.L_x_410) ;  /* 0x00000e7000007945 */ /* 0x000fe20003800000 */
[--C-:B------:R-:W-:Y:S02]  /*113b0*/  IMAD.IADD R9, R9, 0x1, -R27.reuse ;  /* 0x0000000109097824 */ /* 0x100fe400078e0a1b */
[----:B------:R-:W-:Y:S02]  /*113c0*/  IMAD.IADD R27, R6, 0x1, R27 ;  /* 0x00000001061b7824 */ /* 0x000fe400078e021b */
[----:B------:R-:W-:-:S05]  /*113d0*/  IMAD.IADD R2, R9, 0x1, R4 ;  /* 0x0000000109027824 */ /* 0x000fca00078e0204 */
[----:B------:R0:W-:Y:S02]  /*113e0*/  STL [R1+0x14], R2 ;  /* 0x0000140201007387 */ /* 0x0001e40000100800 */
[----:B0-----:R-:W-:-:S04]  /*113f0*/  VIADD R2, R2, 0x9f ;  /* 0x0000009f02027836 */ /* 0x001fc80000000000 */
[----:B------:R-:W-:-:S05]  /*11400*/  IMAD.HI R2, R2, 0x66666667, RZ ;  /* 0x6666666702027827 */ /* 0x000fca00078e02ff */
[----:B------:R-:W-:-:S04]  /*11410*/  SHF.R.U32.HI R3, RZ, 0x1f, R2 ;  /* 0x0000001fff037819 */ /* 0x000fc80000011602 */
[----:B------:R-:W-:Y:S01]  /*11420*/  LEA.HI.SX32 R5, R2, R3, 0x1a ;  /* 0x0000000302057211 */ /* 0x000fe200078fd2ff */
[----:B------:R-:W-:-:S04]  /*11430*/  IMAD.MOV R2, RZ, RZ, -R9 ;  /* 0x000000ffff027224 */ /* 0x000fc800078e0a09 */
[----:B------:R-:W-:Y:S01]  /*11440*/  IMAD R3, R5, 0xa0, -R9 ;  /* 0x000000a005037824 */ /* 0x000fe200078e0a09 */
[----:B------:R-:W-:Y:S01]  /*11450*/  VIMNMX R2, RZ, R2, !PT ;  /* 0x00000002ff027248 */ /* 0x000fe20007fe0100 */
[----:B------:R0:W-:Y:S03]  /*11460*/  STL [R1+0x18], R5 ;  /* 0x0000180501007387 */ /* 0x0001e60000100800 */
[----:B------:R-:W-:-:S04]  /*11470*/  VIMNMX R3, R3, R4, PT ;  /* 0x0000000403037248 */ /* 0x000fc80003fe0100 */
[----:B------:R-:W-:-:S13]  /*11480*/  ISETP.GT.AND P0, PT, R3, R2, PT ;  /* 0x000000020300720c */ /* 0x000fda0003f04270 */
[----:B------:R-:W-:Y:S02]  /*11490*/  @P0 VIADD R4, R3, 0x9f ;  /* 0x0000009f03040836 */ /* 0x000fe40000000000 */
[----:B------:R-:W-:-:S04]  /*114a0*/  IMAD.WIDE.U32 R2, R2, -0x33333333, RZ ;  /* 0xcccccccd02027825 */ /* 0x000fc800078e00ff */
[----:B------:R-:W-:Y:S01]  /*114b0*/  @P0 IMAD.HI R4, R4, 0x66666667, RZ ;  /* 0x6666666704040827 */ /* 0x000fe200078e02ff */
[----:B------:R-:W-:-:S04]  /*114c0*/  SHF.R.U32.HI R3, RZ, 0x7, R3 ;  /* 0x00000007ff037819 */ /* 0x000fc80000011603 */
[----:B0-----:R-:W-:Y:S02]  /*114d0*/  @P0 SHF.R.U32.HI R5, RZ, 0x1f, R4 ;  /* 0x0000001fff050819 */ /* 0x001fe40000011604 */
[----:B------:R-:W-:Y:S02]  /*114e0*/  MOV R2, R3 ;  /* 0x0000000300027202 */ /* 0x000fe40000000f00 */
[----:B------:R-:W-:Y:S02]  /*114f0*/  @P0 LEA.HI.SX32 R2, R4, R5, 0x1a ;  /* 0x0000000504020211 */ /* 0x000fe400078fd2ff */
[----:B------:R-:W-:Y:S02]  /*11500*/  PLOP3.LUT P0, PT, PT, PT, PT, 0x80, 0x0 ;  /* 0x000000000000781c */ /* 0x000fe40003f0f070 */
[----:B------:R-:W-:-:S13]  /*11510*/  ISETP.GT.AND P2, PT, R2, R3, PT ;  /* 0x000000030200720c */ /* 0x000fda0003f44270 */
[----:B------:R-:W-:Y:S05]  /*11520*/  @!P2 BRA `(.L_x_411) ;  /* 0x0000000c0038a947 */ /* 0x000fea0003800000 */
[----:B------:R-:W0:Y:S01]  /*11530*/  LDC R4, c[0x0][0x428] ;  /* 0x00010a00ff047b82 */ /* 0x000e220000000800 */
[----:B------:R-:W-:Y:S01]  /*11540*/  UMOV UR4, 0xffffffff ;  /* 0xffffffff00047882 */ /* 0x000fe20000000000 */
[----:B0-----:R-:W-:-:S13]  /*11550*/  ISETP.NE.AND P0, PT, R4, 0x1, PT ;  /* 0x000000010400780c */ /* 0x001fda0003f05270 */
[----:B------:R-:W0:Y:S08]  /*11560*/  @P0 LDC R5, c[0x0][0x42c] ;  /* 0x00010b00ff050b82 */ /* 0x000e300000000800 */
[----:B------:R-:W1:Y:S01]  /*11570*/  @P0 LDC R7, c[0x0][0x430] ;  /* 0x00010c00ff070b82 */ /* 0x000e620000000800 */
[----:B0-----:R-:W-:-:S04]  /*11580*/  @P0 IMAD.HI.U32 R4, R18, R5, RZ ;  /* 0x0000000512040227 */ /* 0x001fc800078e00ff */
[----:B------:R-:W-:Y:S01]  /*11590*/  IMAD.MOV.U32 R5, RZ, RZ, R18 ;  /* 0x000000ffff057224 */ /* 0x000fe200078e0012 */
[----:B-1----:R-:W-:Y:S02]  /*115a0*/  @P0 SHF.R.U32.HI R5, RZ, R7, R4 ;  /* 0x00000007ff050219 */ /* 0x002fe40000011604 */
[----:B------:R-:W-:Y:S01]  /*115b0*/  SEL R4, R28, RZ, !P1 ;  /* 0x000000ff1c047207 */ /* 0x000fe20004800000 */
[----:B------:R-:W-:Y:S06]  /*115c0*/  BRA.DIV UR4, `(.L_x_412) ;  /* 0x0000004604ac7947 */ /* 0x000fec000b800000 */
[----:B------:R-:W0:Y:S02]  /*115d0*/  S2R R6, SR_TID.X ;  /* 0x0000000000067919 */ /* 0x000e240000002100 */
[----:B0-----:R-:W-:-:S04]  /*115e0*/  SHF.R.U32.HI R6, RZ, 0x5, R6 ;  /* 0x00000005ff067819 */ /* 0x001fc80000011606 */
[----:B------:R-:W-:-:S05]  /*115f0*/  LOP3.LUT R6, R6, 0x3, RZ, 0xc0, !PT ;  /* 0x0000000306067812 */ /* 0x000fca00078ec0ff */
[----:B------:R0:W1:Y:S02]  /*11600*/  SHFL.IDX PT, R14, R6, RZ, 0x1f ;  /* 0x00001fff060e7589 */ /* 0x00006400000e0000 */
.L_x_550:
[----:B-1----:R-:W-:Y:S02]  /*11610*/  ISETP.NE.AND P0, PT, R14, RZ, PT ;  /* 0x000000ff0e00720c */ /* 0x002fe40003f05270 */
[----:B------:R-:W-:-:S11]  /*11620*/  PLOP3.LUT P6, PT, PT, PT, PT, 0x8, 0x0 ;  /* 0x000000000000781c */ /* 0x000fd60003fce170 */
[----:B------:R-:W-:Y:S05]  /*11630*/  @P0 BRA `(.L_x_413) ;  /* 0x00000000000c0947 */ /* 0x000fea0003800000 */
[----:B------:R-:W-:-:S03]  /*11640*/  UMOV UR4, 0xffffffff ;  /* 0xffffffff00047882 */ /* 0x000fc60000000000 */
[----:B------:R-:W-:Y:S05]  /*11650*/  BRA.DIV UR4, `(.L_x_414) ;  /* 0x0000004604bc7947 */ /* 0x000fea000b800000 */
[----:B------:R-:W-:-:S13]  /*11660*/  ELECT P6, URZ, PT ;  /* 0x00000000003f782f */ /* 0x000fda00038c0000 */
.L_x_413:
[----:B0-----:R-:W2:Y:S01]  /*11670*/  LDL R6, [R1+0x1c] ;  /* 0x00001c0001067983 */ /* 0x001ea20000100800 */
[----:B------:R-:W-:Y:S01]  /*11680*/  MOV R8, 0x400 ;  /* 0x0000040000087802 */ /* 0x000fe20000000f00 */
[----:B------:R-:W-:Y:S01]  /*11690*/  BSSY B1, `(.L_x_415) ;  /* 0x000000a000017945 */ /* 0x000fe20003800000 */
[----:B--2---:R-:W-:-:S05]  /*116a0*/  VIADD R7, R6, 0x1 ;  /* 0x0000000106077836 */ /* 0x004fca0000000000 */
[----:B------:R-:W-:-:S04]  /*116b0*/  LEA.HI R6, R7, R7, RZ, 0x1 ;  /* 0x0000000707067211 */ /* 0x000fc800078f08ff */
[----:B------:R-:W-:-:S05]  /*116c0*/  LOP3.LUT R6, R6, 0xfffffffe, RZ, 0xc0, !PT ;  /* 0xfffffffe06067812 */ /* 0x000fca00078ec0ff */
[----:B------:R-:W-:Y:S02]  /*116d0*/  IMAD.IADD R7, R7, 0x1, -R6 ;  /* 0x0000000107077824 */ /* 0x000fe400078e0a06 */
[----:B------:R-:W0:Y:S03]  /*116e0*/  S2R R6, SR_CgaCtaId ;  /* 0x0000000000067919 */ /* 0x000e260000008800 */
[----:B------:R-:W-:Y:S02]  /*116f0*/  SHF.L.U32 R7, R7, 0x1f, RZ ;  /* 0x0000001f07077819 */ /* 0x000fe400000006ff */
[----:B0-----:R-:W-:-:S04]  /*11700*/  LEA R6, R6, R8, 0x18 ;  /* 0x0000000806067211 */ /* 0x001fc800078ec0ff */
[----:B------:R-:W0:Y:S02]  /*11710*/  SYNCS.PHASECHK.TRANS64.TRYWAIT P0, [R6+URZ+0x13220], R7 ;  /* 0x01322007060075a7 */ /* 0x000e24000800017f */
[----:B0-----:R-:W-:Y:S05]  /*11720*/  @!P0 BRA `(.L_x_416) ;  /* 0x0000004400a88947 */ /* 0x001fea0003800000 */
.L_x_553:
[----:B------:R-:W-:Y:S05]  /*11730*/  BSYNC B1 ;  /* 0x0000000000017941 */ /* 0x000fea0003800000 */
.L_x_415:
[----:B------:R-:W-:Y:S04]  /*11740*/  BSSY B1, `(.L_x_417) ;  /* 0x000004d000017945 */ /* 0x000fe80003800000 */
[----:B------:R-:W-:Y:S05]  /*11750*/  @!P6 BRA `(.L_x_418) ;  /* 0x00000004002ce947 */ /* 0x000fea0003800000 */
[----:B------:R-:W1:Y:S01]  /*11760*/  S2R R8, SR_TID.X ;  /* 0x0000000000087919 */ /* 0x000e620000002100 */
[----:B0-----:R-:W-:Y:S01]  /*11770*/  IMAD R7, R24, 0x8, R6 ;  /* 0x0000000818077824 */ /* 0x001fe200078e0206 */
[----:B------:R-:W-:Y:S01]  /*11780*/  BSSY B2, `(.L_x_419) ;  /* 0x0000006000027945 */ /* 0x000fe20003800000 */
[----:B-1----:R-:W-:Y:S02]  /*11790*/  LOP3.LUT R9, R8, 0x7f, RZ, 0xc0, !PT ;  /* 0x0000007f08097812 */ /* 0x002fe400078ec0ff */
[----:B------:R-:W-:Y:S02]  /*117a0*/  SHF.L.U32 R8, R26, 0x1f, RZ ;  /* 0x0000001f1a087819 */ /* 0x000fe400000006ff */
[----:B------:R-:W-:Y:S02]  /*117b0*/  ISETP.NE.AND P1, PT, R9, RZ, PT ;  /* 0x000000ff0900720c */ /* 0x000fe40003f25270 */
[----:B------:R-:W0:Y:S02]  /*117c0*/  SYNCS.PHASECHK.TRANS64.TRYWAIT P0, [R7+URZ+0x132a0], R8 ;  /* 0x0132a008070075a7 */ /* 0x000e24000800017f */
[----:B0-----:R-:W-:Y:S09]  /*117d0*/  @!P0 BRA `(.L_x_420) ;  /* 0x0000004400908947 */ /* 0x001ff20003800000 */
.L_x_554:
[----:B------:R-:W-:Y:S05]  /*117e0*/  BSYNC B2 ;  /* 0x0000000000027941 */ /* 0x000fea0003800000 */
.L_x_419:
[----:B------:R-:W-:Y:S04]  /*117f0*/  BSSY B2, `(.L_x_421) ;  /* 0x0000009000027945 */ /* 0x000fe80003800000 */
[----:B------:R-:W-:Y:S05]  /*11800*/  @P1 BRA `(.L_x_422) ;  /* 0x00000000001c1947 */ /* 0x000fea0003800000 */
[----:B------:R-:W1:Y:S02]  /*11810*/  S2R R9, SR_TID.X ;  /* 0x0000000000097919 */ /* 0x000e640000002100 */
[----:B-1----:R-:W-:Y:S01]  /*11820*/  LOP3.LUT R10, R9, 0x1f, RZ, 0xc0, !PT ;  /* 0x0000001f090a7812 */ /* 0x002fe200078ec0ff */
[----:B------:R-:W-:-:S03]  /*11830*/  IMAD.MOV.U32 R9, RZ, RZ, 0x2800 ;  /* 0x00002800ff097424 */ /* 0x000fc600078e00ff */
[----:B------:R-:W-:Y:S01]  /*11840*/  ISETP.NE.AND P0, PT, R10, RZ, PT ;  /* 0x000000ff0a00720c */ /* 0x000fe20003f05270 */
[----:B------:R1:W-:-:S12]  /*11850*/  SYNCS.ARRIVE.TRANS64 RZ, [R7+URZ+0x13290], R9 ;  /* 0x0132900907ff79a7 */ /* 0x0003d8000800003f */
[----:B-1----:R-:W-:Y:S05]  /*11860*/  @!P0 BRA `(.L_x_422) ;  /* 0x0000000000048947 */ /* 0x002fea0003800000 */
[----:B------:R-:W-:Y:S01]  /*11870*/  BPT.TRAP 0x1 ;  /* 0x000000040000795c */ /* 0x000fe20000300000 */
.L_x_422:
[----:B------:R-:W-:Y:S05]  /*11880*/  BSYNC B2 ;  /* 0x0000000000027941 */ /* 0x000fea0003800000 */
.L_x_421:
[----:B------:R-:W-:Y:S01]  /*11890*/  MOV R13, RZ ;  /* 0x000000ff000d7202 */ /* 0x000fe20000000f00 */
[----:B------:R-:W-:Y:S01]  /*118a0*/  IMAD R10, R2, 0xa0, R0 ;  /* 0x000000a0020a7824 */ /* 0x000fe200078e0200 */
[----:B------:R-:W-:Y:S01]  /*118b0*/  UIADD3 UR4, UP0, UR40, 0x570, URZ ;  /* 0x0000057028047890 */ /* 0x000fe2000ff1e03f */
[----:B------:R-:W-:Y:S01]  /*118c0*/  IMAD R9, R24, 0x2800, R6 ;  /* 0x0000280018097824 */ /* 0x000fe200078e0206 */
[----:B------:R-:W-:Y:S01]  /*118d0*/  R2UR UR10, R13 ;  /* 0x000000000d0a72ca */ /* 0x000fe200000e0000 */
[----:B------:R-:W-:Y:S01]  /*118e0*/  VIADD R10, R10, 0xffffff60 ;  /* 0xffffff600a0a7836 */ /* 0x000fe20000000000 */
[----:B------:R-:W-:Y:S01]  /*118f0*/  PLOP3.LUT P0, PT, PT, PT, PT, 0x80, 0x0 ;  /* 0x000000000000781c */ /* 0x000fe20003f0f070 */
[----:B------:R-:W-:Y:S01]  /*11900*/  VIADD R11, R7, 0x13290 ;  /* 0x00013290070b7836 */ /* 0x000fe20000000000 */
[----:B------:R-:W-:Y:S01]  /*11910*/  UIADD3.X UR5, URZ, UR41, URZ, UP0, !UPT ;  /* 0x000000293f057290 */ /* 0x000fe200087fe43f */
[----:B------:R-:W-:Y:S01]  /*11920*/  VIADD R12, R9, 0xe000 ;  /* 0x0000e000090c7836 */ /* 0x000fe20000000000 */
[----:B------:R-:W-:Y:S01]  /*11930*/  UMOV UR6, 0x0 ;  /* 0x0000000000067882 */ /* 0x000fe20000000000 */
[----:B------:R-:W-:-:S09]  /*11940*/  UMOV UR7, 0x12f00000 ;  /* 0x12f0000000077882 */ /* 0x000fd20000000000 */
.L_x_423:
[----:B------:R-:W-:-:S13]  /*11950*/  @P0 ELECT P2, URZ, PT ;  /* 0x00000000003f082f */ /* 0x000fda0003840000 */
[----:B------:R-:W-:Y:S02]  /*11960*/  @P2 R2UR UR13, R4 ;  /* 0x00000000040d22ca */ /* 0x000fe400000e0000 */
[----:B------:R-:W-:Y:S02]  /*11970*/  @P2 R2UR UR12, R5 ;  /* 0x00000000050c22ca */ /* 0x000fe400000e0000 */
[----:B------:R-:W-:Y:S02]  /*11980*/  @P2 R2UR UR11, R10 ;  /* 0x000000000a0b22ca */ /* 0x000fe400000e0000 */
[----:B------:R-:W-:Y:S02]  /*11990*/  @P2 R2UR UR9, R11 ;  /* 0x000000000b0922ca */ /* 0x000fe400000e0000 */
[----:B------:R-:W-:Y:S02]  /*119a0*/  @P2 R2UR UR8, R12 ;  /* 0x000000000c0822ca */ /* 0x000fe400000e0000 */
[----:B------:R-:W-:-:S02]  /*119b0*/  @P2 PLOP3.LUT P0, PT, P2, PT, PT, 0x8, 0x0 ;  /* 0x000000000000281c */ /* 0x000fc4000170e170 */
[----:B------:R-:W-:-:S09]  /*119c0*/  PLOP3.LUT P2, PT, PT, PT, PT, 0x8, 0x0 ;  /* 0x000000000000781c */ /* 0x000fd20003f4e170 */
[----:B------:R1:W-:Y:S02]  /*119d0*/  UTMALDG.4D [UR8], [UR4], desc[UR6] ;  /* 0x00000608040075b4 */ /* 0x0003e40008019000 */
[----:B-1----:R-:W-:Y:S05]  /*119e0*/  @P0 BRA.U.ANY `(.L_x_423) ;  /* 0xfffffffd00d80947 */ /* 0x002fea000393ffff */
[----:B------:R-:W1:Y:S01]  /*119f0*/  SYNCS.PHASECHK.TRANS64.TRYWAIT P0, [R7+URZ+0x132c0], R8 ;  /* 0x0132c008070075a7 */ /* 0x000e62000800017f */
[----:B------:R-:W-:Y:S04]  /*11a00*/  BSSY B2, `(.L_x_424) ;  /* 0x0000002000027945 */ /* 0x000fe80003800000 */
[----:B-1----:R-:W-:Y:S05]  /*11a10*/  @!P0 BRA `(.L_x_425) ;  /* 0x0000004400148947 */ /* 0x002fea0003800000 */
.L_x_555:
[----:B------:R-:W-:Y:S05]  /*11a20*/  BSYNC B2 ;  /* 0x0000000000027941 */ /* 0x000fea0003800000 */
.L_x_424:
[----:B------:R-:W-:Y:S01]  /*11a30*/  BSSY B2, `(.L_x_426) ;  /* 0x000000b000027945 */ /* 0x000fe20003800000 */
[----:B------:R-:W-:Y:S02]  /*11a40*/  IMAD.MOV.U32 R14, RZ, RZ, 0x0 ;  /* 0x00000000ff0e7424 */ /* 0x000fe400078e00ff */
[----:B------:R-:W-:Y:S01]  /*11a50*/  IMAD.MOV.U32 R15, RZ, RZ, 0x12f00000 ;  /* 0x12f00000ff0f7424 */ /* 0x000fe200078e00ff */
[----:B------:R-:W-:Y:S06]  /*11a60*/  @P1 BRA `(.L_x_427) ;  /* 0x00000000001c1947 */ /* 0x000fec0003800000 */
[----:B------:R-:W2:Y:S01]  /*11a70*/  S2R R11, SR_TID.X ;  /* 0x00000000000b7919 */ /* 0x000ea20000002100 */
[----:B01----:R-:W-:-:S04]  /*11a80*/  IMAD.MOV.U32 R8, RZ, RZ, 0x2800 ;  /* 0x00002800ff087424 */ /* 0x003fc800078e00ff */
[----:B------:R3:W-:Y:S01]  /*11a90*/  SYNCS.ARRIVE.TRANS64 RZ, [R7+URZ+0x132b0], R8 ;  /* 0x0132b00807ff79a7 */ /* 0x0007e2000800003f */
[----:B--2---:R-:W-:-:S04]  /*11aa0*/  LOP3.LUT R11, R11, 0x1f, RZ, 0xc0, !PT ;  /* 0x0000001f0b0b7812 */ /* 0x004fc800078ec0ff */
[----:B------:R-:W-:-:S13]  /*11ab0*/  ISETP.NE.AND P0, PT, R11, RZ, PT ;  /* 0x000000ff0b00720c */ /* 0x000fda0003f05270 */
[----:B---3--:R-:W-:Y:S05]  /*11ac0*/  @!P0 BRA `(.L_x_427) ;  /* 0x0000000000048947 */ /* 0x008fea0003800000 */
[----:B------:R-:W-:Y:S01]  /*11ad0*/  BPT.TRAP 0x1 ;  /* 0x000000040000795c */ /* 0x000fe20000300000 */
.L_x_427:
[----:B------:R-:W-:Y:S05]  /*11ae0*/  BSYNC B2 ;  /* 0x0000000000027941 */ /* 0x000fea0003800000 */
.L_x_426:
[----:B------:R-:W-:Y:S01]  /*11af0*/  R2UR UR10, R13 ;  /* 0x000000000d0a72ca */ /* 0x000fe200000e0000 */
[----:B------:R-:W-:Y:S01]  /*11b00*/  UIADD3 UR4, UP0, UR40, 0x670, URZ ;  /* 0x0000067028047890 */ /* 0x000fe2000ff1e03f */
[----:B------:R-:W-:Y:S01]  /*11b10*/  R2UR UR6, R14 ;  /* 0x000000000e0672ca */ /* 0x000fe200000e0000 */
[----:B01----:R-:W-:Y:S01]  /*11b20*/  VIADD R7, R7, 0x132b0 ;  /* 0x000132b007077836 */ /* 0x003fe20000000000 */
[----:B------:R-:W-:Y:S01]  /*11b30*/  R2UR UR7, R15 ;  /* 0x000000000f0772ca */ /* 0x000fe200000e0000 */
[----:B------:R-:W-:Y:S01]  /*11b40*/  UIADD3.X UR5, URZ, UR41, URZ, UP0, !UPT ;  /* 0x000000293f057290 */ /* 0x000fe200087fe43f */
[----:B------:R-:W-:Y:S02]  /*11b50*/  PLOP3.LUT P0, PT, PT, PT, PT, 0x80, 0x0 ;  /* 0x000000000000781c */ /* 0x000fe40003f0f070 */
[----:B------:R-:W-:-:S11]  /*11b60*/  IADD3 R9, R9, 0x6000, RZ ;  /* 0x0000600009097810 */ /* 0x000fd60007ffe0ff */
.L_x_428:
        /* <DEDUP_REMOVED lines=10> */
.L_x_418:
[----:B------:R-:W-:Y:S05]  /*11c10*/  BSYNC B1 ;  /* 0x0000000000017941 */ /* 0x000fea0003800000 */
.L_x_417:
[----:B------:R-:W-:Y:S01]  /*11c20*/  VIADD R2, R2, 0xfffffffe ;  /* 0xfffffffe02027836 */ /* 0x000fe20000000000 */
[----:B------:R-:W-:Y:S01]  /*11c30*/  PLOP3.LUT P0, PT, PT, PT, PT, 0x8, 0x0 ;  /* 0x000000000000781c */ /* 0x000fe20003f0e170 */
[----:B------:R-:W-:-:S03]  /*11c40*/  VIADD R24, R24, 0x1 ;  /* 0x0000000118187836 */ /* 0x000fc60000000000 */
[----:B------:R-:W-:Y:S02]  /*11c50*/  ISETP.GE.AND P2, PT, R2, R3, PT ;  /* 0x000000030200720c */ /* 0x000fe40003f46270 */
[----:B------:R-:W-:-:S04]  /*11c60*/  ISETP.NE.AND P1, PT, R24, 0x2, PT ;  /* 0x000000021800780c */ /* 0x000fc80003f25270 */
[----:B0-----:R-:W-:Y:S02]  /*11c70*/  SEL R7, RZ, 0x1, P1 ;  /* 0x00000001ff077807 */ /* 0x001fe40000800000 */
[----:B------:R-:W-:Y:S02]  /*11c80*/  SEL R24, R24, RZ, P1 ;  /* 0x000000ff18187207 */ /* 0x000fe40000800000 */
[----:B------:R-:W-:-:S03]  /*11c90*/  LOP3.LUT R26, R26, R7, RZ, 0x3c, !PT ;  /* 0x000000071a1a7212 */ /* 0x000fc600078e3cff */
[----:B------:R-:W-:Y:S05]  /*11ca0*/  @!P2 BRA `(.L_x_411) ;  /* 0x000000040058a947 */ /* 0x000fea0003800000 */
.L_x_441:
[----:B------:R-:W-:Y:S05]  /*11cb0*/  YIELD ;  /* 0x0000000000007946 */ /* 0x000fea0003800000 */
[----:B------:R-:W-:Y:S04]  /*11cc0*/  BSSY B1, `(.L_x_429) ;  /* 0x000004c000017945 */ /* 0x000fe80003800000 */
[----:B------:R-:W-:Y:S05]  /*11cd0*/  @!P6 BRA `(.L_x_430) ;  /* 0x000000040028e947 */ /* 0x000fea0003800000 */
[----:B------:R-:W0:Y:S01]  /*11ce0*/  S2R R7, SR_TID.X ;  /* 0x0000000000077919 */ /* 0x000e220000002100 */
[----:B------:R-:W-:Y:S01]  /*11cf0*/  SHF.L.U32 R8, R26, 0x1f, RZ ;  /* 0x0000001f1a087819 */ /* 0x000fe200000006ff */
[----:B------:R-:W-:Y:S01]  /*11d00*/  BSSY B2, `(.L_x_431) ;  /* 0x0000006000027945 */ /* 0x000fe20003800000 */
[----:B0-----:R-:W-:Y:S01]  /*11d10*/  LOP3.LUT R9, R7, 0x7f, RZ, 0xc0, !PT ;  /* 0x0000007f07097812 */ /* 0x001fe200078ec0ff */
[----:B------:R-:W-:-:S03]  /*11d20*/  IMAD R7, R24, 0x8, R6 ;  /* 0x0000000818077824 */ /* 0x000fc600078e0206 */
[----:B------:R-:W-:Y:S01]  /*11d30*/  ISETP.NE.AND P2, PT, R9, RZ, PT ;  /* 0x000000ff0900720c */ /* 0x000fe20003f45270 */
[----:B------:R-:W0:Y:S02]  /*11d40*/  SYNCS.PHASECHK.TRANS64.TRYWAIT P1, [R7+URZ+0x132a0], R8 ;  /* 0x0132a008070075a7 */ /* 0x000e24000802017f */
[----:B0-----:R-:W-:Y:S10]  /*11d50*/  @!P1 BRA `(.L_x_432) ;  /* 0x0000004000589947 */ /* 0x001ff40003800000 */
.L_x_556:
[----:B------:R-:W-:Y:S05]  /*11d60*/  BSYNC B2 ;  /* 0x0000000000027941 */ /* 0x000fea0003800000 */
.L_x_431:
        /* <DEDUP_REMOVED lines=9> */
.L_x_434:
[----:B------:R-:W-:Y:S05]  /*11e00*/  BSYNC B2 ;  /* 0x0000000000027941 */ /* 0x000fea0003800000 */
.L_x_433:
[----:B------:R-:W-:Y:S01]  /*11e10*/  IMAD.MOV.U32 R13, RZ, RZ, RZ ;  /* 0x000000ffff0d7224 */ /* 0x000fe200078e00ff */
[----:B------:R-:W-:Y:S01]  /*11e20*/  UIADD3 UR4, UP0, UR40, 0x570, URZ ;  /* 0x0000057028047890 */ /* 0x000fe2000ff1e03f */
[----:B------:R-:W-:Y:S01]  /*11e30*/  IMAD R9, R24, 0x2800, R6 ;  /* 0x0000280018097824 */ /* 0x000fe200078e0206 */
[----:B------:R-:W-:Y:S01]  /*11e40*/  PLOP3.LUT P1, PT, PT, PT, PT, 0x80, 0x0 ;  /* 0x000000000000781c */ /* 0x000fe20003f2f070 */
[----:B------:R-:W-:Y:S01]  /*11e50*/  IMAD R10, R2, 0xa0, R0 ;  /* 0x000000a0020a7824 */ /* 0x000fe200078e0200 */
[----:B------:R-:W-:Y:S01]  /*11e60*/  R2UR UR10, R13 ;  /* 0x000000000d0a72ca */ /* 0x000fe200000e0000 */
[----:B------:R-:W-:Y:S01]  /*11e70*/  VIADD R12, R9, 0xe000 ;  /* 0x0000e000090c7836 */ /* 0x000fe20000000000 */
[----:B------:R-:W-:Y:S01]  /*11e80*/  IADD3 R11, R7, 0x13290, RZ ;  /* 0x00013290070b7810 */ /* 0x000fe20007ffe0ff */
[----:B------:R-:W-:Y:S01]  /*11e90*/  UIADD3.X UR5, URZ, UR41, URZ, UP0, !UPT ;  /* 0x000000293f057290 */ /* 0x000fe200087fe43f */
[----:B------:R-:W-:Y:S01]  /*11ea0*/  UMOV UR6, 0x0 ;  /* 0x0000000000067882 */ /* 0x000fe20000000000 */
[----:B------:R-:W-:-:S10]  /*11eb0*/  UMOV UR7, 0x12f00000 ;  /* 0x12f0000000077882 */ /* 0x000fd40000000000 */
.L_x_435:
        /* <DEDUP_REMOVED lines=13> */
.L_x_557:
[----:B------:R-:W-:Y:S05]  /*11f90*/  BSYNC B2 ;  /* 0x0000000000027941 */ /* 0x000fea0003800000 */
.L_x_436:
        /* <DEDUP_REMOVED lines=11> */
.L_x_439:
[----:B------:R-:W-:Y:S05]  /*12050*/  BSYNC B2 ;  /* 0x0000000000027941 */ /* 0x000fea0003800000 */
.L_x_438:
[----:B------:R-:W-:Y:S01]  /*12060*/  R2UR UR10, R13 ;  /* 0x000000000d0a72ca */ /* 0x000fe200000e0000 */
[----:B------:R-:W-:Y:S01]  /*12070*/  UIADD3 UR4, UP0, UR40, 0x670, URZ ;  /* 0x0000067028047890 */ /* 0x000fe2000ff1e03f */
[----:B------:R-:W-:Y:S01]  /*12080*/  R2UR UR6, R14 ;  /* 0x000000000e0672ca */ /* 0x000fe200000e0000 */
[----:B------:R-:W-:Y:S01]  /*12090*/  VIADD R9, R9, 0x6000 ;  /* 0x0000600009097836 */ /* 0x000fe20000000000 */
[----:B------:R-:W-:Y:S01]  /*120a0*/  R2UR UR7, R15 ;  /* 0x000000000f0772ca */ /* 0x000fe200000e0000 */
[----:B01----:R-:W-:Y:S01]  /*120b0*/  VIADD R7, R7, 0x132b0 ;  /* 0x000132b007077836 */ /* 0x003fe20000000000 */
[----:B------:R-:W-:Y:S01]  /*120c0*/  PLOP3.LUT P1, PT, PT, PT, PT, 0x80, 0x0 ;  /* 0x000000000000781c */ /* 0x000fe20003f2f070 */
[----:B------:R-:W-:-:S12]  /*120d0*/  UIADD3.X UR5, URZ, UR41, URZ, UP0, !UPT ;  /* 0x000000293f057290 */ /* 0x000fd800087fe43f */
.L_x_440:
        /* <DEDUP_REMOVED lines=9> */
[----:B0-----:R-:W-:Y:S05]  /*12170*/  @P1 BRA.U.ANY `(.L_x_440) ;  /* 0xfffffffd00d81947 */ /* 0x001fea000393ffff */
.L_x_430:
[----:B------:R-:W-:Y:S05]  /*12180*/  BSYNC B1 ;  /* 0x0000000000017941 */ /* 0x000fea0003800000 */
.L_x_429:
[C---:B------:R-:W-:Y:S01]  /*12190*/  ISETP.GT.AND P2, PT, R2.reuse, R3, PT ;  /* 0x000000030200720c */ /* 0x040fe20003f44270 */
[----:B------:R-:W-:Y:S01]  /*121a0*/  VIADD R2, R2, 0xffffffff ;  /* 0xffffffff02027836 */ /* 0x000fe20000000000 */
[----:B------:R-:W-:-:S04]  /*121b0*/  IADD3 R24, R24, 0x1, RZ ;  /* 0x0000000118187810 */ /* 0x000fc80007ffe0ff */
[----:B------:R-:W-:-:S04]  /*121c0*/  ISETP.NE.AND P1, PT, R24, 0x2, PT ;  /* 0x000000021800780c */ /* 0x000fc80003f25270 */
[----:B------:R-:W-:Y:S02]  /*121d0*/  SEL R7, RZ, 0x1, P1 ;  /* 0x00000001ff077807 */ /* 0x000fe40000800000 */
[----:B------:R-:W-:Y:S02]  /*121e0*/  SEL R24, R24, RZ, P1 ;  /* 0x000000ff18187207 */ /* 0x000fe40000800000 */
[----:B------:R-:W-:Y:S01]  /*121f0*/  LOP3.LUT R26, R26, R7, RZ, 0x3c, !PT ;  /* 0x000000071a1a7212 */ /* 0x000fe200078e3cff */
[----:B------:R-:W-:Y:S06]  /*12200*/  @P2 BRA `(.L_x_441) ;  /* 0xfffffff800a82947 */ /* 0x000fec000383ffff */
.L_x_411:
[----:B------:R-:W-:Y:S05]  /*12210*/  BSYNC B0 ;  /* 0x0000000000007941 */ /* 0x000fea0003800000 */
.L_x_410:
[----:B------:R-:W2:Y:S01]  /*12220*/  LDL R7, [R1+0x14] ;  /* 0x0000140001077983 */ /* 0x000ea20000100800 */
[----:B------:R-:W-:Y:S05]  /*12230*/  @!P0 WARPSYNC.ALL ;  /* 0x0000000000008948 */ /* 0x000fea0003800000 */
[----:B------:R-:W-:Y:S06]  /*12240*/  @!P0 BAR.SYNC.DEFER_BLOCKING 0xc, 0x200 ;  /* 0x0308000000008b1d */ /* 0x000fec0000010000 */
[----:B------:R-:W-:Y:S01]  /*12250*/  BSSY B6, `(.L_x_442) ;  /* 0x0000242000067945 */ /* 0x000fe20003800000 */
[----:B--2---:R-:W-:-:S13]  /*12260*/  ISETP.GT.AND P0, PT, R7, RZ, PT ;  /* 0x000000ff0700720c */ /* 0x004fda0003f04270 */
[----:B------:R-:W-:Y:S05]  /*12270*/  @P0 BRA `(.L_x_443) ;  /* 0x0000000000440947 */ /* 0x000fea0003800000 */
        /* <DEDUP_REMOVED lines=17> */
.L_x_443:
[----:B------:R-:W0:Y:S01]  /*12390*/  S2R R3, SR_CgaCtaId ;  /* 0x0000000000037919 */ /* 0x000e220000008800 */
[----:B------:R-:W-:-:S04]  /*123a0*/  MOV R0, 0x400 ;  /* 0x0000040000007802 */ /* 0x000fc80000000f00 */
[----:B0-----:R-:W-:-:S05]  /*123b0*/  LEA R2, R3, R0, 0x18 ;  /* 0x0000000003027211 */ /* 0x001fca00078ec0ff */
[----:B------:R-:W-:-:S05]  /*123c0*/  VIADD R0, R2, 0xe000 ;  /* 0x0000e00002007836 */ /* 0x000fca0000000000 */
[----:B------:R-:W-:-:S13]  /*123d0*/  LOP3.LUT P0, RZ, R0, 0x1bf, RZ, 0xc0, !PT ;  /* 0x000001bf00ff7812 */ /* 0x000fda000780c0ff */
[----:B------:R-:W-:Y:S05]  /*123e0*/  @!P0 BRA `(.L_x_445) ;  /* 0x0000000000408947 */ /* 0x000fea0003800000 */
[----:B------:R-:W-:Y:S01]  /*123f0*/  MOV R2, 0x0 ;  /* 0x0000000000027802 */ /* 0x000fe20000000f00 */
[----:B------:R-:W-:Y:S01]  /*12400*/  ULDC.64 UR6, c[0x4][0x98] ;  /* 0x0100260000067ab9 */ /* 0x000fe20000000a00 */
[----:B------:R-:W-:Y:S01]  /*12410*/  ULDC.64 UR8, c[0x4][0xa0] ;  /* 0x0100280000087ab9 */ /* 0x000fe20000000a00 */
[----:B------:R-:W-:Y:S01]  /*12420*/  ULDC.64 UR4, c[0x4][0x8] ;  /* 0x0100020000047ab9 */ /* 0x000fe20000000a00 */
[----:B------:R-:W-:Y:S01]  /*12430*/  IMAD.U32 R4, RZ, RZ, UR6 ;  /* 0x00000006ff047e24 */ /* 0x000fe2000f8e00ff */
[----:B------:R-:W-:Y:S01]  /*12440*/  MOV R10, UR4 ;  /* 0x00000004000a7c02 */ /* 0x000fe20008000f00 */
[----:B------:R-:W0:Y:S01]  /*12450*/  LDC.64 R2, c[0x4][R2] ;  /* 0x0100000002027b82 */ /* 0x000e220000000a00 */
[----:B------:R-:W-:Y:S02]  /*12460*/  IMAD.U32 R5, RZ, RZ, UR7 ;  /* 0x00000007ff057e24 */ /* 0x000fe4000f8e00ff */
        /* <DEDUP_REMOVED lines=8> */
.L_x_445:
[----:B------:R-:W0:Y:S01]  /*124f0*/  S2R R20, SR_CgaCtaId ;  /* 0x0000000000147919 */ /* 0x000e220000008800 */
[----:B------:R-:W-:Y:S02]  /*12500*/  MOV R2, 0x400 ;  /* 0x0000040000027802 */ /* 0x000fe40000000f00 */
[----:B------:R-:W-:Y:S02]  /*12510*/  LOP3.LUT R22, R22, 0xfffffffe, RZ, 0xc0, !PT ;  /* 0xfffffffe16167812 */ /* 0x000fe400078ec0ff */
[----:B0-----:R-:W-:-:S05]  /*12520*/  LEA R2, R20, R2, 0x18 ;  /* 0x0000000214027211 */ /* 0x001fca00078ec0ff */
[----:B------:R-:W-:-:S05]  /*12530*/  VIADD R0, R2, 0x6000 ;  /* 0x0000600002007836 */ /* 0x000fca0000000000 */
[----:B------:R-:W-:-:S13]  /*12540*/  LOP3.LUT P0, RZ, R0, 0x1bf, RZ, 0xc0, !PT ;  /* 0x000001bf00ff7812 */ /* 0x000fda000780c0ff */
[----:B------:R-:W-:Y:S01]  /*12550*/  @P0 LOP3.LUT R22, R22, 0x1, RZ, 0xfc, !PT ;  /* 0x0000000116160812 */ /* 0x000fe200078efcff */
[----:B------:R-:W-:Y:S06]  /*12560*/  @!P0 BRA `(.L_x_446) ;  /* 0x0000000000408947 */ /* 0x000fec0003800000 */
[----:B------:R-:W-:Y:S01]  /*12570*/  MOV R2, 0x0 ;  /* 0x0000000000027802 */ /* 0x000fe20000000f00 */
[----:B------:R-:W-:Y:S01]  /*12580*/  ULDC.64 UR6, c[0x4][0x98] ;  /* 0x0100260000067ab9 */ /* 0x000fe20000000a00 */
[----:B------:R-:W-:Y:S01]  /*12590*/  ULDC.64 UR8, c[0x4][0xa0] ;  /* 0x0100280000087ab9 */ /* 0x000fe20000000a00 */
[----:B------:R-:W-:Y:S01]  /*125a0*/  ULDC.64 UR4, c[0x4][0x10] ;  /* 0x0100040000047ab9 */ /* 0x000fe20000000a00 */
[----:B------:R-:W-:Y:S01]  /*125b0*/  IMAD.U32 R4, RZ, RZ, UR6 ;  /* 0x00000006ff047e24 */ /* 0x000fe2000f8e00ff */
[----:B------:R-:W-:Y:S01]  /*125c0*/  MOV R5, UR7 ;  /* 0x0000000700057c02 */ /* 0x000fe20008000f00 */
[----:B------:R-:W0:Y:S01]  /*125d0*/  LDC.64 R2, c[0x4][R2] ;  /* 0x0100000002027b82 */ /* 0x000e220000000a00 */
[----:B------:R-:W-:Y:S01]  /*125e0*/  IMAD.U32 R6, RZ, RZ, UR8 ;  /* 0x00000008ff067e24 */ /* 0x000fe2000f8e00ff */
[----:B------:R-:W-:Y:S01]  /*125f0*/  MOV R13, RZ ;  /* 0x000000ff000d7202 */ /* 0x000fe20000000f00 */
[----:B------:R-:W-:Y:S02]  /*12600*/  IMAD.U32 R7, RZ, RZ, UR9 ;  /* 0x00000009ff077e24 */ /* 0x000fe4000f8e00ff */
[----:B------:R-:W-:-:S02]  /*12610*/  IMAD.U32 R10, RZ, RZ, UR4 ;  /* 0x00000004ff0a7e24 */ /* 0x000fc4000f8e00ff */
[----:B------:R-:W-:Y:S02]  /*12620*/  IMAD.U32 R11, RZ, RZ, UR5 ;  /* 0x00000005ff0b7e24 */ /* 0x000fe4000f8e00ff */
[----:B------:R-:W-:Y:S02]  /*12630*/  IMAD.MOV.U32 R8, RZ, RZ, 0x70 ;  /* 0x00000070ff087424 */ /* 0x000fe400078e00ff */
[----:B------:R-:W-:-:S07]  /*12640*/  IMAD.MOV.U32 R12, RZ, RZ, 0x1 ;  /* 0x00000001ff0c7424 */ /* 0x000fce00078e00ff */
[----:B------:R-:W-:-:S07]  /*12650*/  LEPC R20, `(.L_x_446) ;  /* 0x000000001014794e */ /* 0x000fce0000000000 */
[----:B0-----:R-:W-:Y:S05]  /*12660*/  CALL.ABS.NOINC R2 ;  /* 0x0000000002007343 */ /* 0x001fea0003c00000 */
.L_x_446:
        /* <DEDUP_REMOVED lines=22> */
.L_x_447:
        /* <DEDUP_REMOVED lines=22> */
.L_x_448:
[----:B------:R-:W2:Y:S01]  /*12930*/  LDL.LU R2, [R1+0x8] ;  /* 0x0000080001027983 */ /* 0x000ea20000300800 */
[----:B------:R-:W-:Y:S01]  /*12940*/  ULDC.64 UR4, c[0x0][0x9f8] ;  /* 0x00027e0000047ab9 */ /* 0x000fe20000000a00 */
[----:B------:R-:W0:Y:S02]  /*12950*/  LDC R0, c[0x0][0x428] ;  /* 0x00010a00ff007b82 */ /* 0x000e240000000800 */
[----:B------:R-:W3:Y:S04]  /*12960*/  LDL.LU R20, [R1+0xc] ;  /* 0x00000c0001147983 */ /* 0x000ee80000300800 */
[----:B------:R-:W4:Y:S01]  /*12970*/  LDL.LU R21, [R1+0x20] ;  /* 0x0000200001157983 */ /* 0x000f220000300800 */
[----:B------:R-:W-:Y:S01]  /*12980*/  ISETP.NE.U32.AND P0, PT, RZ, UR4, PT ;  /* 0x00000004ff007c0c */ /* 0x000fe2000bf05070 */
[----:B------:R-:W1:Y:S03]  /*12990*/  S2R R4, SR_TID.X ;  /* 0x0000000000047919 */ /* 0x000e660000002100 */
[----:B------:R-:W-:-:S02]  /*129a0*/  ISETP.NE.AND.EX P0, PT, RZ, UR5, PT, P0 ;  /* 0x00000005ff007c0c */ /* 0x000fc4000bf05300 */
[----:B-1----:R-:W-:-:S11]  /*129b0*/  LOP3.LUT R6, R4, 0x7f, RZ, 0xc0, !PT ;  /* 0x0000007f04067812 */ /* 0x002fd600078ec0ff */
[----:B--2---:R-:W-:-:S04]  /*129c0*/  @P0 IADD3 R2, P1, R2, UR4, RZ ;  /* 0x0000000402020c10 */ /* 0x004fc8000ff3e0ff */
[----:B---3--:R-:W-:Y:S01]  /*129d0*/  @P0 IADD3.X R3, R20, UR5, RZ, P1, !PT ;  /* 0x0000000514030c10 */ /* 0x008fe20008ffe4ff */
[----:B------:R-:W-:Y:S01]  /*129e0*/  ULDC.64 UR4, c[0x0][0xa00] ;  /* 0x0002800000047ab9 */ /* 0x000fe20000000a00 */
[----:B------:R-:W-:-:S06]  /*129f0*/  MOV R20, R28 ;  /* 0x0000001c00147202 */ /* 0x000fcc0000000f00 */
[----:B------:R1:W5:Y:S01]  /*12a00*/  @P0 LDG.E R20, desc[UR42][R2.64] ;  /* 0x0000002a02140981 */ /* 0x000362000c1e1900 */
[----:B0-----:R-:W-:Y:S01]  /*12a10*/  ISETP.NE.AND P0, PT, R0, 0x1, PT ;  /* 0x000000010000780c */ /* 0x001fe20003f05270 */
[----:B------:R-:W-:Y:S01]  /*12a20*/  IMAD.MOV.U32 R0, RZ, RZ, R18 ;  /* 0x000000ffff007224 */ /* 0x000fe200078e0012 */
[----:B------:R-:W-:Y:S01]  /*12a30*/  ISETP.NE.AND P1, PT, R6, RZ, PT ;  /* 0x000000ff0600720c */ /* 0x000fe20003f25270 */
[----:B----4-:R-:W-:-:S03]  /*12a40*/  IMAD R6, R17, 0xc0, R21 ;  /* 0x000000c011067824 */ /* 0x010fc600078e0215 */
[----:B------:R-:W-:-:S07]  /*12a50*/  PLOP3.LUT P3, PT, P1, PT, PT, 0x8, 0x0 ;  /* 0x000000000000781c */ /* 0x000fce0000f6e170 */
[----:B------:R-:W0:Y:S02]  /*12a60*/  @P0 LDC R5, c[0x0][0x42c] ;  /* 0x00010b00ff050b82 */ /* 0x000e240000000800 */
[----:B------:R-:W-:-:S05]  /*12a70*/  VOTEU.ALL UP1, P1 ;  /* 0x00000000003f7886 */ /* 0x000fca0000820000 */
[----:B------:R-:W-:Y:S01]  /*12a80*/  @!UP1 UIADD3 UR8, UP0, UR40, 0x270, URZ ;  /* 0x0000027028089890 */ /* 0x000fe2000ff1e03f */
[----:B------:R-:W2:Y:S03]  /*12a90*/  @P0 LDC R4, c[0x0][0x430] ;  /* 0x00010c00ff040b82 */ /* 0x000ea60000000800 */
[----:B------:R-:W-:-:S03]  /*12aa0*/  @!UP1 UIADD3.X UR9, URZ, UR41, URZ, UP0, !UPT ;  /* 0x000000293f099290 */ /* 0x000fc600087fe43f */
[----:B------:R-:W-:Y:S01]  /*12ab0*/  VOTEU.ALL UP0, P1 ;  /* 0x00000000003f7886 */ /* 0x000fe20000800000 */
[----:B0-----:R-:W-:-:S05]  /*12ac0*/  @P0 IMAD.HI.U32 R5, R18, R5, RZ ;  /* 0x0000000512050227 */ /* 0x001fca00078e00ff */
[----:B--2---:R-:W-:Y:S02]  /*12ad0*/  @P0 SHF.R.U32.HI R0, RZ, R4, R5 ;  /* 0x00000004ff000219 */ /* 0x004fe40000011605 */
[----:B------:R-:W-:-:S04]  /*12ae0*/  ISETP.NE.U32.AND P0, PT, RZ, UR4, PT ;  /* 0x00000004ff007c0c */ /* 0x000fc8000bf05070 */
[----:B------:R-:W-:-:S04]  /*12af0*/  ISETP.NE.AND.EX P2, PT, RZ, UR5, PT, P0 ;  /* 0x00000005ff007c0c */ /* 0x000fc8000bf45300 */
[----:B-1----:R-:W-:-:S09]  /*12b00*/  SEL R7, R28, RZ, !P2 ;  /* 0x000000ff1c077207 */ /* 0x002fd20005000000 */
.L_x_449:
[----:B------:R-:W-:Y:S02]  /*12b10*/  PLOP3.LUT P0, PT, P0, P3, PT, 0xa2, 0x0 ;  /* 0x000000000000781c */ /* 0x000fe40000707472 */
[----:B------:R-:W-:Y:S01]  /*12b20*/  @P3 R2UR P0, UR7, R7 ;  /* 0x00000000070732ca */ /* 0x000fe20000000000 */
[----:B------:R-:W-:-:S07]  /*12b30*/  UMOV UR4, URZ ;  /* 0x0000003f00047c82 */ /* 0x000fce0008000000 */
[----:B------:R-:W-:Y:S02]  /*12b40*/  PLOP3.LUT P0, PT, P0, P3, PT, 0xa2, 0x0 ;  /* 0x000000000000781c */ /* 0x000fe40000707472 */
[----:B------:R-:W-:-:S08]  /*12b50*/  @P3 R2UR.OR P0, UR6, R18 ;  /* 0x00000000120632ca */ /* 0x000fd00000100000 */
[----:B------:R-:W-:Y:S02]  /*12b60*/  PLOP3.LUT P0, PT, P0, P3, PT, 0xa2, 0x0 ;  /* 0x000000000000781c */ /* 0x000fe40000707472 */
[----:B------:R-:W-:-:S08]  /*12b70*/  @P3 R2UR.OR P0, UR5, R6 ;  /* 0x00000000060532ca */ /* 0x000fd00000100000 */
[----:B------:R-:W-:-:S05]  /*12b80*/  @P3 PLOP3.LUT P3, PT, P0, PT, PT, 0x80, 0x0 ;  /* 0x000000000000381c */ /* 0x000fca000076f070 */
[----:B------:R0:W-:Y:S08]  /*12b90*/  @!UP0 UTMAPF.L2.4D [UR4], [UR8] ;  /* 0x00000004080085b8 */ /* 0x0001f00008018000 */
[----:B0-----:R-:W-:Y:S05]  /*12ba0*/  @P3 BRA.U.ANY `(.L_x_449) ;  /* 0xfffffffd00d83947 */ /* 0x001fea000393ffff */
[----:B------:R-:W0:Y:S01]  /*12bb0*/  LDC.64 R4, c[0x0][0x3f8] ;  /* 0x0000fe00ff047b82 */ /* 0x000e220000000a00 */
[----:B------:R-:W-:Y:S01]  /*12bc0*/  ULDC.64 UR4, c[0x0][0xa08] ;  /* 0x0002820000047ab9 */ /* 0x000fe20000000a00 */
[----:B-----5:R-:W-:Y:S02]  /*12bd0*/  SHF.R.S32.HI R17, RZ, 0x1f, R20 ;  /* 0x0000001fff117819 */ /* 0x020fe40000011414 */
[----:B0-----:R-:W-:Y:S01]  /*12be0*/  LOP3.LUT P0, RZ, R4, UR4, RZ, 0xfc, !PT ;  /* 0x0000000404ff7c12 */ /* 0x001fe2000f80fcff */
[----:B------:R-:W-:-:S03]  /*12bf0*/  UMOV UR4, 0xffffffff ;  /* 0xffffffff00047882 */ /* 0x000fc60000000000 */
[----:B------:R-:W-:-:S04]  /*12c00*/  LOP3.LUT P0, RZ, R5, UR5, RZ, 0xfc, P0 ;  /* 0x0000000505ff7c12 */ /* 0x000fc8000800fcff */
[----:B------:R-:W-:Y:S01]  /*12c10*/  SEL R2, R20, RZ, !P0 ;  /* 0x000000ff14027207 */ /* 0x000fe20004000000 */
[----:B------:R-:W-:Y:S08]  /*12c20*/  BRA.DIV UR4, `(.L_x_450) ;  /* 0x0000003204cc7947 */ /* 0x000ff0000b800000 */
[----:B------:R-:W0:Y:S02]  /*12c30*/  S2R R3, SR_TID.X ;  /* 0x0000000000037919 */ /* 0x000e240000002100 */
[----:B0-----:R-:W-:-:S04]  /*12c40*/  SHF.R.U32.HI R3, RZ, 0x5, R3 ;  /* 0x00000005ff037819 */ /* 0x001fc80000011603 */
[----:B------:R-:W-:-:S05]  /*12c50*/  LOP3.LUT R3, R3, 0x3, RZ, 0xc0, !PT ;  /* 0x0000000303037812 */ /* 0x000fca00078ec0ff */
[----:B------:R0:W1:Y:S02]  /*12c60*/  SHFL.IDX PT, R14, R3, RZ, 0x1f ;  /* 0x00001fff030e7589 */ /* 0x00006400000e0000 */
.L_x_560:
[----:B-1----:R-:W-:Y:S02]  /*12c70*/  ISETP.NE.AND P0, PT, R14, RZ, PT ;  /* 0x000000ff0e00720c */ /* 0x002fe40003f05270 */
[----:B------:R-:W-:-:S11]  /*12c80*/  PLOP3.LUT P6, PT, PT, PT, PT, 0x8, 0x0 ;  /* 0x000000000000781c */ /* 0x000fd60003fce170 */
[----:B------:R-:W-:Y:S05]  /*12c90*/  @P0 BRA `(.L_x_451) ;  /* 0x0000000400ac0947 */ /* 0x000fea0003800000 */
[----:B------:R-:W-:-:S03]  /*12ca0*/  UMOV UR4, 0xffffffff ;  /* 0xffffffff00047882 */ /* 0x000fc60000000000 */
[----:B------:R-:W-:Y:S05]  /*12cb0*/  BRA.DIV UR4, `(.L_x_452) ;  /* 0x0000003204dc7947 */ /* 0x000fea000b800000 */
[----:B------:R-:W-:-:S13]  /*12cc0*/  ELECT P6, URZ, PT ;  /* 0x00000000003f782f */ /* 0x000fda00038c0000 */
.L_x_563:
[----:B------:R-:W-:Y:S05]  /*12cd0*/  @!P6 BRA `(.L_x_453) ;  /* 0x000000040048e947 */ /* 0x000fea0003800000 */
[----:B0-----:R-:W2:Y:S01]  /*12ce0*/  LDL R3, [R1+0x18] ;  /* 0x0000180001037983 */ /* 0x001ea20000100800 */
[----:B------:R-:W-:-:S04]  /*12cf0*/  ISETP.NE.U32.AND P0, PT, R4, RZ, PT ;  /* 0x000000ff0400720c */ /* 0x000fc80003f05070 */
[----:B------:R-:W-:Y:S01]  /*12d00*/  ISETP.NE.AND.EX P0, PT, R5, RZ, PT, P0 ;  /* 0x000000ff0500720c */ /* 0x000fe20003f05300 */
[----:B--2---:R-:W-:-:S12]  /*12d10*/  VIADD R8, R3, 0xffffffff ;  /* 0xffffffff03087836 */ /* 0x004fd80000000000 */
[----:B------:R-:W-:Y:S05]  /*12d20*/  @!P0 BRA `(.L_x_454) ;  /* 0x0000000000448947 */ /* 0x000fea0003800000 */
[----:B------:R-:W0:Y:S01]  /*12d30*/  LDC R10, c[0x0][0x41c] ;  /* 0x00010700ff0a7b82 */ /* 0x000e220000000800 */
[----:B------:R-:W-:Y:S01]  /*12d40*/  ULDC.64 UR4, c[0x0][0x408] ;  /* 0x0001020000047ab9 */ /* 0x000fe20000000a00 */
[----:B0-----:R-:W-:-:S13]  /*12d50*/  ISETP.NE.AND P0, PT, R10, 0x1, PT ;  /* 0x000000010a00780c */ /* 0x001fda0003f05270 */
[----:B------:R-:W0:Y:S02]  /*12d60*/  @P0 LDC.64 R2, c[0x0][0x420] ;  /* 0x00010800ff020b82 */ /* 0x000e240000000a00 */
[----:B0-----:R-:W-:-:S04]  /*12d70*/  @P0 IMAD.HI.U32 R9, R8, R2, RZ ;  /* 0x0000000208090227 */ /* 0x001fc800078e00ff */
[----:B------:R-:W-:Y:S01]  /*12d80*/  IMAD.MOV.U32 R2, RZ, RZ, R8 ;  /* 0x000000ffff027224 */ /* 0x000fe200078e0008 */
[----:B------:R-:W-:Y:S01]  /*12d90*/  @P0 SHF.R.U32.HI R2, RZ, R3, R9 ;  /* 0x00000003ff020219 */ /* 0x000fe20000011609 */
[----:B------:R-:W-:-:S04]  /*12da0*/  IMAD R9, R17, UR4, RZ ;  /* 0x0000000411097c24 */ /* 0x000fc8000f8e02ff */
[----:B------:R-:W-:Y:S02]  /*12db0*/  IMAD.MOV R3, RZ, RZ, -R2 ;  /* 0x000000ffff037224 */ /* 0x000fe400078e0a02 */
[----:B------:R-:W-:Y:S02]  /*12dc0*/  IMAD R9, R20, UR5, R9 ;  /* 0x0000000514097c24 */ /* 0x000fe4000f8e0209 */
[----:B------:R-:W-:Y:S01]  /*12dd0*/  IMAD R8, R10, R3, R8 ;  /* 0x000000030a087224 */ /* 0x000fe200078e0208 */
[----:B------:R-:W-:-:S03]  /*12de0*/  SHF.R.S32.HI R3, RZ, 0x1f, R2 ;  /* 0x0000001fff037819 */ /* 0x000fc60000011402 */
[----:B------:R-:W-:-:S04]  /*12df0*/  IMAD.WIDE.U32 R2, R20, UR4, R2 ;  /* 0x0000000414027c25 */ /* 0x000fc8000f8e0002 */
[----:B------:R-:W-:Y:S01]  /*12e00*/  IMAD.IADD R9, R3, 0x1, R9 ;  /* 0x0000000103097824 */ /* 0x000fe200078e0209 */
[----:B------:R-:W-:-:S04]  /*12e10*/  LEA R4, P0, R2, R4, 0x2 ;  /* 0x0000000402047211 */ /* 0x000fc800078010ff */
[----:B------:R-:W-:-:S05]  /*12e20*/  LEA.HI.X R5, R2, R5, R9, 0x2, P0 ;  /* 0x0000000502057211 */ /* 0x000fca00000f1409 */
[----:B------:R0:W5:Y:S04]  /*12e30*/  LDG.E R2, desc[UR42][R4.64] ;  /* 0x0000002a04027981 */ /* 0x000168000c1e1900 */
.L_x_454:
[----:B0-----:R-:W0:Y:S01]  /*12e40*/  S2R R4, SR_CgaCtaId ;  /* 0x0000000000047919 */ /* 0x001e220000008800 */
[----:B------:R-:W-:Y:S01]  /*12e50*/  MOV R3, 0x400 ;  /* 0x0000040000037802 */ /* 0x000fe20000000f00 */
[----:B------:R-:W1:Y:S03]  /*12e60*/  S2R R5, SR_TID.X ;  /* 0x0000000000057919 */ /* 0x000e660000002100 */
[----:B0-----:R-:W-:Y:S02]  /*12e70*/  LEA R3, R4, R3, 0x18 ;  /* 0x0000000304037211 */ /* 0x001fe400078ec0ff */
[----:B-1----:R-:W-:-:S03]  /*12e80*/  LOP3.LUT R5, R5, 0x7f, RZ, 0xc0, !PT ;  /* 0x0000007f05057812 */ /* 0x002fc600078ec0ff */
[----:B------:R-:W-:Y:S01]  /*12e90*/  IMAD R4, R23, 0x8, R3 ;  /* 0x0000000817047824 */ /* 0x000fe200078e0203 */
[----:B------:R-:W-:Y:S02]  /*12ea0*/  SHF.L.U32 R3, R25, 0x1f, RZ ;  /* 0x0000001f19037819 */ /* 0x000fe400000006ff */
[----:B------:R-:W-:Y:S02]  /*12eb0*/  ISETP.NE.AND P0, PT, R5, RZ, PT ;  /* 0x000000ff0500720c */ /* 0x000fe40003f05270 */
[----:B------:R-:W0:Y:S02]  /*12ec0*/  SYNCS.PHASECHK.TRANS64.TRYWAIT P2, [R4+URZ+0x13280], R3 ;  /* 0x01328003040075a7 */ /* 0x000e24000804017f */
[----:B0-----:R-:W-:Y:S09]  /*12ed0*/  @!P2 BRA `(.L_x_455) ;  /* 0x000000300074a947 */ /* 0x001ff20003800000 */
.L_x_564:
[----:B------:R-:W-:Y:S05]  /*12ee0*/  @P0 BRA `(.L_x_456) ;  /* 0x00000000001c0947 */ /* 0x000fea0003800000 */
[----:B------:R-:W1:Y:S02]  /*12ef0*/  S2R R5, SR_TID.X ;  /* 0x0000000000057919 */ /* 0x000e640000002100 */
[----:B-1----:R-:W-:Y:S02]  /*12f00*/  LOP3.LUT R9, R5, 0x1f, RZ, 0xc0, !PT ;  /* 0x0000001f05097812 */ /* 0x002fe400078ec0ff */
[----:B------:R-:W-:Y:S02]  /*12f10*/  MOV R5, 0x2800 ;  /* 0x0000280000057802 */ /* 0x000fe40000000f00 */
[----:B------:R-:W-:Y:S02]  /*12f20*/  ISETP.NE.AND P2, PT, R9, RZ, PT ;  /* 0x000000ff0900720c */ /* 0x000fe40003f45270 */
[----:B------:R1:W-:Y:S11]  /*12f30*/  SYNCS.ARRIVE.TRANS64 RZ, [R4+URZ+0x13270], R5 ;  /* 0x0132700504ff79a7 */ /* 0x0003f6000800003f */
[----:B-1----:R-:W-:Y:S05]  /*12f40*/  @!P2 BRA `(.L_x_456) ;  /* 0x000000000004a947 */ /* 0x002fea0003800000 */
[----:B------:R-:W-:Y:S01]  /*12f50*/  BPT.TRAP 0x1 ;  /* 0x000000040000795c */ /* 0x000fe20000300000 */
.L_x_456:
[----:B------:R-:W1:Y:S01]  /*12f60*/  S2R R9, SR_CgaCtaId ;  /* 0x0000000000097919 */ /* 0x000e620000008800 */
[----:B------:R-:W-:Y:S01]  /*12f70*/  MOV R5, 0x400 ;  /* 0x0000040000057802 */ /* 0x000fe20000000f00 */
[----:B------:R-:W-:Y:S01]  /*12f80*/  IMAD R8, R8, 0xa0, R27 ;  /* 0x000000a008087824 */ /* 0x000fe200078e021b */
[----:B------:R-:W-:Y:S01]  /*12f90*/  R2UR UR9, R4 ;  /* 0x00000000040972ca */ /* 0x000fe200000e0000 */
[----:B------:R-:W-:Y:S01]  /*12fa0*/  UIADD3 UR4, UP0, UR40, 0x470, URZ ;  /* 0x0000047028047890 */ /* 0x000fe2000ff1e03f */
[----:B------:R-:W-:Y:S01]  /*12fb0*/  R2UR UR12, R0 ;  /* 0x00000000000c72ca */ /* 0x000fe200000e0000 */
[----:B------:R-:W-:Y:S01]  /*12fc0*/  UMOV UR6, 0x0 ;  /* 0x0000000000067882 */ /* 0x000fe20000000000 */
[----:B-----5:R-:W-:Y:S01]  /*12fd0*/  R2UR UR13, R2 ;  /* 0x00000000020d72ca */ /* 0x020fe200000e0000 */
[----:B------:R-:W-:Y:S01]  /*12fe0*/  UIADD3.X UR5, URZ, UR41, URZ, UP0, !UPT ;  /* 0x000000293f057290 */ /* 0x000fe200087fe43f */
[----:B------:R-:W-:Y:S01]  /*12ff0*/  R2UR UR11, R8 ;  /* 0x00000000080b72ca */ /* 0x000fe200000e0000 */
[----:B------:R-:W-:Y:S01]  /*13000*/  UMOV UR7, 0x14f00000 ;  /* 0x14f0000000077882 */ /* 0x000fe20000000000 */
[----:B------:R-:W-:-:S05]  /*13010*/  UMOV UR10, URZ ;  /* 0x0000003f000a7c82 */ /* 0x000fca0008000000 */
[----:B------:R-:W-:Y:S01]  /*13020*/  UIADD3 UR9, UR9, 0x13270, URZ ;  /* 0x0001327009097890 */ /* 0x000fe2000fffe03f */
[----:B-1----:R-:W-:-:S05]  /*13030*/  LEA R5, R9, R5, 0x18 ;  /* 0x0000000509057211 */ /* 0x002fca00078ec0ff */
[----:B------:R-:W-:-:S05]  /*13040*/  IMAD R5, R23, 0x2800, R5 ;  /* 0x0000280017057824 */ /* 0x000fca00078e0205 */
[----:B------:R-:W-:-:S13]  /*13050*/  R2UR UR8, R5 ;  /* 0x00000000050872ca */ /* 0x000fda00000e0000 */
[----:B------:R-:W-:-:S09]  /*13060*/  UIADD3 UR8, UR8, 0x6000, URZ ;  /* 0x0000600008087890 */ /* 0x000fd2000fffe03f */
[----:B------:R1:W-:Y:S01]  /*13070*/  UTMALDG.4D [UR8], [UR4], desc[UR6] ;  /* 0x00000608040075b4 */ /* 0x0003e20008019000 */
[----:B------:R-:W2:Y:S02]  /*13080*/  SYNCS.PHASECHK.TRANS64.TRYWAIT P2, [R4+URZ+0x13240], R3 ;  /* 0x01324003040075a7 */ /* 0x000ea4000804017f */
[----:B-12---:R-:W-:Y:S05]  /*13090*/  @!P2 BRA `(.L_x_457) ;  /* 0x000000300018a947 */ /* 0x006fea0003800000 */
.L_x_565:
[----:B------:R-:W-:Y:S05]  /*130a0*/  @P0 BRA `(.L_x_458) ;  /* 0x00000000001c0947 */ /* 0x000fea0003800000 */
[----:B------:R-:W2:Y:S01]  /*130b0*/  S2R R9, SR_TID.X ;  /* 0x0000000000097919 */ /* 0x000ea20000002100 */
[----:B01----:R-:W-:-:S04]  /*130c0*/  IMAD.MOV.U32 R3, RZ, RZ, 0x2800 ;  /* 0x00002800ff037424 */ /* 0x003fc800078e00ff */
[----:B------:R3:W-:Y:S01]  /*130d0*/  SYNCS.ARRIVE.TRANS64 RZ, [R4+URZ+0x13230], R3 ;  /* 0x0132300304ff79a7 */ /* 0x0007e2000800003f */
[----:B--2---:R-:W-:-:S04]  /*130e0*/  LOP3.LUT R9, R9, 0x1f, RZ, 0xc0, !PT ;  /* 0x0000001f09097812 */ /* 0x004fc800078ec0ff */
[----:B------:R-:W-:-:S13]  /*130f0*/  ISETP.NE.AND P0, PT, R9, RZ, PT ;  /* 0x000000ff0900720c */ /* 0x000fda0003f05270 */
[----:B---3--:R-:W-:Y:S05]  /*13100*/  @!P0 BRA `(.L_x_458) ;  /* 0x0000000000048947 */ /* 0x008fea0003800000 */
[----:B------:R-:W-:Y:S01]  /*13110*/  BPT.TRAP 0x1 ;  /* 0x000000040000795c */ /* 0x000fe20000300000 */
.L_x_458:
        /* <DEDUP_REMOVED lines=13> */
[----:B--2---:R-:W-:Y:S01]  /*131f0*/  NOP ;  /* 0x0000000000007918 */ /* 0x004fe20000000000 */
.L_x_453:
[----:B------:R-:W2:Y:S01]  /*13200*/  S2R R5, SR_CgaCtaId ;  /* 0x0000000000057919 */ /* 0x000ea20000008800 */
[----:B01----:R-:W-:Y:S01]  /*13210*/  MOV R4, 0x400 ;  /* 0x0000040000047802 */ /* 0x003fe20000000f00 */
[----:B------:R-:W-:Y:S05]  /*13220*/  WARPSYNC.ALL ;  /* 0x0000000000007948 */ /* 0x000fea0003800000 */
[----:B------:R-:W-:Y:S01]  /*13230*/  BAR.SYNC.DEFER_BLOCKING 0x8, 0x1a0 ;  /* 0x0206800000007b1d */ /* 0x000fe20000010000 */
[----:B------:R-:W-:-:S13]  /*13240*/  ELECT P0, URZ, PT ;  /* 0x00000000003f782f */ /* 0x000fda0003800000 */
[----:B------:R-:W-:Y:S01]  /*13250*/  @P0 R2UR UR13, R7 ;  /* 0x00000000070d02ca */ /* 0x000fe200000e0000 */
[----:B------:R-:W-:Y:S01]  /*13260*/  UIADD3 UR4, UP0, UR40, 0x270, URZ ;  /* 0x0000027028047890 */ /* 0x000fe2000ff1e03f */
[----:B------:R-:W-:Y:S02]  /*13270*/  @P0 R2UR UR12, R18 ;  /* 0x00000000120c02ca */ /* 0x000fe400000e0000 */
[----:B------:R-:W-:Y:S01]  /*13280*/  @P0 R2UR UR11, R6 ;  /* 0x00000000060b02ca */ /* 0x000fe200000e0000 */
[----:B------:R-:W-:Y:S01]  /*13290*/  UIADD3.X UR5, URZ, UR41, URZ, UP0, !UPT ;  /* 0x000000293f057290 */ /* 0x000fe200087fe43f */
[----:B------:R-:W-:Y:S01]  /*132a0*/  UMOV UR6, 0x0 ;  /* 0x0000000000067882 */ /* 0x000fe20000000000 */
[----:B------:R-:W-:Y:S01]  /*132b0*/  UMOV UR7, 0x12f00000 ;  /* 0x12f0000000077882 */ /* 0x000fe20000000000 */
[----:B------:R-:W-:Y:S01]  /*132c0*/  UMOV UR10, URZ ;  /* 0x0000003f000a7c82 */ /* 0x000fe20008000000 */
[----:B------:R-:W-:Y:S01]  /*132d0*/  @P0 IMAD.MOV.U32 R3, RZ, RZ, 0x3000 ;  /* 0x00003000ff030424 */ /* 0x000fe200078e00ff */
[----:B--2---:R-:W-:-:S04]  /*132e0*/  LEA R4, R5, R4, 0x18 ;  /* 0x0000000405047211 */ /* 0x004fc800078ec0ff */
[----:B------:R-:W-:Y:S01]  /*132f0*/  R2UR UR9, R4 ;  /* 0x00000000040972ca */ /* 0x000fe200000e0000 */
[----:B------:R1:W-:-:S12]  /*13300*/  @P0 SYNCS.ARRIVE.TRANS64 RZ, [R4+URZ+0x13200], R3 ;  /* 0x0132000304ff09a7 */ /* 0x0003d8000800003f */
[----:B------:R-:W-:Y:S02]  /*13310*/  UIADD3 UR8, UR9, 0xb000, URZ ;  /* 0x0000b00009087890 */ /* 0x000fe4000fffe03f */
[----:B------:R-:W-:-:S09]  /*13320*/  UIADD3 UR9, UR9, 0x13200, URZ ;  /* 0x0001320009097890 */ /* 0x000fd2000fffe03f */
[----:B------:R1:W-:Y:S02]  /*13330*/  UTMALDG.4D [UR8], [UR4], desc[UR6] ;  /* 0x00000608040075b4 */ /* 0x0003e40008019000 */
[----:B-1----:R-:W-:Y:S01]  /*13340*/  NOP ;  /* 0x0000000000007918 */ /* 0x002fe20000000000 */
.L_x_451:
[----:B------:R-:W2:Y:S04]  /*13350*/  LDL.LU R7, [R1+0x1c] ;  /* 0x00001c0001077983 */ /* 0x000ea80000300800 */
[----:B------:R-:W3:Y:S01]  /*13360*/  LDL.LU R4, [R1+0x14] ;  /* 0x0000140001047983 */ /* 0x000ee20000300800 */
[----:B------:R-:W-:Y:S01]  /*13370*/  MOV R5, 0x400 ;  /* 0x0000040000057802 */ /* 0x000fe20000000f00 */
[----:B------:R-:W-:Y:S01]  /*13380*/  BSSY B0, `(.L_x_459) ;  /* 0x000000c000007945 */ /* 0x000fe20003800000 */
[----:B------:R-:W1:Y:S02]  /*13390*/  S2R R6, SR_CgaCtaId ;  /* 0x0000000000067919 */ /* 0x000e640000008800 */
[----:B-1----:R-:W-:Y:S01]  /*133a0*/  LEA R5, R6, R5, 0x18 ;  /* 0x0000000506057211 */ /* 0x002fe200078ec0ff */
[----:B--2---:R-:W-:Y:S01]  /*133b0*/  VIADD R7, R7, 0x1 ;  /* 0x0000000107077836 */ /* 0x004fe20000000000 */
[----:B---3--:R-:W-:-:S04]  /*133c0*/  ISETP.GE.AND P2, PT, R4, 0xa1, PT ;  /* 0x000000a10400780c */ /* 0x008fc80003f46270 */
[----:B------:R1:W-:Y:S01]  /*133d0*/  STL [R1+0x1c], R7 ;  /* 0x00001c0701007387 */ /* 0x0003e20000100800 */
[----:B0-----:R-:W-:-:S04]  /*133e0*/  LEA.HI R3, R7, R7, RZ, 0x1 ;  /* 0x0000000707037211 */ /* 0x001fc800078f08ff */
[----:B------:R-:W-:-:S05]  /*133f0*/  LOP3.LUT R3, R3, 0xfffffffe, RZ, 0xc0, !PT ;  /* 0xfffffffe03037812 */ /* 0x000fca00078ec0ff */
[----:B------:R-:W-:-:S05]  /*13400*/  IMAD.IADD R3, R7, 0x1, -R3 ;  /* 0x0000000107037824 */ /* 0x000fca00078e0a03 */
[----:B------:R-:W-:-:S04]  /*13410*/  SHF.L.U32 R3, R3, 0x1f, RZ ;  /* 0x0000001f03037819 */ /* 0x000fc800000006ff */
[----:B------:R-:W0:Y:S02]  /*13420*/  SYNCS.PHASECHK.TRANS64.TRYWAIT P0, [R5+URZ+0x13220], R3 ;  /* 0x01322003050075a7 */ /* 0x000e24000800017f */
[----:B01----:R-:W-:Y:S05]  /*13430*/  @!P0 BRA `(.L_x_460) ;  /* 0x0000002c00448947 */ /* 0x003fea0003800000 */
.L_x_566:
[----:B------:R-:W-:Y:S05]  /*13440*/  BSYNC B0 ;  /* 0x0000000000007941 */ /* 0x000fea0003800000 */
.L_x_459:
[----:B------:R-:W-:Y:S05]  /*13450*/  @!P2 BRA `(.L_x_461) ;  /* 0x0000000c000ca947 */ /* 0x000fea0003800000 */
[----:B0-----:R-:W2:Y:S01]  /*13460*/  LDL.LU R4, [R1+0x18] ;  /* 0x0000180001047983 */ /* 0x001ea20000300800 */
[----:B------:R-:W-:Y:S01]  /*13470*/  IMAD.MOV.U32 R8, RZ, RZ, R23 ;  /* 0x000000ffff087224 */ /* 0x000fe200078e0017 */
[----:B------:R-:W-:Y:S01]  /*13480*/  MOV R9, R25 ;  /* 0x0000001900097202 */ /* 0x000fe20000000f00 */
[----:B--2---:R-:W-:-:S07]  /*13490*/  VIADD R3, R4, 0xfffffffe ;  /* 0xfffffffe04037836 */ /* 0x004fce0000000000 */
.L_x_481:
[----:B------:R-:W-:Y:S01]  /*134a0*/  VIADD R23, R8, 0x1 ;  /* 0x0000000108177836 */ /* 0x000fe20000000000 */
[----:B------:R-:W-:Y:S05]  /*134b0*/  YIELD ;  /* 0x0000000000007946 */ /* 0x000fea0003800000 */
[----:B------:R-:W-:Y:S01]  /*134c0*/  ISETP.NE.AND P0, PT, R23, 0x2, PT ;  /* 0x000000021700780c */ /* 0x000fe20003f05270 */
[----:B------:R-:W-:Y:S03]  /*134d0*/  BSSY B0, `(.L_x_462) ;  /* 0x000006c000007945 */ /* 0x000fe60003800000 */
[----:B-1----:R-:W-:-:S02]  /*134e0*/  SEL R4, RZ, 0x1, P0 ;  /* 0x00000001ff047807 */ /* 0x002fc40000000000 */
[----:B------:R-:W-:Y:S02]  /*134f0*/  SEL R23, R23, RZ, P0 ;  /* 0x000000ff17177207 */ /* 0x000fe40000000000 */
[----:B------:R-:W-:Y:S01]  /*13500*/  LOP3.LUT R25, R9, R4, RZ, 0x3c, !PT ;  /* 0x0000000409197212 */ /* 0x000fe200078e3cff */
[----:B------:R-:W-:Y:S06]  /*13510*/  @!P6 BRA `(.L_x_463) ;  /* 0x00000004009ce947 */ /* 0x000fec0003800000 */
[----:B------:R-:W-:Y:S01]  /*13520*/  ULDC.64 UR4, c[0x0][0x3f8] ;  /* 0x0000fe0000047ab9 */ /* 0x000fe20000000a00 */
[----:B------:R-:W-:Y:S01]  /*13530*/  IMAD.MOV.U32 R10, RZ, RZ, R3 ;  /* 0x000000ffff0a7224 */ /* 0x000fe200078e0003 */
[----:B------:R-:W-:-:S04]  /*13540*/  ISETP.NE.U32.AND P0, PT, RZ, UR4, PT ;  /* 0x00000004ff007c0c */ /* 0x000fc8000bf05070 */
[----:B------:R-:W-:-:S13]  /*13550*/  ISETP.NE.AND.EX P0, PT, RZ, UR5, PT, P0 ;  /* 0x00000005ff007c0c */ /* 0x000fda000bf05300 */
        /* <DEDUP_REMOVED lines=14> */
[----:B------:R-:W-:-:S04]  /*13640*/  LEA R6, P0, R4, UR4, 0x2 ;  /* 0x0000000404067c11 */ /* 0x000fc8000f8010ff */
[----:B------:R-:W-:-:S05]  /*13650*/  LEA.HI.X R7, R4, UR5, R5, 0x2, P0 ;  /* 0x0000000504077c11 */ /* 0x000fca00080f1405 */
[----:B------:R0:W5:Y:S01]  /*13660*/  LDG.E R2, desc[UR42][R6.64] ;  /* 0x0000002a06027981 */ /* 0x000162000c1e1900 */
[----:B------:R-:W-:-:S04]  /*13670*/  IMAD.MOV R4, RZ, RZ, -R11 ;  /* 0x000000ffff047224 */ /* 0x000fc800078e0a0b */
[----:B------:R-:W-:-:S07]  /*13680*/  IMAD R10, R10, R4, R3 ;  /* 0x000000040a0a7224 */ /* 0x000fce00078e0203 */
.L_x_464:
[----:B0-----:R-:W0:Y:S01]  /*13690*/  S2R R6, SR_CgaCtaId ;  /* 0x0000000000067919 */ /* 0x001e220000008800 */
[----:B------:R-:W-:Y:S01]  /*136a0*/  MOV R4, 0x400 ;  /* 0x0000040000047802 */ /* 0x000fe20000000f00 */
[----:B------:R-:W-:Y:S01]  /*136b0*/  BSSY B1, `(.L_x_465) ;  /* 0x0000009000017945 */ /* 0x000fe20003800000 */
[----:B------:R-:W1:Y:S02]  /*136c0*/  S2R R5, SR_TID.X ;  /* 0x0000000000057919 */ /* 0x000e640000002100 */
[----:B0-----:R-:W-:-:S04]  /*136d0*/  LEA R4, R6, R4, 0x18 ;  /* 0x0000000406047211 */ /* 0x001fc800078ec0ff */
[----:B------:R-:W-:Y:S02]  /*136e0*/  LEA R7, R23, R4, 0x3 ;  /* 0x0000000417077211 */ /* 0x000fe400078e18ff */
[----:B------:R-:W-:Y:S02]  /*136f0*/  SHF.L.U32 R4, R25, 0x1f, RZ ;  /* 0x0000001f19047819 */ /* 0x000fe400000006ff */
[----:B-1----:R-:W-:Y:S02]  /*13700*/  LOP3.LUT R5, R5, 0x7f, RZ, 0xc0, !PT ;  /* 0x0000007f05057812 */ /* 0x002fe400078ec0ff */
[----:B------:R-:W0:Y:S02]  /*13710*/  SYNCS.PHASECHK.TRANS64.TRYWAIT P0, [R7+URZ+0x13280], R4 ;  /* 0x01328004070075a7 */ /* 0x000e24000800017f */
[----:B------:R-:W-:Y:S01]  /*13720*/  ISETP.NE.AND P2, PT, R5, RZ, PT ;  /* 0x000000ff0500720c */ /* 0x000fe20003f45270 */
[----:B0-----:R-:W-:-:S12]  /*13730*/  @!P0 BRA `(.L_x_466) ;  /* 0x0000002800a48947 */ /* 0x001fd80003800000 */
.L_x_567:
[----:B------:R-:W-:Y:S05]  /*13740*/  BSYNC B1 ;  /* 0x0000000000017941 */ /* 0x000fea0003800000 */
.L_x_465:
[----:B------:R-:W-:Y:S04]  /*13750*/  BSSY B1, `(.L_x_467) ;  /* 0x0000009000017945 */ /* 0x000fe80003800000 */
[----:B------:R-:W-:Y:S05]  /*13760*/  @P2 BRA `(.L_x_468) ;  /* 0x00000000001c2947 */ /* 0x000fea0003800000 */
[----:B------:R-:W1:Y:S01]  /*13770*/  S2R R5, SR_TID.X ;  /* 0x0000000000057919 */ /* 0x000e620000002100 */
[----:B------:R-:W-:-:S04]  /*13780*/  IMAD.MOV.U32 R6, RZ, RZ, 0x2800 ;  /* 0x00002800ff067424 */ /* 0x000fc800078e00ff */
[----:B------:R2:W-:Y:S01]  /*13790*/  SYNCS.ARRIVE.TRANS64 RZ, [R7+URZ+0x13270], R6 ;  /* 0x0132700607ff79a7 */ /* 0x0005e2000800003f */
[----:B-1----:R-:W-:-:S04]  /*137a0*/  LOP3.LUT R5, R5, 0x1f, RZ, 0xc0, !PT ;  /* 0x0000001f05057812 */ /* 0x002fc800078ec0ff */
[----:B------:R-:W-:-:S13]  /*137b0*/  ISETP.NE.AND P0, PT, R5, RZ, PT ;  /* 0x000000ff0500720c */ /* 0x000fda0003f05270 */
[----:B--2---:R-:W-:Y:S05]  /*137c0*/  @!P0 BRA `(.L_x_468) ;  /* 0x0000000000048947 */ /* 0x004fea0003800000 */
[----:B------:R-:W-:Y:S01]  /*137d0*/  BPT.TRAP 0x1 ;  /* 0x000000040000795c */ /* 0x000fe20000300000 */
.L_x_468:
[----:B------:R-:W-:Y:S05]  /*137e0*/  BSYNC B1 ;  /* 0x0000000000017941 */ /* 0x000fea0003800000 */
.L_x_467:
[----:B------:R-:W1:Y:S01]  /*137f0*/  S2R R6, SR_CgaCtaId ;  /* 0x0000000000067919 */ /* 0x000e620000008800 */
[----:B------:R-:W-:Y:S01]  /*13800*/  IMAD.MOV.U32 R11, RZ, RZ, RZ ;  /* 0x000000ffff0b7224 */ /* 0x000fe200078e00ff */
[----:B------:R-:W-:Y:S01]  /*13810*/  MOV R5, 0x400 ;  /* 0x0000040000057802 */ /* 0x000fe20000000f00 */
[----:B------:R-:W-:Y:S01]  /*13820*/  UIADD3 UR4, UP0, UR40, 0x470, URZ ;  /* 0x0000047028047890 */ /* 0x000fe2000ff1e03f */
[----:B------:R-:W-:Y:S01]  /*13830*/  PLOP3.LUT P0, PT, PT, PT, PT, 0x80, 0x0 ;  /* 0x000000000000781c */ /* 0x000fe20003f0f070 */
[----:B------:R-:W-:Y:S01]  /*13840*/  IMAD R10, R10, 0xa0, R27 ;  /* 0x000000a00a0a7824 */ /* 0x000fe200078e021b */
[----:B------:R-:W-:Y:S01]  /*13850*/  R2UR UR10, R11 ;  /* 0x000000000b0a72ca */ /* 0x000fe200000e0000 */
[----:B------:R-:W-:Y:S01]  /*13860*/  VIADD R12, R7, 0x13270 ;  /* 0x00013270070c7836 */ /* 0x000fe20000000000 */
[----:B------:R-:W-:Y:S01]  /*13870*/  UIADD3.X UR5, URZ, UR41, URZ, UP0, !UPT ;  /* 0x000000293f057290 */ /* 0x000fe200087fe43f */
[----:B------:R-:W-:Y:S01]  /*13880*/  UMOV UR6, 0x0 ;  /* 0x0000000000067882 */ /* 0x000fe20000000000 */
[----:B------:R-:W-:Y:S01]  /*13890*/  UMOV UR7, 0x14f00000 ;  /* 0x14f0000000077882 */ /* 0x000fe20000000000 */
[----:B-1----:R-:W-:-:S05]  /*138a0*/  LEA R5, R6, R5, 0x18 ;  /* 0x0000000506057211 */ /* 0x002fca00078ec0ff */
[----:B------:R-:W-:-:S04]  /*138b0*/  IMAD R6, R23, 0x2800, R5 ;  /* 0x0000280017067824 */ /* 0x000fc800078e0205 */
[----:B------:R-:W-:-:S07]  /*138c0*/  VIADD R5, R6, 0x6000 ;  /* 0x0000600006057836 */ /* 0x000fce0000000000 */
.L_x_469:
[----:B------:R-:W-:-:S13]  /*138d0*/  @P0 ELECT P3, URZ, PT ;  /* 0x00000000003f082f */ /* 0x000fda0003860000 */
[----:B-----5:R-:W-:Y:S02]  /*138e0*/  @P3 R2UR UR13, R2 ;  /* 0x00000000020d32ca */ /* 0x020fe400000e0000 */
        /* <DEDUP_REMOVED lines=11> */
.L_x_568:
[----:B------:R-:W-:Y:S05]  /*139a0*/  BSYNC B1 ;  /* 0x0000000000017941 */ /* 0x000fea0003800000 */
.L_x_470:
[----:B------:R-:W-:Y:S01]  /*139b0*/  BSSY B1, `(.L_x_472) ;  /* 0x000000b000017945 */ /* 0x000fe20003800000 */
[----:B01----:R-:W-:Y:S02]  /*139c0*/  IMAD.MOV.U32 R4, RZ, RZ, 0x0 ;  /* 0x00000000ff047424 */ /* 0x003fe400078e00ff */
[----:B------:R-:W-:Y:S01]  /*139d0*/  IMAD.MOV.U32 R5, RZ, RZ, 0x14f00000 ;  /* 0x14f00000ff057424 */ /* 0x000fe200078e00ff */
[----:B------:R-:W-:Y:S06]  /*139e0*/  @P2 BRA `(.L_x_473) ;  /* 0x00000000001c2947 */ /* 0x000fec0003800000 */
[----:B------:R-:W0:Y:S02]  /*139f0*/  S2R R12, SR_TID.X ;  /* 0x00000000000c7919 */ /* 0x000e240000002100 */
[----:B0-----:R-:W-:Y:S02]  /*13a00*/  LOP3.LUT R13, R12, 0x1f, RZ, 0xc0, !PT ;  /* 0x0000001f0c0d7812 */ /* 0x001fe400078ec0ff */
[----:B------:R-:W-:Y:S02]  /*13a10*/  MOV R12, 0x2800 ;  /* 0x00002800000c7802 */ /* 0x000fe40000000f00 */
[----:B------:R-:W-:Y:S02]  /*13a20*/  ISETP.NE.AND P0, PT, R13, RZ, PT ;  /* 0x000000ff0d00720c */ /* 0x000fe40003f05270 */
[----:B------:R0:W-:Y:S11]  /*13a30*/  SYNCS.ARRIVE.TRANS64 RZ, [R7+URZ+0x13230], R12 ;  /* 0x0132300c07ff79a7 */ /* 0x0001f6000800003f */
[----:B0-----:R-:W-:Y:S05]  /*13a40*/  @!P0 BRA `(.L_x_473) ;  /* 0x0000000000048947 */ /* 0x001fea0003800000 */
[----:B------:R-:W-:Y:S01]  /*13a50*/  BPT.TRAP 0x1 ;  /* 0x000000040000795c */ /* 0x000fe20000300000 */
.L_x_473:
[----:B------:R-:W-:Y:S05]  /*13a60*/  BSYNC B1 ;  /* 0x0000000000017941 */ /* 0x000fea0003800000 */
.L_x_472:
[----:B------:R-:W-:Y:S01]  /*13a70*/  R2UR UR6, R4 ;  /* 0x00000000040672ca */ /* 0x000fe200000e0000 */
[----:B------:R-:W-:Y:S01]  /*13a80*/  UIADD3 UR4, UP0, UR40, 0x370, URZ ;  /* 0x0000037028047890 */ /* 0x000fe2000ff1e03f */
[----:B------:R-:W-:Y:S01]  /*13a90*/  R2UR UR7, R5 ;  /* 0x00000000050772ca */ /* 0x000fe200000e0000 */
[----:B------:R-:W-:Y:S01]  /*13aa0*/  VIADD R6, R6, 0xe000 ;  /* 0x0000e00006067836 */ /* 0x000fe20000000000 */
[----:B------:R-:W-:Y:S01]  /*13ab0*/  R2UR UR10, R11 ;  /* 0x000000000b0a72ca */ /* 0x000fe200000e0000 */
[----:B------:R-:W-:Y:S01]  /*13ac0*/  VIADD R7, R7, 0x13230 ;  /* 0x0001323007077836 */ /* 0x000fe20000000000 */
[----:B------:R-:W-:Y:S01]  /*13ad0*/  PLOP3.LUT P0, PT, PT, PT, PT, 0x80, 0x0 ;  /* 0x000000000000781c */ /* 0x000fe20003f0f070 */
[----:B------:R-:W-:-:S12]  /*13ae0*/  UIADD3.X UR5, URZ, UR41, URZ, UP0, !UPT ;  /* 0x000000293f057290 */ /* 0x000fd800087fe43f */
.L_x_474:
        /* <DEDUP_REMOVED lines=10> */
.L_x_463:
[----:B------:R-:W-:Y:S05]  /*13b90*/  BSYNC B0 ;  /* 0x0000000000007941 */ /* 0x000fea0003800000 */
.L_x_462:
[----:B------:R-:W-:-:S06]  /*13ba0*/  UISETP.NE.AND UP0, UPT, UR36, 0x3, UPT ;  /* 0x000000032400788c */ /* 0x000fcc000bf05270 */
[----:B------:R-:W-:-:S13]  /*13bb0*/  PLOP3.LUT P0, PT, PT, PT, UP0, 0x80, 0x0 ;  /* 0x000000000000781c */ /* 0x000fda0003f0f008 */
[----:B------:R-:W-:Y:S05]  /*13bc0*/  @!P0 BRA `(.L_x_475) ;  /* 0x0000000000048947 */ /* 0x000fea0003800000 */
[----:B------:R-:W-:Y:S01]  /*13bd0*/  BPT.TRAP 0x1 ;  /* 0x000000040000795c */ /* 0x000fe20000300000 */
.L_x_475:
[----:B------:R-:W0:Y:S01]  /*13be0*/  S2R R6, SR_CgaCtaId ;  /* 0x0000000000067919 */ /* 0x000e220000008800 */
[----:B------:R-:W-:Y:S01]  /*13bf0*/  MOV R5, 0x400 ;  /* 0x0000040000057802 */ /* 0x000fe20000000f00 */
[----:B------:R-:W-:Y:S01]  /*13c00*/  BSSY B0, `(.L_x_476) ;  /* 0x0000009000007945 */ /* 0x000fe20003800000 */
[----:B------:R-:W-:-:S04]  /*13c10*/  LOP3.LUT R4, R9, 0x1, RZ, 0x3c, !PT ;  /* 0x0000000109047812 */ /* 0x000fc800078e3cff */
[----:B------:R-:W-:Y:S02]  /*13c20*/  SHF.L.U32 R4, R4, 0x1f, RZ ;  /* 0x0000001f04047819 */ /* 0x000fe400000006ff */
[----:B0-----:R-:W-:-:S05]  /*13c30*/  LEA R5, R6, R5, 0x18 ;  /* 0x0000000506057211 */ /* 0x001fca00078ec0ff */
[----:B------:R-:W-:Y:S02]  /*13c40*/  IMAD R13, R8, 0x8, R5 ;  /* 0x00000008080d7824 */ /* 0x000fe400078e0205 */
[----:B------:R-:W-:Y:S02]  /*13c50*/  IMAD.U32 R5, RZ, RZ, UR39 ;  /* 0x00000027ff057e24 */ /* 0x000fe4000f8e00ff */
[----:B------:R-:W0:Y:S03]  /*13c60*/  SYNCS.PHASECHK.TRANS64.TRYWAIT P2, [R13+URZ+0x13270], R4 ;  /* 0x013270040d0075a7 */ /* 0x000e26000804017f */
[----:B------:R-:W-:Y:S01]  /*13c70*/  ISETP.NE.AND P0, PT, R5, 0x3, PT ;  /* 0x000000030500780c */ /* 0x000fe20003f05270 */
[----:B0-----:R-:W-:-:S12]  /*13c80*/  @!P2 BRA `(.L_x_477) ;  /* 0x000000240078a947 */ /* 0x001fd80003800000 */
.L_x_569:
[----:B------:R-:W-:Y:S05]  /*13c90*/  BSYNC B0 ;  /* 0x0000000000007941 */ /* 0x000fea0003800000 */
.L_x_476:
[----:B------:R-:W-:Y:S05]  /*13ca0*/  @!P0 BRA `(.L_x_478) ;  /* 0x0000000000048947 */ /* 0x000fea0003800000 */
[----:B------:R-:W-:Y:S01]  /*13cb0*/  BPT.TRAP 0x1 ;  /* 0x000000040000795c */ /* 0x000fe20000300000 */
.L_x_478:
[----:B0-----:R-:W-:Y:S01]  /*13cc0*/  SHF.L.U32 R4, R9, 0x1f, RZ ;  /* 0x0000001f09047819 */ /* 0x001fe200000006ff */
[----:B------:R-:W-:-:S03]  /*13cd0*/  IMAD R10, R8, 0x2800, RZ ;  /* 0x00002800080a7824 */ /* 0x000fc600078e02ff */
[----:B------:R-:W0:Y:S02]  /*13ce0*/  SYNCS.PHASECHK.TRANS64.TRYWAIT P2, [R13+URZ+0x13260], R4 ;  /* 0x013260040d0075a7 */ /* 0x000e24000804017f */
[----:B0-----:R-:W-:Y:S05]  /*13cf0*/  @!P2 BRA `(.L_x_479) ;  /* 0x000000240070a947 */ /* 0x001fea0003800000 */
.L_x_570:
[----:B------:R-:W2:Y:S01]  /*13d00*/  LDL R5, [R1] ;  /* 0x0000000001057983 */ /* 0x000ea20000100800 */
[----:B------:R-:W-:Y:S01]  /*13d10*/  MOV R15, 0x400 ;  /* 0x00000400000f7802 */ /* 0x000fe20000000f00 */
[----:B------:R-:W-:Y:S05]  /*13d20*/  WARPSYNC.ALL ;  /* 0x0000000000007948 */ /* 0x000fea0003800000 */
[----:B------:R-:W1:Y:S01]  /*13d30*/  S2R R18, SR_CgaCtaId ;  /* 0x0000000000127919 */ /* 0x000e620000008800 */
[----:B------:R-:W-:Y:S02]  /*13d40*/  LOP3.LUT R14, R10, R29, RZ, 0xfc, !PT ;  /* 0x0000001d0a0e7212 */ /* 0x000fe400078efcff */
[----:B-1----:R-:W-:-:S05]  /*13d50*/  LEA R15, R18, R15, 0x18 ;  /* 0x0000000f120f7211 */ /* 0x002fca00078ec0ff */
[----:B------:R-:W-:Y:S01]  /*13d60*/  IMAD.IADD R14, R15, 0x1, R14 ;  /* 0x000000010f0e7824 */ /* 0x000fe200078e020e */
[----:B--2---:R-:W-:-:S05]  /*13d70*/  LOP3.LUT R12, R10, R5, RZ, 0xfc, !PT ;  /* 0x000000050a0c7212 */ /* 0x004fca00078efcff */
[----:B------:R-:W-:-:S05]  /*13d80*/  IMAD.IADD R12, R15, 0x1, R12 ;  /* 0x000000010f0c7824 */ /* 0x000fca00078e020c */
[----:B0-----:R-:W0:Y:S02]  /*13d90*/  LDSM.16.MT88.4 R4, [R12+0x6000] ;  /* 0x006000000c04783b */ /* 0x001e240000004200 */
[C-C-:B0-----:R-:W-:Y:S02]  /*13da0*/  PRMT R8, R4.reuse, 0x6420, R5.reuse ;  /* 0x0000642004087816 */ /* 0x141fe40000000005 */
[----:B------:R-:W-:Y:S02]  /*13db0*/  PRMT R9, R4, 0x7531, R5 ;  /* 0x0000753104097816 */ /* 0x000fe40000000005 */
[C-C-:B------:R-:W-:Y:S02]  /*13dc0*/  PRMT R10, R6.reuse, 0x6420, R7.reuse ;  /* 0x00006420060a7816 */ /* 0x140fe40000000007 */
[----:B------:R-:W-:-:S05]  /*13dd0*/  PRMT R11, R6, 0x7531, R7 ;  /* 0x00007531060b7816 */ /* 0x000fca0000000007 */
[----:B------:R-:W-:Y:S04]  /*13de0*/  STSM.16.M88.4 [R14+0x1000], R8 ;  /* 0x001000080e007844 */ /* 0x000fe80000000200 */
[----:B------:R-:W0:Y:S02]  /*13df0*/  LDSM.16.MT88.4 R4, [R12+0x6800] ;  /* 0x006800000c04783b */ /* 0x000e240000004200 */
[C-C-:B0-----:R-:W-:Y:S02]  /*13e00*/  PRMT R8, R4.reuse, 0x6420, R5.reuse ;  /* 0x0000642004087816 */ /* 0x141fe40000000005 */
[----:B------:R-:W-:Y:S02]  /*13e10*/  PRMT R9, R4, 0x7531, R5 ;  /* 0x0000753104097816 */ /* 0x000fe40000000005 */
[----:B------:R-:W-:-:S02]  /*13e20*/  PRMT R10, R6, 0x6420, R7 ;  /* 0x00006420060a7816 */ /* 0x000fc40000000007 */
        /* <DEDUP_REMOVED lines=28> */
.L_x_480:
[----:B-1----:R1:W-:Y:S01]  /*13ff0*/  SYNCS.ARRIVE.TRANS64.A1T0 RZ, [R13+URZ+0x13250], RZ ;  /* 0x013250ff0dff79a7 */ /* 0x0023e2000810003f */
[----:B------:R-:W-:Y:S01]  /*14000*/  BAR.SYNC.DEFER_BLOCKING 0x2, 0x80 ;  /* 0x0082000000007b1d */ /* 0x000fe20000010000 */
[C---:B------:R-:W-:Y:S01]  /*14010*/  ISETP.GT.AND P0, PT, R3.reuse, RZ, PT ;  /* 0x000000ff0300720c */ /* 0x040fe20003f04270 */
[----:B------:R-:W-:Y:S01]  /*14020*/  VIADD R3, R3, 0xffffffff ;  /* 0xffffffff03037836 */ /* 0x000fe20000000000 */
[----:B------:R-:W-:Y:S01]  /*14030*/  @!P1 IADD3 R4, R13, 0x13280, RZ ;  /* 0x000132800d049810 */ /* 0x000fe20007ffe0ff */
[----:B0-----:R-:W-:Y:S02]  /*14040*/  IMAD.MOV.U32 R8, RZ, RZ, R23 ;  /* 0x000000ffff087224 */ /* 0x001fe400078e0017 */
[----:B------:R-:W-:Y:S01]  /*14050*/  IMAD.MOV.U32 R9, RZ, RZ, R25 ;  /* 0x000000ffff097224 */ /* 0x000fe200078e0019 */
[----:B------:R-:W-:-:S04]  /*14060*/  @!P1 PRMT R4, RZ, 0x654, R4 ;  /* 0x00000654ff049816 */ /* 0x000fc80000000004 */
[----:B------:R1:W-:Y:S03]  /*14070*/  @!P1 SYNCS.ARRIVE.TRANS64.RED.A1T0 RZ, [R4+URZ], RZ ;  /* 0x000000ff04ff99a7 */ /* 0x0003e6000810043f */
[----:B------:R-:W-:Y:S05]  /*14080*/  @P0 BRA `(.L_x_481) ;  /* 0xfffffff400040947 */ /* 0x000fea000383ffff */
.L_x_461:
[----:B------:R-:W-:Y:S04]  /*14090*/  BSSY B0, `(.L_x_482) ;  /* 0x000000e000007945 */ /* 0x000fe80003800000 */
[----:B------:R-:W-:Y:S05]  /*140a0*/  @P1 BRA `(.L_x_483) ;  /* 0x0000000000301947 */ /* 0x000fea0003800000 */
[----:B------:R-:W2:Y:S01]  /*140b0*/  S2R R7, SR_LANEID ;  /* 0x0000000000077919 */ /* 0x000ea20000000000 */
[----:B------:R-:W-:Y:S01]  /*140c0*/  VOTEU.ANY UR4, UPT, PT ;  /* 0x0000000000047886 */ /* 0x000fe200038e0100 */
[----:B0-----:R-:W0:Y:S01]  /*140d0*/  LDC.64 R2, c[0x0][0xc38] ;  /* 0x00030e00ff027b82 */ /* 0x001e220000000a00 */
[----:B------:R-:W2:Y:S08]  /*140e0*/  FLO.U32 R0, UR4 ;  /* 0x0000000400007d00 */ /* 0x000eb000080e0000 */
[----:B------:R-:W0:Y:S01]  /*140f0*/  POPC R5, UR4 ;  /* 0x0000000400057d09 */ /* 0x000e220008000000 */
[----:B--2---:R-:W-:-:S13]  /*14100*/  ISETP.EQ.U32.AND P0, PT, R0, R7, PT ;  /* 0x000000070000720c */ /* 0x004fda0003f02070 */
[----:B0-----:R-:W2:Y:S01]  /*14110*/  @P0 ATOMG.E.ADD.STRONG.GPU PT, R3, desc[UR42][R2.64], R5 ;  /* 0x00000005020309a8 */ /* 0x001ea200081ee1ea */
[----:B-1----:R-:W0:Y:S02]  /*14120*/  S2R R4, SR_LTMASK ;  /* 0x0000000000047919 */ /* 0x002e240000003900 */
[----:B0-----:R-:W-:-:S04]  /*14130*/  LOP3.LUT R4, R4, UR4, RZ, 0xc0, !PT ;  /* 0x0000000404047c12 */ /* 0x001fc8000f8ec0ff */
[----:B------:R-:W0:Y:S01]  /*14140*/  POPC R7, R4 ;  /* 0x0000000400077309 */ /* 0x000e220000000000 */
[----:B--2---:R-:W0:Y:S02]  /*14150*/  SHFL.IDX PT, R0, R3, R0, 0x1f ;  /* 0x00001f0003007589 */ /* 0x004e2400000e0000 */
[----:B0-----:R-:W-:-:S07]  /*14160*/  IADD3 R16, R0, UR38, R7 ;  /* 0x0000002600107c10 */ /* 0x001fce000fffe007 */
.L_x_483:
[----:B------:R-:W-:Y:S05]  /*14170*/  BSYNC B0 ;  /* 0x0000000000007941 */ /* 0x000fea0003800000 */
.L_x_482:
[----:B------:R-:W-:-:S06]  /*14180*/  UISETP.NE.AND UP0, UPT, UR36, 0x3, UPT ;  /* 0x000000032400788c */ /* 0x000fcc000bf05270 */
[----:B------:R-:W-:-:S13]  /*14190*/  PLOP3.LUT P0, PT, PT, PT, UP0, 0x80, 0x0 ;  /* 0x000000000000781c */ /* 0x000fda0003f0f008 */
[----:B------:R-:W-:Y:S05]  /*141a0*/  @!P0 BRA `(.L_x_484) ;  /* 0x0000000000048947 */ /* 0x000fea0003800000 */
[----:B------:R-:W-:Y:S01]  /*141b0*/  BPT.TRAP 0x1 ;  /* 0x000000040000795c */ /* 0x000fe20000300000 */
.L_x_484:
[----:B------:R-:W2:Y:S01]  /*141c0*/  S2R R2, SR_CgaCtaId ;  /* 0x0000000000027919 */ /* 0x000ea20000008800 */
[----:B------:R-:W-:Y:S01]  /*141d0*/  MOV R0, 0x400 ;  /* 0x0000040000007802 */ /* 0x000fe20000000f00 */
[----:B------:R-:W-:Y:S01]  /*141e0*/  BSSY B0, `(.L_x_485) ;  /* 0x0000009000007945 */ /* 0x000fe20003800000 */
[----:B0-----:R-:W-:-:S04]  /*141f0*/  LOP3.LUT R3, R25, 0x1, RZ, 0x3c, !PT ;  /* 0x0000000119037812 */ /* 0x001fc800078e3cff */
[----:B------:R-:W-:Y:S02]  /*14200*/  SHF.L.U32 R3, R3, 0x1f, RZ ;  /* 0x0000001f03037819 */ /* 0x000fe400000006ff */
[----:B--2---:R-:W-:-:S05]  /*14210*/  LEA R0, R2, R0, 0x18 ;  /* 0x0000000002007211 */ /* 0x004fca00078ec0ff */
[----:B------:R-:W-:Y:S02]  /*14220*/  IMAD R2, R23, 0x8, R0 ;  /* 0x0000000817027824 */ /* 0x000fe400078e0200 */
[----:B------:R-:W-:Y:S02]  /*14230*/  IMAD.U32 R0, RZ, RZ, UR39 ;  /* 0x00000027ff007e24 */ /* 0x000fe4000f8e00ff */
[----:B------:R-:W0:Y:S03]  /*14240*/  SYNCS.PHASECHK.TRANS64.TRYWAIT P0, [R2+URZ+0x13270], R3 ;  /* 0x01327003020075a7 */ /* 0x000e26000800017f */
[----:B------:R-:W-:Y:S01]  /*14250*/  ISETP.NE.AND P2, PT, R0, 0x3, PT ;  /* 0x000000030000780c */ /* 0x000fe20003f45270 */
[----:B0-----:R-:W-:-:S12]  /*14260*/  @!P0 BRA `(.L_x_486) ;  /* 0x0000002000288947 */ /* 0x001fd80003800000 */
.L_x_571:
[----:B------:R-:W-:Y:S05]  /*14270*/  BSYNC B0 ;  /* 0x0000000000007941 */ /* 0x000fea0003800000 */
.L_x_485:
[----:B------:R-:W-:Y:S05]  /*14280*/  @!P2 BRA `(.L_x_487) ;  /* 0x000000000004a947 */ /* 0x000fea0003800000 */
[----:B------:R-:W-:Y:S01]  /*14290*/  BPT.TRAP 0x1 ;  /* 0x000000040000795c */ /* 0x000fe20000300000 */
.L_x_487:
[----:B------:R-:W2:Y:S01]  /*142a0*/  LDL R0, [R1] ;  /* 0x0000000001007983 */ /* 0x000ea20000100800 */
[----:B0-----:R-:W-:Y:S01]  /*142b0*/  SHF.L.U32 R3, R25, 0x1f, RZ ;  /* 0x0000001f19037819 */ /* 0x001fe200000006ff */
[----:B------:R-:W-:-:S03]  /*142c0*/  IMAD R8, R23, 0x2800, RZ ;  /* 0x0000280017087824 */ /* 0x000fc600078e02ff */
[----:B------:R-:W0:Y:S02]  /*142d0*/  SYNCS.PHASECHK.TRANS64.TRYWAIT P0, [R2+URZ+0x13260], R3 ;  /* 0x01326003020075a7 */ /* 0x000e24000800017f */
[----:B--2---:R-:W-:Y:S01]  /*142e0*/  LOP3.LUT R0, R8, R0, RZ, 0xfc, !PT ;  /* 0x0000000008007212 */ /* 0x004fe200078efcff */
[----:B0-----:R-:W-:Y:S06]  /*142f0*/  @!P0 BRA `(.L_x_488) ;  /* 0x0000002000188947 */ /* 0x001fec0003800000 */
.L_x_572:
[----:B------:R-:W2:Y:S01]  /*14300*/  S2R R10, SR_CgaCtaId ;  /* 0x00000000000a7919 */ /* 0x000ea20000008800 */
[----:B------:R-:W-:Y:S01]  /*14310*/  MOV R9, 0x400 ;  /* 0x0000040000097802 */ /* 0x000fe20000000f00 */
[----:B------:R-:W-:Y:S05]  /*14320*/  WARPSYNC.ALL ;  /* 0x0000000000007948 */ /* 0x000fea0003800000 */
[----:B0-----:R-:W-:Y:S02]  /*14330*/  LOP3.LUT R3, R8, R29, RZ, 0xfc, !PT ;  /* 0x0000001d08037212 */ /* 0x001fe400078efcff */
[----:B--2---:R-:W-:-:S04]  /*14340*/  LEA R9, R10, R9, 0x18 ;  /* 0x000000090a097211 */ /* 0x004fc800078ec0ff */
[C---:B------:R-:W-:Y:S01]  /*14350*/  IADD3 R3, R9.reuse, R3, RZ ;  /* 0x0000000309037210 */ /* 0x040fe20007ffe0ff */
[----:B------:R-:W-:-:S05]  /*14360*/  IMAD.IADD R0, R9, 0x1, R0 ;  /* 0x0000000109007824 */ /* 0x000fca00078e0200 */
[----:B-1----:R-:W0:Y:S02]  /*14370*/  LDSM.16.MT88.4 R4, [R0+0x6000] ;  /* 0x006000000004783b */ /* 0x002e240000004200 */
        /* <DEDUP_REMOVED lines=37> */
.L_x_489:
        /* <DEDUP_REMOVED lines=10> */
.L_x_444:
[----:B------:R-:W-:Y:S05]  /*14670*/  BSYNC B6 ;  /* 0x0000000000067941 */ /* 0x000fea0003800000 */
.L_x_442:
[----:B------:R-:W-:-:S13]  /*14680*/  LOP3.LUT P0, RZ, R22, 0x2, RZ, 0xc0, !PT ;  /* 0x0000000216ff7812 */ /* 0x000fda000780c0ff */
[----:B------:R-:W-:Y:S05]  /*14690*/  @!P0 BRA `(.L_x_490) ;  /* 0x0000000000208947 */ /* 0x000fea0003800000 */
[----:B------:R-:W-:Y:S05]  /*146a0*/  WARPSYNC.ALL ;  /* 0x0000000000007948 */ /* 0x000fea0003800000 */
[----:B------:R-:W1:Y:S08]  /*146b0*/  S2UR UR5, SR_CgaCtaId ;  /* 0x00000000000579c3 */ /* 0x000e700000008800 */
[----:B------:R-:W-:Y:S06]  /*146c0*/  BAR.SYNC.DEFER_BLOCKING 0x5, 0x200 ;  /* 0x0148000000007b1d */ /* 0x000fec0000010000 */
[----:B------:R-:W-:-:S02]  /*146d0*/  UMOV UR4, 0x400 ;  /* 0x0000040000047882 */ /* 0x000fc40000000000 */
[----:B-1----:R-:W-:-:S09]  /*146e0*/  ULEA UR4, UR5, UR4, 0x18 ;  /* 0x0000000405047291 */ /* 0x002fd2000f8ec03f */
[----:B------:R-:W1:Y:S01]  /*146f0*/  LDS.128 R16, [UR4+0x132d0] ;  /* 0x0132d004ff107984 */ /* 0x000e620008000c00 */
[----:B------:R-:W-:Y:S06]  /*14700*/  BAR.ARV 0x4, 0x200 ;  /* 0x0108000000007b1d */ /* 0x000fec0000002000 */
[----:B------:R-:W-:Y:S05]  /*14710*/  BRA `(.L_x_491) ;  /* 0x0000000800407947 */ /* 0x000fea0003800000 */
.L_x_490:
[----:B------:R-:W0:Y:S01]  /*14720*/  S2R R0, SR_TID.X ;  /* 0x0000000000007919 */ /* 0x000e220000002100 */
[----:B------:R-:W-:Y:S01]  /*14730*/  UMOV UR4, 0xffffffff ;  /* 0xffffffff00047882 */ /* 0x000fe20000000000 */
[----:B0-----:R-:W-:-:S04]  /*14740*/  LOP3.LUT R8, R0, 0x1f, RZ, 0xc0, !PT ;  /* 0x0000001f00087812 */ /* 0x001fc800078ec0ff */
[----:B------:R-:W-:Y:S01]  /*14750*/  ISETP.NE.AND P0, PT, R8, 0x1f, PT ;  /* 0x0000001f0800780c */ /* 0x000fe20003f05270 */
[----:B------:R-:W-:-:S12]  /*14760*/  BRA.DIV UR4, `(.L_x_492) ;  /* 0x0000001e04107947 */ /* 0x000fd8000b800000 */
[----:B------:R-:W-:Y:S01]  /*14770*/  IMAD.IADD R5, R19, 0x1, R8 ;  /* 0x0000000113057824 */ /* 0x000fe200078e0208 */
[----:B------:R-:W-:-:S04]  /*14780*/  ULDC UR4, c[0x0][0xc14] ;  /* 0x0003050000047ab9 */ /* 0x000fc80000000800 */
[----:B------:R-:W-:-:S13]  /*14790*/  ISETP.GE.OR P1, PT, R5, UR4, !P0 ;  /* 0x0000000405007c0c */ /* 0x000fda000c726670 */
[----:B------:R-:W0:Y:S02]  /*147a0*/  @!P1 LDC.64 R2, c[0x0][0xc58] ;  /* 0x00031600ff029b82 */ /* 0x000e240000000a00 */
[----:B0-----:R-:W-:-:S06]  /*147b0*/  @!P1 IMAD.WIDE R2, R5, 0x4, R2 ;  /* 0x0000000405029825 */ /* 0x001fcc00078e0202 */
[----:B------:R-:W2:Y:S01]  /*147c0*/  @!P1 LDG.E R2, desc[UR42][R2.64] ;  /* 0x0000002a02029981 */ /* 0x000ea2000c1e1900 */
[----:B------:R-:W-:Y:S01]  /*147d0*/  IMAD.MOV.U32 R4, RZ, RZ, RZ ;  /* 0x000000ffff047224 */ /* 0x000fe200078e00ff */
[C---:B------:R-:W-:Y:S02]  /*147e0*/  ISETP.GE.U32.AND P2, PT, R8.reuse, 0x2, PT ;  /* 0x000000020800780c */ /* 0x040fe40003f46070 */
[C---:B------:R-:W-:Y:S01]  /*147f0*/  ISETP.GE.U32.AND P3, PT, R8.reuse, 0x4, PT ;  /* 0x000000040800780c */ /* 0x040fe20003f66070 */
[----:B------:R-:W-:Y:S01]  /*14800*/  SHFL.IDX PT, R0, R16, 0x1, 0x1f ;  /* 0x00201f0010007f89 */ /* 0x000fe200000e0000 */
[C---:B------:R-:W-:Y:S02]  /*14810*/  ISETP.GE.U32.AND P4, PT, R8.reuse, 0x8, PT ;  /* 0x000000080800780c */ /* 0x040fe40003f86070 */
[C---:B------:R-:W-:Y:S01]  /*14820*/  ISETP.GE.U32.AND P5, PT, R8.reuse, 0x10, PT ;  /* 0x000000100800780c */ /* 0x040fe20003fa6070 */
[----:B--2---:R-:W-:Y:S01]  /*14830*/  @!P1 IMAD.MOV.U32 R4, RZ, RZ, R2 ;  /* 0x000000ffff049224 */ /* 0x004fe200078e0002 */
[----:B------:R-:W-:-:S04]  /*14840*/  ISETP.NE.AND P1, PT, R8, RZ, PT ;  /* 0x000000ff0800720c */ /* 0x000fc80003f25270 */
[----:B------:R-:W0:Y:S02]  /*14850*/  SHFL.UP PT, R14, R4, 0x1, RZ ;  /* 0x04200000040e7989 */ /* 0x000e2400000e00ff */
[----:B0-----:R-:W-:-:S05]  /*14860*/  SEL R5, R14, RZ, P1 ;  /* 0x000000ff0e057207 */ /* 0x001fca0000800000 */
[----:B------:R-:W-:Y:S02]  /*14870*/  IMAD.IADD R6, R4, 0x1, R5 ;  /* 0x0000000104067824 */ /* 0x000fe400078e0205 */
[----:B------:R-:W-:Y:S04]  /*14880*/  SHFL.IDX PT, R5, R16, RZ, 0x1f ;  /* 0x00001fff10057589 */ /* 0x000fe800000e0000 */
        /* <DEDUP_REMOVED lines=12> */
[----:B------:R0:W1:Y:S02]  /*14950*/  SHFL.IDX PT, R14, R2, 0x1f, 0x1f ;  /* 0x03e01f00020e7f89 */ /* 0x00006400000e0000 */
.L_x_582:
[----:B------:R-:W-:Y:S02]  /*14960*/  ULDC UR4, c[0x0][0xc10] ;  /* 0x0003040000047ab9 */ /* 0x000fe40000000800 */
[----:B------:R-:W-:-:S04]  /*14970*/  IMAD.U32 R7, RZ, RZ, UR4 ;  /* 0x00000004ff077e24 */ /* 0x000fc8000f8e00ff */
[----:B-1----:R-:W-:-:S04]  /*14980*/  IMAD R3, R14, R7, RZ ;  /* 0x000000070e037224 */ /* 0x002fc800078e02ff */
[----:B------:R-:W-:-:S05]  /*14990*/  IMAD.IADD R0, R0, 0x1, R3 ;  /* 0x0000000100007824 */ /* 0x000fca00078e0203 */
[----:B------:R-:W-:-:S13]  /*149a0*/  ISETP.GT.AND P6, PT, R0, R5, PT ;  /* 0x000000050000720c */ /* 0x000fda0003fc4270 */
[----:B------:R-:W-:Y:S05]  /*149b0*/  @P6 BRA `(.L_x_493) ;  /* 0x00000000009c6947 */ /* 0x000fea0003800000 */
.L_x_498:
[----:B0-----:R-:W0:Y:S01]  /*149c0*/  LDC R2, c[0x0][0xc14] ;  /* 0x00030500ff027b82 */ /* 0x001e220000000800 */
[----:B------:R-:W-:-:S05]  /*149d0*/  VIADD R19, R19, 0x1f ;  /* 0x0000001f13137836 */ /* 0x000fca0000000000 */
[----:B0-----:R-:W-:-:S13]  /*149e0*/  ISETP.GE.AND P6, PT, R19, R2, PT ;  /* 0x000000021300720c */ /* 0x001fda0003fc6270 */
[----:B------:R-:W-:Y:S05]  /*149f0*/  @P6 BRA `(.L_x_494) ;  /* 0x0000000400446947 */ /* 0x000fea0003800000 */
[----:B------:R-:W0:Y:S01]  /*14a00*/  S2R R3, SR_TID.X ;  /* 0x0000000000037919 */ /* 0x000e220000002100 */
[----:B------:R-:W-:Y:S01]  /*14a10*/  BSSY B0, `(.L_x_495) ;  /* 0x0000009000007945 */ /* 0x000fe20003800000 */
[----:B------:R-:W-:Y:S01]  /*14a20*/  IMAD.MOV.U32 R4, RZ, RZ, RZ ;  /* 0x000000ffff047224 */ /* 0x000fe200078e00ff */
[----:B0-----:R-:W-:-:S04]  /*14a30*/  LOP3.LUT R3, R3, 0x1f, RZ, 0xc0, !PT ;  /* 0x0000001f03037812 */ /* 0x001fc800078ec0ff */
[----:B------:R-:W-:-:S04]  /*14a40*/  IADD3 R7, R19, R3, RZ ;  /* 0x0000000313077210 */ /* 0x000fc80007ffe0ff */
[----:B------:R-:W-:-:S13]  /*14a50*/  ISETP.GE.OR P6, PT, R7, R2, !P0 ;  /* 0x000000020700720c */ /* 0x000fda00047c6670 */
[----:B------:R-:W-:Y:S05]  /*14a60*/  @P6 BRA `(.L_x_496) ;  /* 0x00000000000c6947 */ /* 0x000fea0003800000 */
[----:B------:R-:W0:Y:S02]  /*14a70*/  LDC.64 R2, c[0x0][0xc58] ;  /* 0x00031600ff027b82 */ /* 0x000e240000000a00 */
[----:B0-----:R-:W-:-:S05]  /*14a80*/  IMAD.WIDE R2, R7, 0x4, R2 ;  /* 0x0000000407027825 */ /* 0x001fca00078e0202 */
[----:B------:R0:W5:Y:S02]  /*14a90*/  LDG.E R4, desc[UR42][R2.64] ;  /* 0x0000002a02047981 */ /* 0x000164000c1e1900 */
.L_x_496:
[----:B------:R-:W-:Y:S05]  /*14aa0*/  BSYNC B0 ;  /* 0x0000000000007941 */ /* 0x000fea0003800000 */
.L_x_495:
[----:B------:R-:W-:-:S03]  /*14ab0*/  UMOV UR4, 0xffffffff ;  /* 0xffffffff00047882 */ /* 0x000fc60000000000 */
[----:B------:R-:W-:Y:S05]  /*14ac0*/  BRA.DIV UR4, `(.L_x_497) ;  /* 0x0000001e045c7947 */ /* 0x000fea000b800000 */
[----:B-----5:R-:W1:Y:S02]  /*14ad0*/  SHFL.UP PT, R14, R4, 0x1, RZ ;  /* 0x04200000040e7989 */ /* 0x020e6400000e00ff */
[----:B-1----:R-:W-:-:S05]  /*14ae0*/  SEL R13, R14, RZ, P1 ;  /* 0x000000ff0e0d7207 */ /* 0x002fca0000800000 */
        /* <DEDUP_REMOVED lines=14> */
.L_x_590:
[----:B------:R-:W-:Y:S02]  /*14bd0*/  ULDC UR4, c[0x0][0xc10] ;  /* 0x0003040000047ab9 */ /* 0x000fe40000000800 */
[----:B------:R-:W-:-:S05]  /*14be0*/  MOV R7, UR4 ;  /* 0x0000000400077c02 */ /* 0x000fca0008000f00 */
[----:B-1----:R-:W-:-:S04]  /*14bf0*/  IMAD R3, R14, R7, RZ ;  /* 0x000000070e037224 */ /* 0x002fc800078e02ff */
[----:B------:R-:W-:-:S05]  /*14c00*/  IMAD.IADD R0, R3, 0x1, R0 ;  /* 0x0000000103007824 */ /* 0x000fca00078e0200 */
[----:B------:R-:W-:-:S13]  /*14c10*/  ISETP.GT.AND P6, PT, R0, R5, PT ;  /* 0x000000050000720c */ /* 0x000fda0003fc4270 */
[----:B------:R-:W-:Y:S05]  /*14c20*/  @!P6 BRA `(.L_x_498) ;  /* 0xfffffffc0064e947 */ /* 0x000fea000383ffff */
.L_x_493:
[----:B------:R-:W-:Y:S01]  /*14c30*/  IMAD.IADD R16, R0, 0x1, -R3 ;  /* 0x0000000100107824 */ /* 0x000fe200078e0a03 */
[----:B------:R-:W-:-:S03]  /*14c40*/  UMOV UR4, 0xffffffff ;  /* 0xffffffff00047882 */ /* 0x000fc60000000000 */
[----:B------:R-:W-:-:S05]  /*14c50*/  IMAD R0, R2, R7, R16 ;  /* 0x0000000702007224 */ /* 0x000fca00078e0210 */
[----:B------:R-:W-:Y:S01]  /*14c60*/  ISETP.GT.AND P6, PT, R0, R5, PT ;  /* 0x000000050000720c */ /* 0x000fe20003fc4270 */
[----:B------:R-:W-:-:S12]  /*14c70*/  BRA.DIV UR4, `(.L_x_499) ;  /* 0x0000001e04ac7947 */ /* 0x000fd8000b800000 */
[----:B------:R-:W-:-:S04]  /*14c80*/  VOTE.ANY R3, PT, !P6 ;  /* 0x0000000000037806 */ /* 0x000fc800070e0100 */
[----:B------:R-:W1:Y:S02]  /*14c90*/  POPC R0, R3 ;  /* 0x0000000300007309 */ /* 0x000e640000000000 */
[----:B-1----:R1:W2:Y:S02]  /*14ca0*/  SHFL.IDX PT, R4, R4, R0, 0x1f ;  /* 0x00001f0004047589 */ /* 0x0022a400000e0000 */
.L_x_594:
[----:B------:R-:W-:Y:S01]  /*14cb0*/  ISETP.NE.AND P0, PT, R3, RZ, PT ;  /* 0x000000ff0300720c */ /* 0x000fe20003f05270 */
[----:B------:R-:W-:-:S12]  /*14cc0*/  IMAD.MOV.U32 R14, RZ, RZ, RZ ;  /* 0x000000ffff0e7224 */ /* 0x000fd800078e00ff */
[----:B------:R-:W-:Y:S05]  /*14cd0*/  @!P0 BRA `(.L_x_500) ;  /* 0x0000000000108947 */ /* 0x000fea0003800000 */
[----:B------:R-:W-:Y:S01]  /*14ce0*/  UMOV UR4, 0xffffffff ;  /* 0xffffffff00047882 */ /* 0x000fe20000000000 */
[----:B------:R-:W-:Y:S02]  /*14cf0*/  VIADD R12, R0, 0xffffffff ;  /* 0xffffffff000c7836 */ /* 0x000fe40000000000 */
[----:B------:R-:W-:Y:S05]  /*14d00*/  BRA.DIV UR4, `(.L_x_501) ;  /* 0x0000001e04d07947 */ /* 0x000fea000b800000 */
[----:B------:R3:W4:Y:S02]  /*14d10*/  SHFL.IDX PT, R14, R2, R12, 0x1f ;  /* 0x00001f0c020e7589 */ /* 0x00072400000e0000 */
.L_x_500:
[----:B--2---:R-:W-:Y:S01]  /*14d20*/  IABS R6, R4 ;  /* 0x0000000400067213 */ /* 0x004fe20000000000 */
[----:B----4-:R-:W-:Y:S02]  /*14d30*/  IMAD R16, R14, R7, R16 ;  /* 0x000000070e107224 */ /* 0x010fe400078e0210 */
[----:B------:R-:W-:Y:S01]  /*14d40*/  IMAD.IADD R19, R0, 0x1, R19 ;  /* 0x0000000100137824 */ /* 0x000fe200078e0213 */
[----:B------:R-:W2:Y:S08]  /*14d50*/  I2F.RP R8, R6 ;  /* 0x0000000600087306 */ /* 0x000eb00000209400 */
[----:B--2---:R-:W0:Y:S02]  /*14d60*/  MUFU.RCP R8, R8 ;  /* 0x0000000800087308 */ /* 0x004e240000001000 */
[----:B0--3--:R-:W-:-:S06]  /*14d70*/  VIADD R2, R8, 0xffffffe ;  /* 0x0ffffffe08027836 */ /* 0x009fcc0000000000 */
[----:B------:R0:W2:Y:S02]  /*14d80*/  F2I.FTZ.U32.TRUNC.NTZ R3, R2 ;  /* 0x0000000200037305 */ /* 0x0000a4000021f000 */
[----:B0-----:R-:W-:Y:S01]  /*14d90*/  MOV R2, RZ ;  /* 0x000000ff00027202 */ /* 0x001fe20000000f00 */
[----:B--2---:R-:W-:-:S04]  /*14da0*/  IMAD.MOV R7, RZ, RZ, -R3 ;  /* 0x000000ffff077224 */ /* 0x004fc800078e0a03 */
[----:B------:R-:W-:-:S04]  /*14db0*/  IMAD R7, R7, R6, RZ ;  /* 0x0000000607077224 */ /* 0x000fc800078e02ff */
[----:B------:R-:W-:-:S04]  /*14dc0*/  IMAD.HI.U32 R3, R3, R7, R2 ;  /* 0x0000000703037227 */ /* 0x000fc800078e0002 */
[----:B------:R-:W-:Y:S01]  /*14dd0*/  IMAD.IADD R7, R5, 0x1, -R16 ;  /* 0x0000000105077824 */ /* 0x000fe200078e0a10 */
[----:B------:R-:W-:-:S04]  /*14de0*/  IABS R5, R4 ;  /* 0x0000000400057213 */ /* 0x000fc80000000000 */
[----:B------:R-:W-:Y:S01]  /*14df0*/  IABS R2, R7 ;  /* 0x0000000700027213 */ /* 0x000fe20000000000 */
[----:B------:R-:W-:-:S04]  /*14e00*/  IMAD.MOV R5, RZ, RZ, -R5 ;  /* 0x000000ffff057224 */ /* 0x000fc800078e0a05 */
        /* <DEDUP_REMOVED lines=12> */
[----:B------:R-:W-:Y:S01]  /*14ed0*/  IADD3 R17, -R3, RZ, RZ ;  /* 0x000000ff03117210 */ /* 0x000fe20007ffe1ff */
[----:B------:R-:W-:-:S04]  /*14ee0*/  IMAD.MOV.U32 R18, RZ, RZ, R3 ;  /* 0x000000ffff127224 */ /* 0x000fc800078e0003 */
[----:B------:R-:W-:Y:S01]  /*14ef0*/  IMAD R17, R4, R17, R7 ;  /* 0x0000001104117224 */ /* 0x000fe200078e0207 */
[----:B------:R-:W-:Y:S06]  /*14f00*/  BRA `(.L_x_502) ;  /* 0x00000000001c7947 */ /* 0x000fec0003800000 */
.L_x_494:
[----:B------:R-:W-:Y:S01]  /*14f10*/  UMOV UR4, URZ ;  /* 0x0000003f00047c82 */ /* 0x000fe20008000000 */
[----:B------:R-:W-:Y:S01]  /*14f20*/  UMOV UR5, URZ ;  /* 0x0000003f00057c82 */ /* 0x000fe20008000000 */
[----:B------:R-:W-:Y:S01]  /*14f30*/  ULDC UR6, c[0x0][0xc14] ;  /* 0x0003050000067ab9 */ /* 0x000fe20000000800 */
[----:B------:R-:W-:Y:S02]  /*14f40*/  IMAD.MOV.U32 R16, RZ, RZ, R5 ;  /* 0x000000ffff107224 */ /* 0x000fe400078e0005 */
[----:B------:R-:W-:Y:S02]  /*14f50*/  IMAD.U32 R17, RZ, RZ, UR4 ;  /* 0x00000004ff117e24 */ /* 0x000fe4000f8e00ff */
[----:B------:R-:W-:Y:S02]  /*14f60*/  IMAD.U32 R18, RZ, RZ, UR5 ;  /* 0x00000005ff127e24 */ /* 0x000fe4000f8e00ff */
[----:B------:R-:W-:-:S07]  /*14f70*/  IMAD.U32 R19, RZ, RZ, UR6 ;  /* 0x00000006ff137e24 */ /* 0x000fce000f8e00ff */
.L_x_502:
[----:B-1----:R-:W0:Y:S01]  /*14f80*/  S2R R0, SR_TID.X ;  /* 0x0000000000007919 */ /* 0x002e220000002100 */
[----:B------:R-:W-:Y:S05]  /*14f90*/  WARPSYNC.ALL ;  /* 0x0000000000007948 */ /* 0x000fea0003800000 */
[----:B------:R-:W-:Y:S01]  /*14fa0*/  BAR.SYNC.DEFER_BLOCKING 0x4, 0x200 ;  /* 0x0108000000007b1d */ /* 0x000fe20000010000 */
[----:B0-----:R-:W-:-:S04]  /*14fb0*/  LOP3.LUT R0, R0, 0x1f, RZ, 0xc0, !PT ;  /* 0x0000001f00007812 */ /* 0x001fc800078ec0ff */
[----:B------:R-:W-:-:S13]  /*14fc0*/  ISETP.NE.AND P0, PT, R0, RZ, PT ;  /* 0x000000ff0000720c */ /* 0x000fda0003f05270 */
[----:B------:R-:W0:Y:S01]  /*14fd0*/  @!P0 S2R R3, SR_CgaCtaId ;  /* 0x0000000000038919 */ /* 0x000e220000008800 */
[----:B------:R-:W-:-:S04]  /*14fe0*/  @!P0 MOV R0, 0x400 ;  /* 0x0000040000008802 */ /* 0x000fc80000000f00 */
[----:B0-----:R-:W-:-:S05]  /*14ff0*/  @!P0 LEA R0, R3, R0, 0x18 ;  /* 0x0000000003008211 */ /* 0x001fca00078ec0ff */
[----:B------:R2:W-:Y:S01]  /*15000*/  @!P0 STS.128 [R0+0x132d0], R16 ;  /* 0x0132d01000008388 */ /* 0x0005e20000000c00 */
[----:B------:R-:W-:Y:S06]  /*15010*/  BAR.ARV 0x5, 0x200 ;  /* 0x0148000000007b1d */ /* 0x000fec0000002000 */
.L_x_491:
[----:B------:R-:W-:Y:S02]  /*15020*/  ULDC UR4, c[0x0][0xc14] ;  /* 0x0003050000047ab9 */ /* 0x000fe40000000800 */
[----:B-1----:R-:W-:-:S13]  /*15030*/  ISETP.GE.AND P0, PT, R19, UR4, PT ;  /* 0x0000000413007c0c */ /* 0x002fda000bf06270 */
[----:B------:R-:W-:Y:S05]  /*15040*/  @!P0 BRA `(.L_x_503) ;  /* 0xffffffbc00dc8947 */ /* 0x000fea000383ffff */
[----:B------:R-:W-:Y:S05]  /*15050*/  BSYNC B7 ;  /* 0x0000000000077941 */ /* 0x000fea0003800000 */
.L_x_408:
[----:B-12---:R-:W2:Y:S01]  /*15060*/  LDL.LU R0, [R1+0x1c] ;  /* 0x00001c0001007983 */ /* 0x006ea20000300800 */
[----:B------:R-:W-:Y:S01]  /*15070*/  BSSY B0, `(.L_x_504) ;  /* 0x000000b000007945 */ /* 0x000fe20003800000 */
[----:B------:R-:W1:Y:S01]  /*15080*/  S2R R5, SR_CgaCtaId ;  /* 0x0000000000057919 */ /* 0x000e620000008800 */
[----:B--2---:R-:W-:-:S04]  /*15090*/  IADD3 R0, R0, 0x1, RZ ;  /* 0x0000000100007810 */ /* 0x004fc80007ffe0ff */
[----:B------:R-:W-:-:S04]  /*150a0*/  LEA.HI R2, R0, R0, RZ, 0x1 ;  /* 0x0000000000027211 */ /* 0x000fc800078f08ff */
[----:B0-----:R-:W-:Y:S02]  /*150b0*/  LOP3.LUT R3, R2, 0xfffffffe, RZ, 0xc0, !PT ;  /* 0xfffffffe02037812 */ /* 0x001fe400078ec0ff */
[----:B------:R-:W-:-:S03]  /*150c0*/  MOV R2, 0x400 ;  /* 0x0000040000027802 */ /* 0x000fc60000000f00 */
[----:B------:R-:W-:Y:S01]  /*150d0*/  IMAD.IADD R0, R0, 0x1, -R3 ;  /* 0x0000000100007824 */ /* 0x000fe200078e0a03 */
[----:B-1----:R-:W-:-:S04]  /*150e0*/  LEA R8, R5, R2, 0x18 ;  /* 0x0000000205087211 */ /* 0x002fc800078ec0ff */
[----:B------:R-:W-:-:S04]  /*150f0*/  SHF.L.U32 R0, R0, 0x1f, RZ ;  /* 0x0000001f00007819 */ /* 0x000fc800000006ff */
[----:B------:R-:W0:Y:S02]  /*15100*/  SYNCS.PHASECHK.TRANS64.TRYWAIT P0, [R8+URZ+0x13220], R0 ;  /* 0x01322000080075a7 */ /* 0x000e24000800017f */
[----:B0-----:R-:W-:Y:S05]  /*15110*/  @!P0 BRA `(.L_x_505) ;  /* 0x0000001800f08947 */ /* 0x001fea0003800000 */
.L_x_597:
[----:B------:R-:W-:Y:S05]  /*15120*/  BSYNC B0 ;  /* 0x0000000000007941 */ /* 0x000fea0003800000 */
.L_x_504:
[----:B------:R-:W-:-:S03]  /*15130*/  UMOV UR4, 0xffffffff ;  /* 0xffffffff00047882 */ /* 0x000fc60000000000 */
[----:B------:R-:W-:Y:S05]  /*15140*/  BRA.DIV UR4, `(.L_x_506) ;  /* 0x0000001a04f87947 */ /* 0x000fea000b800000 */
[----:B0-----:R-:W0:Y:S02]  /*15150*/  S2R R0, SR_TID.X ;  /* 0x0000000000007919 */ /* 0x001e240000002100 */
[----:B0-----:R-:W-:-:S04]  /*15160*/  SHF.R.U32.HI R0, RZ, 0x5, R0 ;  /* 0x00000005ff007819 */ /* 0x001fc80000011600 */
[----:B------:R-:W-:-:S05]  /*15170*/  LOP3.LUT R0, R0, 0x3, RZ, 0xc0, !PT ;  /* 0x0000000300007812 */ /* 0x000fca00078ec0ff */
[----:B------:R0:W1:Y:S02]  /*15180*/  SHFL.IDX PT, R14, R0, RZ, 0x1f ;  /* 0x00001fff000e7589 */ /* 0x00006400000e0000 */
.L_x_600:
[----:B-1----:R-:W-:-:S13]  /*15190*/  ISETP.NE.AND P0, PT, R14, RZ, PT ;  /* 0x000000ff0e00720c */ /* 0x002fda0003f05270 */
[----:B------:R-:W-:Y:S05]  /*151a0*/  @P0 BRA `(.L_x_285) ;  /* 0x0000000000a40947 */ /* 0x000fea0003800000 */
[----:B------:R-:W-:-:S03]  /*151b0*/  UMOV UR4, 0xffffffff ;  /* 0xffffffff00047882 */ /* 0x000fc60000000000 */
[----:B------:R-:W-:Y:S05]  /*151c0*/  BRA.DIV UR4, `(.L_x_507) ;  /* 0x0000001e040c7947 */ /* 0x000fea000b800000 */
[----:B------:R-:W-:-:S13]  /*151d0*/  ELECT P6, URZ, PT ;  /* 0x00000000003f782f */ /* 0x000fda00038c0000 */
.L_x_603:
[----:B------:R-:W-:Y:S05]  /*151e0*/  @!P6 BRA `(.L_x_285) ;  /* 0x000000000094e947 */ /* 0x000fea0003800000 */
[----:B------:R-:W-:-:S06]  /*151f0*/  ULOP3.LUT UR4, UR37, 0x2, URZ, 0xfc, !UPT ;  /* 0x0000000225047892 */ /* 0x000fcc000f8efc3f */
[----:B0-----:R-:W-:-:S05]  /*15200*/  IMAD.U32 R0, RZ, RZ, UR4 ;  /* 0x00000004ff007e24 */ /* 0x001fca000f8e00ff */
[----:B------:R-:W-:-:S13]  /*15210*/  ISETP.NE.AND P0, PT, R0, 0x3, PT ;  /* 0x000000030000780c */ /* 0x000fda0003f05270 */
[----:B------:R-:W-:Y:S05]  /*15220*/  @!P0 BRA `(.L_x_508) ;  /* 0x0000000000048947 */ /* 0x000fea0003800000 */
[----:B------:R-:W-:Y:S01]  /*15230*/  BPT.TRAP 0x1 ;  /* 0x000000040000795c */ /* 0x000fe20000300000 */
.L_x_508:
        /* <DEDUP_REMOVED lines=12> */
.L_x_604:
[----:B------:R-:W1:Y:S02]  /*15300*/  SYNCS.PHASECHK.TRANS64.TRYWAIT P1, [R7+URZ], R0 ;  /* 0x00000000070075a7 */ /* 0x000e64000802017f */
[----:B-1----:R-:W-:Y:S05]  /*15310*/  @!P1 BRA `(.L_x_510) ;  /* 0x0000001800ec9947 */ /* 0x002fea0003800000 */
.L_x_605:
[----:B------:R-:W-:Y:S05]  /*15320*/  @!P0 BRA `(.L_x_511) ;  /* 0x0000000000048947 */ /* 0x000fea0003800000 */
[----:B------:R-:W-:Y:S01]  /*15330*/  BPT.TRAP 0x1 ;  /* 0x000000040000795c */ /* 0x000fe20000300000 */
.L_x_511:
[----:B------:R-:W-:-:S04]  /*15340*/  LEA R2, R23, R8, 0x3 ;  /* 0x0000000817027211 */ /* 0x000fc800078e18ff */
[----:B------:R-:W2:Y:S02]  /*15350*/  SYNCS.PHASECHK.TRANS64.TRYWAIT P1, [R2+URZ+0x13260], R3 ;  /* 0x01326003020075a7 */ /* 0x000ea4000802017f */
[----:B--2---:R-:W-:Y:S05]  /*15360*/  @!P1 BRA `(.L_x_512) ;  /* 0x0000001800ec9947 */ /* 0x004fea0003800000 */
.L_x_606:
[----:B------:R-:W-:Y:S05]  /*15370*/  @!P0 BRA `(.L_x_513) ;  /* 0x0000000000048947 */ /* 0x000fea0003800000 */
[----:B------:R-:W-:Y:S01]  /*15380*/  BPT.TRAP 0x1 ;  /* 0x000000040000795c */ /* 0x000fe20000300000 */
.L_x_513:
[----:B------:R-:W-:-:S04]  /*15390*/  IMAD R5, R5, 0x8, R8 ;  /* 0x0000000805057824 */ /* 0x000fc800078e0208 */
[----:B------:R-:W3:Y:S02]  /*153a0*/  SYNCS.PHASECHK.TRANS64.TRYWAIT P1, [R5+URZ+0x13260], R0 ;  /* 0x01326000050075a7 */ /* 0x000ee4000802017f */
[----:B---3--:R-:W-:Y:S05]  /*153b0*/  @!P1 BRA `(.L_x_514) ;  /* 0x0000001800ec9947 */ /* 0x008fea0003800000 */
.L_x_607:
[----:B------:R-:W-:Y:S05]  /*153c0*/  @!P0 BRA `(.L_x_515) ;  /* 0x0000000000048947 */ /* 0x000fea0003800000 */
[----:B------:R-:W-:Y:S01]  /*153d0*/  BPT.TRAP 0x1 ;  /* 0x000000040000795c */ /* 0x000fe20000300000 */
.L_x_515:
[----:B------:R-:W4:Y:S02]  /*153e0*/  SYNCS.PHASECHK.TRANS64.TRYWAIT P0, [R2+URZ+0x13280], R3 ;  /* 0x01328003020075a7 */ /* 0x000f24000800017f */
[----:B----4-:R-:W-:Y:S05]  /*153f0*/  @!P0 BRA `(.L_x_516) ;  /* 0x0000001800f08947 */ /* 0x010fea0003800000 */
.L_x_517:
[----:B------:R0:W0:Y:S02]  /*15400*/  SYNCS.PHASECHK.TRANS64.TRYWAIT P0, [R5+URZ+0x13280], R0 ;  /* 0x01328000050075a7 */ /* 0x000024000800017f */
[----:B0-----:R-:W-:Y:S05]  /*15410*/  @!P0 NANOSLEEP.SYNCS 0x989680 ;  /* 0x009896800000895d */ /* 0x001fea0003900000 */
[----:B------:R-:W0:Y:S02]  /*15420*/  @!P0 SYNCS.PHASECHK.TRANS64 P0, [R5+URZ+0x13280], R0 ;  /* 0x01328000050085a7 */ /* 0x000e24000800007f */
[----:B0-----:R-:W-:Y:S05]  /*15430*/  @!P0 BRA `(.L_x_517) ;  /* 0xfffffffc00f08947 */ /* 0x001fea000383ffff */
.L_x_285:
[----:B------:R-:W-:Y:S05]  /*15440*/  BSYNC B8 ;  /* 0x0000000000087941 */ /* 0x000fea0003800000 */
.L_x_282:
[----:B------:R-:W-:Y:S05]  /*15450*/  EXIT ;  /* 0x000000000000794d */ /* 0x000fea0003800000 */
.L_x_301:
[----:B-1----:R1:W2:Y:S02]  /*15460*/  SYNCS.PHASECHK.TRANS64.TRYWAIT P5, [R78+URZ+0x13290], R79 ;  /* 0x0132904f4e0075a7 */ /* 0x0022a400080a017f */
[----:B--2---:R-:W-:Y:S05]  /*15470*/  @!P5 NANOSLEEP.SYNCS 0x989680 ;  /* 0x009896800000d95d */ /* 0x004fea0003900000 */
[----:B------:R-:W2:Y:S02]  /*15480*/  @!P5 SYNCS.PHASECHK.TRANS64 P5, [R78+URZ+0x13290], R79 ;  /* 0x0132904f4e00d5a7 */ /* 0x000ea400080a007f */
[----:B--2---:R-:W-:Y:S05]  /*15490*/  @!P5 BRA `(.L_x_301) ;  /* 0xfffffffc00f0d947 */ /* 0x004fea000383ffff */
[----:B------:R-:W-:Y:S05]  /*154a0*/  BRA `(.L_x_518) ;  /* 0xfffffed000407947 */ /* 0x000fea000383ffff */
.L_x_311:
[----:B-1----:R1:W2:Y:S02]  /*154b0*/  SYNCS.PHASECHK.TRANS64.TRYWAIT P5, [R78+URZ+0x13290], R79 ;  /* 0x0132904f4e0075a7 */ /* 0x0022a400080a017f */
[----:B--2---:R-:W-:Y:S05]  /*154c0*/  @!P5 NANOSLEEP.SYNCS 0x989680 ;  /* 0x009896800000d95d */ /* 0x004fea0003900000 */
[----:B------:R-:W2:Y:S02]  /*154d0*/  @!P5 SYNCS.PHASECHK.TRANS64 P5, [R78+URZ+0x13290], R79 ;  /* 0x0132904f4e00d5a7 */ /* 0x000ea400080a007f */
[----:B--2---:R-:W-:Y:S05]  /*154e0*/  @!P5 BRA `(.L_x_311) ;  /* 0xfffffffc00f0d947 */ /* 0x004fea000383ffff */
[----:B------:R-:W-:Y:S05]  /*154f0*/  BRA `(.L_x_519) ;  /* 0xfffffee000507947 */ /* 0x000fea000383ffff */
.L_x_316:
[----:B0-----:R0:W1:Y:S02]  /*15500*/  SYNCS.PHASECHK.TRANS64.TRYWAIT P1, [R78+URZ+0x13290], R79 ;  /* 0x0132904f4e0075a7 */ /* 0x001064000802017f */
[----:B-1----:R-:W-:Y:S05]  /*15510*/  @!P1 NANOSLEEP.SYNCS 0x989680 ;  /* 0x009896800000995d */ /* 0x002fea0003900000 */
[----:B------:R-:W1:Y:S02]  /*15520*/  @!P1 SYNCS.PHASECHK.TRANS64 P1, [R78+URZ+0x13290], R79 ;  /* 0x0132904f4e0095a7 */ /* 0x000e64000802007f */
[----:B-1----:R-:W-:Y:S05]  /*15530*/  @!P1 BRA `(.L_x_316) ;  /* 0xfffffffc00f09947 */ /* 0x002fea000383ffff */
[----:B------:R-:W-:Y:S05]  /*15540*/  BRA `(.L_x_520) ;  /* 0xfffffef000587947 */ /* 0x000fea000383ffff */
.L_x_320:
[----:B-1----:R1:W2:Y:S02]  /*15550*/  SYNCS.PHASECHK.TRANS64.TRYWAIT P0, [R78+URZ+0x132b0], R79 ;  /* 0x0132b04f4e0075a7 */ /* 0x0022a4000800017f */
[----:B--2---:R-:W-:Y:S05]  /*15560*/  @!P0 NANOSLEEP.SYNCS 0x989680 ;  /* 0x009896800000895d */ /* 0x004fea0003900000 */
[----:B------:R-:W2:Y:S02]  /*15570*/  @!P0 SYNCS.PHASECHK.TRANS64 P0, [R78+URZ+0x132b0], R79 ;  /* 0x0132b04f4e0085a7 */ /* 0x000ea4000800007f */
[----:B--2---:R-:W-:Y:S05]  /*15580*/  @!P0 BRA `(.L_x_320) ;  /* 0xfffffffc00f08947 */ /* 0x004fea000383ffff */
[----:B------:R-:W-:Y:S05]  /*15590*/  BRA `(.L_x_521) ;  /* 0xfffffef000b87947 */ /* 0x000fea000383ffff */
.L_x_340:
[----:B------:R-:W-:Y:S01]  /*155a0*/  BSSY B1, `(.L_x_522) ;  /* 0x0000008000017945 */ /* 0x000fe20003800000 */
[----:B------:R-:W-:Y:S02]  /*155b0*/  IMAD.MOV.U32 R13, RZ, RZ, R32 ;  /* 0x000000ffff0d7224 */ /* 0x000fe400078e0020 */
[----:B------:R-:W-:Y:S02]  /*155c0*/  IMAD.MOV.U32 R12, RZ, RZ, RZ ;  /* 0x000000ffff0c7224 */ /* 0x000fe400078e00ff */
[----:B------:R-:W-:Y:S02]  /*155d0*/  IMAD.MOV.U32 R11, RZ, RZ, 0x1e1f ;  /* 0x00001e1fff0b7424 */ /* 0x000fe400078e00ff */
[----:B------:R-:W-:-:S07]  /*155e0*/  IMAD.MOV.U32 R15, RZ, RZ, -0x1 ;  /* 0xffffffffff0f7424 */ /* 0x000fce00078e00ff */
[----:B0----5:R-:W-:Y:S05]  /*155f0*/  WARPSYNC.COLLECTIVE R15, `(.L_x_523) ;  /* 0x000000000f087348 */ /* 0x021fea0003c00000 */
[----:B------:R1:W2:Y:S02]  /*15600*/  SHFL.IDX P6, R14, R13, R12, R11 ;  /* 0x0000000c0d0e7389 */ /* 0x0002a400000c000b */
[----:B012--5:R-:W-:Y:S01]  /*15610*/  ENDCOLLECTIVE ;  /* 0x000000000000791b */ /* 0x027fe20003800000 */
.L_x_523:
[----:B------:R-:W-:Y:S05]  /*15620*/  BSYNC B1 ;  /* 0x0000000000017941 */ /* 0x000fea0003800000 */
.L_x_522:
[----:B------:R-:W-:Y:S05]  /*15630*/  BRA `(.L_x_524) ;  /* 0xffffff0000907947 */ /* 0x000fea000383ffff */
.L_x_341:
[----:B------:R-:W-:Y:S01]  /*15640*/  BSSY B1, `(.L_x_525) ;  /* 0x0000008000017945 */ /* 0x000fe20003800000 */
[----:B------:R-:W-:Y:S01]  /*15650*/  IMAD.MOV.U32 R13, RZ, RZ, R28 ;  /* 0x000000ffff0d7224 */ /* 0x000fe200078e001c */
[----:B------:R-:W-:Y:S01]  /*15660*/  MOV R12, RZ ;  /* 0x000000ff000c7202 */ /* 0x000fe20000000f00 */
[----:B------:R-:W-:Y:S02]  /*15670*/  IMAD.MOV.U32 R11, RZ, RZ, 0x1e1f ;  /* 0x00001e1fff0b7424 */ /* 0x000fe400078e00ff */
[----:B------:R-:W-:-:S07]  /*15680*/  IMAD.MOV.U32 R15, RZ, RZ, -0x1 ;  /* 0xffffffffff0f7424 */ /* 0x000fce00078e00ff */
[----:B0----5:R-:W-:Y:S05]  /*15690*/  WARPSYNC.COLLECTIVE R15, `(.L_x_526) ;  /* 0x000000000f087348 */ /* 0x021fea0003c00000 */
[----:B------:R1:W2:Y:S02]  /*156a0*/  SHFL.IDX P6, R14, R13, R12, R11 ;  /* 0x0000000c0d0e7389 */ /* 0x0002a400000c000b */
[----:B012--5:R-:W-:Y:S01]  /*156b0*/  ENDCOLLECTIVE ;  /* 0x000000000000791b */ /* 0x027fe20003800000 */
.L_x_526:
[----:B------:R-:W-:Y:S05]  /*156c0*/  BSYNC B1 ;  /* 0x0000000000017941 */ /* 0x000fea0003800000 */
.L_x_525:
[----:B------:R-:W-:Y:S05]  /*156d0*/  BRA `(.L_x_527) ;  /* 0xffffff0000707947 */ /* 0x000fea000383ffff */
.L_x_342:
        /* <DEDUP_REMOVED lines=8> */
.L_x_529:
[----:B------:R-:W-:Y:S05]  /*15760*/  BSYNC B1 ;  /* 0x0000000000017941 */ /* 0x000fea0003800000 */
.L_x_528:
[----:B------:R-:W-:Y:S05]  /*15770*/  BRA `(.L_x_530) ;  /* 0xffffff0000507947 */ /* 0x000fea000383ffff */
.L_x_343:
[----:B------:R-:W-:Y:S01]  /*15780*/  BSSY B1, `(.L_x_531) ;  /* 0x0000008000017945 */ /* 0x000fe20003800000 */
[----:B------:R-:W-:Y:S01]  /*15790*/  MOV R13, R30 ;  /* 0x0000001e000d7202 */ /* 0x000fe20000000f00 */
[----:B------:R-:W-:Y:S02]  /*157a0*/  IMAD.MOV.U32 R12, RZ, RZ, RZ ;  /* 0x000000ffff0c7224 */ /* 0x000fe400078e00ff */
[----:B------:R-:W-:Y:S02]  /*157b0*/  IMAD.MOV.U32 R11, RZ, RZ, 0x1e1f ;  /* 0x00001e1fff0b7424 */ /* 0x000fe400078e00ff */
[----:B------:R-:W-:-:S07]  /*157c0*/  IMAD.MOV.U32 R15, RZ, RZ, -0x1 ;  /* 0xffffffffff0f7424 */ /* 0x000fce00078e00ff */
[----:B0----5:R-:W-:Y:S05]  /*157d0*/  WARPSYNC.COLLECTIVE R15, `(.L_x_532) ;  /* 0x000000000f087348 */ /* 0x021fea0003c00000 */
[----:B------:R1:W2:Y:S02]  /*157e0*/  SHFL.IDX P6, R14, R13, R12, R11 ;  /* 0x0000000c0d0e7389 */ /* 0x0002a400000c000b */
[----:B012--5:R-:W-:Y:S01]  /*157f0*/  ENDCOLLECTIVE ;  /* 0x000000000000791b */ /* 0x027fe20003800000 */
.L_x_532:
[----:B------:R-:W-:Y:S05]  /*15800*/  BSYNC B1 ;  /* 0x0000000000017941 */ /* 0x000fea0003800000 */
.L_x_531:
[----:B------:R-:W-:Y:S05]  /*15810*/  BRA `(.L_x_533) ;  /* 0xffffff0000307947 */ /* 0x000fea000383ffff */
.L_x_345:
[----:B-1----:R1:W2:Y:S02]  /*15820*/  SYNCS.PHASECHK.TRANS64.TRYWAIT P0, [R16+URZ+0x13200], R3 ;  /* 0x01320003100075a7 */ /* 0x0022a4000800017f */
[----:B--2---:R-:W-:Y:S05]  /*15830*/  @!P0 NANOSLEEP.SYNCS 0x989680 ;  /* 0x009896800000895d */ /* 0x004fea0003900000 */
[----:B------:R-:W2:Y:S02]  /*15840*/  @!P0 SYNCS.PHASECHK.TRANS64 P0, [R16+URZ+0x13200], R3 ;  /* 0x01320003100085a7 */ /* 0x000ea4000800007f */
[----:B--2---:R-:W-:Y:S05]  /*15850*/  @!P0 BRA `(.L_x_345) ;  /* 0xfffffffc00f08947 */ /* 0x004fea000383ffff */
[----:B------:R-:W-:Y:S05]  /*15860*/  BRA `(.L_x_534) ;  /* 0xffffff0000287947 */ /* 0x000fea000383ffff */
.L_x_349:
[----:B------:R-:W-:Y:S01]  /*15870*/  BSSY B1, `(.L_x_535) ;  /* 0x0000008000017945 */ /* 0x000fe20003800000 */
[----:B------:R-:W-:Y:S01]  /*15880*/  IMAD.MOV.U32 R13, RZ, RZ, R32 ;  /* 0x000000ffff0d7224 */ /* 0x000fe200078e0020 */
[----:B------:R-:W-:Y:S01]  /*15890*/  MOV R15, 0xffffffff ;  /* 0xffffffff000f7802 */ /* 0x000fe20000000f00 */
[----:B------:R-:W-:Y:S02]  /*158a0*/  IMAD.MOV.U32 R12, RZ, RZ, RZ ;  /* 0x000000ffff0c7224 */ /* 0x000fe400078e00ff */
[----:B------:R-:W-:-:S07]  /*158b0*/  IMAD.MOV.U32 R11, RZ, RZ, 0x1e1f ;  /* 0x00001e1fff0b7424 */ /* 0x000fce00078e00ff */
[----:B-----5:R-:W-:Y:S05]  /*158c0*/  WARPSYNC.COLLECTIVE R15, `(.L_x_536) ;  /* 0x000000000f087348 */ /* 0x020fea0003c00000 */
[----:B------:R0:W1:Y:S02]  /*158d0*/  SHFL.IDX P6, R14, R13, R12, R11 ;  /* 0x0000000c0d0e7389 */ /* 0x00006400000c000b */
[----:B01---5:R-:W-:Y:S01]  /*158e0*/  ENDCOLLECTIVE ;  /* 0x000000000000791b */ /* 0x023fe20003800000 */
.L_x_536:
[----:B------:R-:W-:Y:S05]  /*158f0*/  BSYNC B1 ;  /* 0x0000000000017941 */ /* 0x000fea0003800000 */
.L_x_535:
[----:B------:R-:W-:Y:S05]  /*15900*/  BRA `(.L_x_537) ;  /* 0xffffff10003c7947 */ /* 0x000fea000383ffff */
.L_x_350:
[----:B------:R-:W-:Y:S01]  /*15910*/  BSSY B1, `(.L_x_538) ;  /* 0x0000008000017945 */ /* 0x000fe20003800000 */
[----:B------:R-:W-:Y:S02]  /*15920*/  IMAD.MOV.U32 R13, RZ, RZ, R28 ;  /* 0x000000ffff0d7224 */ /* 0x000fe400078e001c */
[----:B------:R-:W-:Y:S02]  /*15930*/  IMAD.MOV.U32 R12, RZ, RZ, RZ ;  /* 0x000000ffff0c7224 */ /* 0x000fe400078e00ff */
[----:B------:R-:W-:Y:S02]  /*15940*/  IMAD.MOV.U32 R11, RZ, RZ, 0x1e1f ;  /* 0x00001e1fff0b7424 */ /* 0x000fe400078e00ff */
[----:B------:R-:W-:-:S07]  /*15950*/  IMAD.MOV.U32 R15, RZ, RZ, -0x1 ;  /* 0xffffffffff0f7424 */ /* 0x000fce00078e00ff */
[----:B-----5:R-:W-:Y:S05]  /*15960*/  WARPSYNC.COLLECTIVE R15, `(.L_x_539) ;  /* 0x000000000f087348 */ /* 0x020fea0003c00000 */
[----:B------:R0:W1:Y:S02]  /*15970*/  SHFL.IDX P6, R14, R13, R12, R11 ;  /* 0x0000000c0d0e7389 */ /* 0x00006400000c000b */
[----:B01---5:R-:W-:Y:S01]  /*15980*/  ENDCOLLECTIVE ;  /* 0x000000000000791b */ /* 0x023fe20003800000 */
.L_x_539:
[----:B------:R-:W-:Y:S05]  /*15990*/  BSYNC B1 ;  /* 0x0000000000017941 */ /* 0x000fea0003800000 */
.L_x_538:
[----:B------:R-:W-:Y:S05]  /*159a0*/  BRA `(.L_x_540) ;  /* 0xffffff1000207947 */ /* 0x000fea000383ffff */
.L_x_351:
[----:B------:R-:W-:Y:S01]  /*159b0*/  BSSY B1, `(.L_x_541) ;  /* 0x0000008000017945 */ /* 0x000fe20003800000 */
[----:B------:R-:W-:Y:S01]  /*159c0*/  IMAD.MOV.U32 R13, RZ, RZ, R33 ;  /* 0x000000ffff0d7224 */ /* 0x000fe200078e0021 */
[----:B------:R-:W-:Y:S01]  /*159d0*/  MOV R11, 0x1e1f ;  /* 0x00001e1f000b7802 */ /* 0x000fe20000000f00 */
[----:B------:R-:W-:Y:S02]  /*159e0*/  IMAD.MOV.U32 R12, RZ, RZ, RZ ;  /* 0x000000ffff0c7224 */ /* 0x000fe400078e00ff */
[----:B------:R-:W-:-:S07]  /*159f0*/  IMAD.MOV.U32 R15, RZ, RZ, -0x1 ;  /* 0xffffffffff0f7424 */ /* 0x000fce00078e00ff */
[----:B-----5:R-:W-:Y:S05]  /*15a00*/  WARPSYNC.COLLECTIVE R15, `(.L_x_542) ;  /* 0x000000000f087348 */ /* 0x020fea0003c00000 */
[----:B------:R0:W1:Y:S02]  /*15a10*/  SHFL.IDX P6, R14, R13, R12, R11 ;  /* 0x0000000c0d0e7389 */ /* 0x00006400000c000b */
[----:B01---5:R-:W-:Y:S01]  /*15a20*/  ENDCOLLECTIVE ;  /* 0x000000000000791b */ /* 0x023fe20003800000 */
.L_x_542:
[----:B------:R-:W-:Y:S05]  /*15a30*/  BSYNC B1 ;  /* 0x0000000000017941 */ /* 0x000fea0003800000 */
.L_x_541:
[----:B------:R-:W-:Y:S05]  /*15a40*/  BRA `(.L_x_543) ;  /* 0xffffff1000047947 */ /* 0x000fea000383ffff */
.L_x_352:
        /* <DEDUP_REMOVED lines=8> */
.L_x_545:
[----:B------:R-:W-:Y:S05]  /*15ad0*/  BSYNC B1 ;  /* 0x0000000000017941 */ /* 0x000fea0003800000 */
.L_x_544:
[----:B------:R-:W-:Y:S05]  /*15ae0*/  BRA `(.L_x_546) ;  /* 0xffffff0c00e87947 */ /* 0x000fea000383ffff */
.L_x_354:
[----:B0-----:R0:W1:Y:S02]  /*15af0*/  SYNCS.PHASECHK.TRANS64.TRYWAIT P1, [R16+URZ+0x13200], R3 ;  /* 0x01320003100075a7 */ /* 0x001064000802017f */
[----:B-1----:R-:W-:Y:S05]  /*15b00*/  @!P1 NANOSLEEP.SYNCS 0x989680 ;  /* 0x009896800000995d */ /* 0x002fea0003900000 */
[----:B------:R-:W1:Y:S02]  /*15b10*/  @!P1 SYNCS.PHASECHK.TRANS64 P1, [R16+URZ+0x13200], R3 ;  /* 0x01320003100095a7 */ /* 0x000e64000802007f */
[----:B-1----:R-:W-:Y:S05]  /*15b20*/  @!P1 BRA `(.L_x_354) ;  /* 0xfffffffc00f09947 */ /* 0x002fea000383ffff */
[----:B------:R-:W-:Y:S05]  /*15b30*/  BRA `(.L_x_547) ;  /* 0xffffff0c00e87947 */ /* 0x000fea000383ffff */
.L_x_358:
[----:B-1----:R1:W2:Y:S02]  /*15b40*/  SYNCS.PHASECHK.TRANS64.TRYWAIT P1, [R0+URZ+0x13230], R7 ;  /* 0x01323007000075a7 */ /* 0x0022a4000802017f */
[----:B--2---:R-:W-:Y:S05]  /*15b50*/  @!P1 NANOSLEEP.SYNCS 0x989680 ;  /* 0x009896800000995d */ /* 0x004fea0003900000 */
[----:B------:R-:W2:Y:S02]  /*15b60*/  @!P1 SYNCS.PHASECHK.TRANS64 P1, [R0+URZ+0x13230], R7 ;  /* 0x01323007000095a7 */ /* 0x000ea4000802007f */
[----:B--2---:R-:W-:Y:S05]  /*15b70*/  @!P1 BRA `(.L_x_358) ;  /* 0xfffffffc00f09947 */ /* 0x004fea000383ffff */
[----:B------:R-:W-:Y:S05]  /*15b80*/  BRA `(.L_x_357) ;  /* 0xffffff20003c7947 */ /* 0x000fea000383ffff */
.L_x_365:
[----:B-1----:R1:W2:Y:S02]  /*15b90*/  SYNCS.PHASECHK.TRANS64.TRYWAIT P1, [R14+URZ+0x13230], R11 ;  /* 0x0132300b0e0075a7 */ /* 0x0022a4000802017f */
[----:B--2---:R-:W-:Y:S05]  /*15ba0*/  @!P1 NANOSLEEP.SYNCS 0x989680 ;  /* 0x009896800000995d */ /* 0x004fea0003900000 */
[----:B------:R-:W2:Y:S02]  /*15bb0*/  @!P1 SYNCS.PHASECHK.TRANS64 P1, [R14+URZ+0x13230], R11 ;  /* 0x0132300b0e0095a7 */ /* 0x000ea4000802007f */
[----:B--2---:R-:W-:Y:S05]  /*15bc0*/  @!P1 BRA `(.L_x_365) ;  /* 0xfffffffc00f09947 */ /* 0x004fea000383ffff */
[----:B------:R-:W-:Y:S05]  /*15bd0*/  BRA `(.L_x_364) ;  /* 0xffffff54002c7947 */ /* 0x000fea000383ffff */
.L_x_370:
[----:B-1----:R1:W2:Y:S02]  /*15be0*/  SYNCS.PHASECHK.TRANS64.TRYWAIT P1, [R15+URZ+0x13250], R9 ;  /* 0x013250090f0075a7 */ /* 0x0022a4000802017f */
[----:B--2---:R-:W-:Y:S05]  /*15bf0*/  @!P1 NANOSLEEP.SYNCS 0x989680 ;  /* 0x009896800000995d */ /* 0x004fea0003900000 */
[----:B------:R-:W2:Y:S02]  /*15c00*/  @!P1 SYNCS.PHASECHK.TRANS64 P1, [R15+URZ+0x13250], R9 ;  /* 0x013250090f0095a7 */ /* 0x000ea4000802007f */
[----:B--2---:R-:W-:Y:S05]  /*15c10*/  @!P1 BRA `(.L_x_370) ;  /* 0xfffffffc00f09947 */ /* 0x004fea000383ffff */
[----:B------:R-:W-:Y:S05]  /*15c20*/  BRA `(.L_x_369) ;  /* 0xffffff58009c7947 */ /* 0x000fea000383ffff */
.L_x_377:
[----:B--2---:R2:W3:Y:S02]  /*15c30*/  SYNCS.PHASECHK.TRANS64.TRYWAIT P1, [R11+URZ+0x13250], R2 ;  /* 0x013250020b0075a7 */ /* 0x0044e4000802017f */
[----:B---3--:R-:W-:Y:S05]  /*15c40*/  @!P1 NANOSLEEP.SYNCS 0x989680 ;  /* 0x009896800000995d */ /* 0x008fea0003900000 */
[----:B------:R-:W3:Y:S02]  /*15c50*/  @!P1 SYNCS.PHASECHK.TRANS64 P1, [R11+URZ+0x13250], R2 ;  /* 0x013250020b0095a7 */ /* 0x000ee4000802007f */
[----:B---3--:R-:W-:Y:S05]  /*15c60*/  @!P1 BRA `(.L_x_377) ;  /* 0xfffffffc00f09947 */ /* 0x008fea000383ffff */
[----:B------:R-:W-:Y:S05]  /*15c70*/  BRA `(.L_x_376) ;  /* 0xffffff8000947947 */ /* 0x000fea000383ffff */
.L_x_412:
[----:B------:R-:W0:Y:S01]  /*15c80*/  S2R R10, SR_TID.X ;  /* 0x00000000000a7919 */ /* 0x000e220000002100 */
[----:B------:R-:W-:Y:S01]  /*15c90*/  BSSY B1, `(.L_x_548) ;  /* 0x000000a000017945 */ /* 0x000fe20003800000 */
[----:B------:R-:W-:Y:S01]  /*15ca0*/  MOV R12, RZ ;  /* 0x000000ff000c7202 */ /* 0x000fe20000000f00 */
[----:B------:R-:W-:Y:S02]  /*15cb0*/  IMAD.MOV.U32 R11, RZ, RZ, 0x1f ;  /* 0x0000001fff0b7424 */ /* 0x000fe400078e00ff */
[----:B------:R-:W-:Y:S01]  /*15cc0*/  IMAD.MOV.U32 R15, RZ, RZ, -0x1 ;  /* 0xffffffffff0f7424 */ /* 0x000fe200078e00ff */
[----:B0-----:R-:W-:-:S04]  /*15cd0*/  SHF.R.U32.HI R8, RZ, 0x5, R10 ;  /* 0x00000005ff087819 */ /* 0x001fc8000001160a */
[----:B------:R-:W-:-:S05]  /*15ce0*/  LOP3.LUT R8, R8, 0x3, RZ, 0xc0, !PT ;  /* 0x0000000308087812 */ /* 0x000fca00078ec0ff */
[----:B------:R-:W-:-:S07]  /*15cf0*/  IMAD.MOV.U32 R13, RZ, RZ, R8 ;  /* 0x000000ffff0d7224 */ /* 0x000fce00078e0008 */
[----:B------:R-:W-:Y:S05]  /*15d00*/  WARPSYNC.COLLECTIVE R15, `(.L_x_549) ;  /* 0x000000000f087348 */ /* 0x000fea0003c00000 */
[----:B------:R0:W1:Y:S02]  /*15d10*/  SHFL.IDX P6, R14, R13, R12, R11 ;  /* 0x0000000c0d0e7389 */ /* 0x00006400000c000b */
[----:B01----:R-:W-:Y:S01]  /*15d20*/  ENDCOLLECTIVE ;  /* 0x000000000000791b */ /* 0x003fe20003800000 */
.L_x_549:
[----:B------:R-:W-:Y:S05]  /*15d30*/  BSYNC B1 ;  /* 0x0000000000017941 */ /* 0x000fea0003800000 */
.L_x_548:
[----:B------:R-:W-:Y:S05]  /*15d40*/  BRA `(.L_x_550) ;  /* 0xffffffb800307947 */ /* 0x000fea000383ffff */
.L_x_414:
[----:B------:R-:W-:Y:S01]  /*15d50*/  BSSY B1, `(.L_x_551) ;  /* 0x0000006000017945 */ /* 0x000fe20003800000 */
[----:B------:R-:W-:-:S07]  /*15d60*/  IMAD.MOV.U32 R15, RZ, RZ, -0x1 ;  /* 0xffffffffff0f7424 */ /* 0x000fce00078e00ff */
[----:B0-----:R-:W-:Y:S05]  /*15d70*/  WARPSYNC.COLLECTIVE R15, `(.L_x_552) ;  /* 0x000000000f0c7348 */ /* 0x001fea0003c00000 */
[----:B------:R-:W-:Y:S02]  /*15d80*/  ELECT P6, UR62, PT ;  /* 0x00000000003e782f */ /* 0x000fe400038c0000 */
[----:B------:R-:W-:Y:S01]  /*15d90*/  MOV R14, UR62 ;  /* 0x0000003e000e7c02 */ /* 0x000fe20008000f00 */
[----:B0-----:R-:W-:Y:S10]  /*15da0*/  ENDCOLLECTIVE ;  /* 0x000000000000791b */ /* 0x001ff40003800000 */
.L_x_552:
[----:B------:R-:W-:Y:S05]  /*15db0*/  BSYNC B1 ;  /* 0x0000000000017941 */ /* 0x000fea0003800000 */
.L_x_551:
[----:B------:R-:W-:Y:S05]  /*15dc0*/  BRA `(.L_x_413) ;  /* 0xffffffb800287947 */ /* 0x000fea000383ffff */
.L_x_416:
[----:B0-----:R0:W1:Y:S02]  /*15dd0*/  SYNCS.PHASECHK.TRANS64.TRYWAIT P0, [R6+URZ+0x13220], R7 ;  /* 0x01322007060075a7 */ /* 0x001064000800017f */
[----:B-1----:R-:W-:Y:S05]  /*15de0*/  @!P0 NANOSLEEP.SYNCS 0x989680 ;  /* 0x009896800000895d */ /* 0x002fea0003900000 */
[----:B------:R-:W1:Y:S02]  /*15df0*/  @!P0 SYNCS.PHASECHK.TRANS64 P0, [R6+URZ+0x13220], R7 ;  /* 0x01322007060085a7 */ /* 0x000e64000800007f */
[----:B-1----:R-:W-:Y:S05]  /*15e00*/  @!P0 BRA `(.L_x_416) ;  /* 0xfffffffc00f08947 */ /* 0x002fea000383ffff */
[----:B------:R-:W-:Y:S05]  /*15e10*/  BRA `(.L_x_553) ;  /* 0xffffffb800447947 */ /* 0x000fea000383ffff */
.L_x_420:
[----:B0-----:R0:W1:Y:S02]  /*15e20*/  SYNCS.PHASECHK.TRANS64.TRYWAIT P0, [R7+URZ+0x132a0], R8 ;  /* 0x0132a008070075a7 */ /* 0x001064000800017f */
[----:B-1----:R-:W-:Y:S05]  /*15e30*/  @!P0 NANOSLEEP.SYNCS 0x989680 ;  /* 0x009896800000895d */ /* 0x002fea0003900000 */
[----:B------:R-:W1:Y:S02]  /*15e40*/  @!P0 SYNCS.PHASECHK.TRANS64 P0, [R7+URZ+0x132a0], R8 ;  /* 0x0132a008070085a7 */ /* 0x000e64000800007f */
[----:B-1----:R-:W-:Y:S05]  /*15e50*/  @!P0 BRA `(.L_x_420) ;  /* 0xfffffffc00f08947 */ /* 0x002fea000383ffff */
[----:B------:R-:W-:Y:S05]  /*15e60*/  BRA `(.L_x_554) ;  /* 0xffffffb8005c7947 */ /* 0x000fea000383ffff */
.L_x_425:
[----:B-1----:R1:W2:Y:S02]  /*15e70*/  SYNCS.PHASECHK.TRANS64.TRYWAIT P0, [R7+URZ+0x132c0], R8 ;  /* 0x0132c008070075a7 */ /* 0x0022a4000800017f */
[----:B--2---:R-:W-:Y:S05]  /*15e80*/  @!P0 NANOSLEEP.SYNCS 0x989680 ;  /* 0x009896800000895d */ /* 0x004fea0003900000 */
[----:B------:R-:W2:Y:S02]  /*15e90*/  @!P0 SYNCS.PHASECHK.TRANS64 P0, [R7+URZ+0x132c0], R8 ;  /* 0x0132c008070085a7 */ /* 0x000ea4000800007f */
[----:B--2---:R-:W-:Y:S05]  /*15ea0*/  @!P0 BRA `(.L_x_425) ;  /* 0xfffffffc00f08947 */ /* 0x004fea000383ffff */
[----:B------:R-:W-:Y:S05]  /*15eb0*/  BRA `(.L_x_555) ;  /* 0xffffffb800d87947 */ /* 0x000fea000383ffff */
.L_x_432:
[----:B0-----:R0:W1:Y:S02]  /*15ec0*/  SYNCS.PHASECHK.TRANS64.TRYWAIT P1, [R7+URZ+0x132a0], R8 ;  /* 0x0132a008070075a7 */ /* 0x001064000802017f */
[----:B-1----:R-:W-:Y:S05]  /*15ed0*/  @!P1 NANOSLEEP.SYNCS 0x989680 ;  /* 0x009896800000995d */ /* 0x002fea0003900000 */
[----:B------:R-:W1:Y:S02]  /*15ee0*/  @!P1 SYNCS.PHASECHK.TRANS64 P1, [R7+URZ+0x132a0], R8 ;  /* 0x0132a008070095a7 */ /* 0x000e64000802007f */
[----:B-1----:R-:W-:Y:S05]  /*15ef0*/  @!P1 BRA `(.L_x_432) ;  /* 0xfffffffc00f09947 */ /* 0x002fea000383ffff */
[----:B------:R-:W-:Y:S05]  /*15f00*/  BRA `(.L_x_556) ;  /* 0xffffffbc00947947 */ /* 0x000fea000383ffff */
.L_x_437:
[----:B-1----:R1:W2:Y:S02]  /*15f10*/  SYNCS.PHASECHK.TRANS64.TRYWAIT P1, [R7+URZ+0x132c0], R8 ;  /* 0x0132c008070075a7 */ /* 0x0022a4000802017f */
[----:B--2---:R-:W-:Y:S05]  /*15f20*/  @!P1 NANOSLEEP.SYNCS 0x989680 ;  /* 0x009896800000995d */ /* 0x004fea0003900000 */
[----:B------:R-:W2:Y:S02]  /*15f30*/  @!P1 SYNCS.PHASECHK.TRANS64 P1, [R7+URZ+0x132c0], R8 ;  /* 0x0132c008070095a7 */ /* 0x000ea4000802007f */
[----:B--2---:R-:W-:Y:S05]  /*15f40*/  @!P1 BRA `(.L_x_437) ;  /* 0xfffffffc00f09947 */ /* 0x004fea000383ffff */
[----:B------:R-:W-:Y:S05]  /*15f50*/  BRA `(.L_x_557) ;  /* 0xffffffc0000c7947 */ /* 0x000fea000383ffff */
.L_x_450:
[----:B------:R-:W0:Y:S01]  /*15f60*/  S2R R3, SR_TID.X ;  /* 0x0000000000037919 */ /* 0x000e220000002100 */
[----:B------:R-:W-:Y:S01]  /*15f70*/  BSSY B0, `(.L_x_558) ;  /* 0x000000a000007945 */ /* 0x000fe20003800000 */
[----:B------:R-:W-:Y:S01]  /*15f80*/  IMAD.MOV.U32 R12, RZ, RZ, RZ ;  /* 0x000000ffff0c7224 */ /* 0x000fe200078e00ff */
[----:B------:R-:W-:Y:S01]  /*15f90*/  MOV R15, 0xffffffff ;  /* 0xffffffff000f7802 */ /* 0x000fe20000000f00 */
[----:B------:R-:W-:Y:S01]  /*15fa0*/  IMAD.MOV.U32 R11, RZ, RZ, 0x1f ;  /* 0x0000001fff0b7424 */ /* 0x000fe200078e00ff */
[----:B0-----:R-:W-:-:S04]  /*15fb0*/  SHF.R.U32.HI R3, RZ, 0x5, R3 ;  /* 0x00000005ff037819 */ /* 0x001fc80000011603 */
[----:B------:R-:W-:-:S05]  /*15fc0*/  LOP3.LUT R3, R3, 0x3, RZ, 0xc0, !PT ;  /* 0x0000000303037812 */ /* 0x000fca00078ec0ff */
[----:B------:R-:W-:-:S07]  /*15fd0*/  IMAD.MOV.U32 R13, RZ, RZ, R3 ;  /* 0x000000ffff0d7224 */ /* 0x000fce00078e0003 */
[----:B------:R-:W-:Y:S05]  /*15fe0*/  WARPSYNC.COLLECTIVE R15, `(.L_x_559) ;  /* 0x000000000f087348 */ /* 0x000fea0003c00000 */
[----:B------:R0:W1:Y:S02]  /*15ff0*/  SHFL.IDX P6, R14, R13, R12, R11 ;  /* 0x0000000c0d0e7389 */ /* 0x00006400000c000b */
[----:B01----:R-:W-:Y:S01]  /*16000*/  ENDCOLLECTIVE ;  /* 0x000000000000791b */ /* 0x003fe20003800000 */
.L_x_559:
[----:B------:R-:W-:Y:S05]  /*16010*/  BSYNC B0 ;  /* 0x0000000000007941 */ /* 0x000fea0003800000 */
.L_x_558:
[----:B------:R-:W-:Y:S05]  /*16020*/  BRA `(.L_x_560) ;  /* 0xffffffcc00107947 */ /* 0x000fea000383ffff */
.L_x_452:
[----:B------:R-:W-:Y:S01]  /*16030*/  BSSY B0, `(.L_x_561) ;  /* 0x0000006000007945 */ /* 0x000fe20003800000 */
[----:B------:R-:W-:-:S07]  /*16040*/  IMAD.MOV.U32 R15, RZ, RZ, -0x1 ;  /* 0xffffffffff0f7424 */ /* 0x000fce00078e00ff */
[----:B0-----:R-:W-:Y:S05]  /*16050*/  WARPSYNC.COLLECTIVE R15, `(.L_x_562) ;  /* 0x000000000f0c7348 */ /* 0x001fea0003c00000 */
[----:B------:R-:W-:Y:S02]  /*16060*/  ELECT P6, UR62, PT ;  /* 0x00000000003e782f */ /* 0x000fe400038c0000 */
[----:B------:R-:W-:Y:S01]  /*16070*/  MOV R14, UR62 ;  /* 0x0000003e000e7c02 */ /* 0x000fe20008000f00 */
[----:B0-----:R-:W-:Y:S10]  /*16080*/  ENDCOLLECTIVE ;  /* 0x000000000000791b */ /* 0x001ff40003800000 */
.L_x_562:
[----:B------:R-:W-:Y:S05]  /*16090*/  BSYNC B0 ;  /* 0x0000000000007941 */ /* 0x000fea0003800000 */
.L_x_561:
[----:B------:R-:W-:Y:S05]  /*160a0*/  BRA `(.L_x_563) ;  /* 0xffffffcc00087947 */ /* 0x000fea000383ffff */
.L_x_455:
[----:B0-----:R0:W1:Y:S02]  /*160b0*/  SYNCS.PHASECHK.TRANS64.TRYWAIT P2, [R4+URZ+0x13280], R3 ;  /* 0x01328003040075a7 */ /* 0x001064000804017f */
[----:B-1----:R-:W-:Y:S05]  /*160c0*/  @!P2 NANOSLEEP.SYNCS 0x989680 ;  /* 0x009896800000a95d */ /* 0x002fea0003900000 */
[----:B------:R-:W1:Y:S02]  /*160d0*/  @!P2 SYNCS.PHASECHK.TRANS64 P2, [R4+URZ+0x13280], R3 ;  /* 0x013280030400a5a7 */ /* 0x000e64000804007f */
[----:B-1----:R-:W-:Y:S05]  /*160e0*/  @!P2 BRA `(.L_x_455) ;  /* 0xfffffffc00f0a947 */ /* 0x002fea000383ffff */
[----:B------:R-:W-:Y:S05]  /*160f0*/  BRA `(.L_x_564) ;  /* 0xffffffcc00787947 */ /* 0x000fea000383ffff */
.L_x_457:
[----:B-1----:R1:W2:Y:S02]  /*16100*/  SYNCS.PHASECHK.TRANS64.TRYWAIT P2, [R4+URZ+0x13240], R3 ;  /* 0x01324003040075a7 */ /* 0x0022a4000804017f */
[----:B--2---:R-:W-:Y:S05]  /*16110*/  @!P2 NANOSLEEP.SYNCS 0x989680 ;  /* 0x009896800000a95d */ /* 0x004fea0003900000 */
[----:B------:R-:W2:Y:S02]  /*16120*/  @!P2 SYNCS.PHASECHK.TRANS64 P2, [R4+URZ+0x13240], R3 ;  /* 0x013240030400a5a7 */ /* 0x000ea4000804007f */
[----:B--2---:R-:W-:Y:S05]  /*16130*/  @!P2 BRA `(.L_x_457) ;  /* 0xfffffffc00f0a947 */ /* 0x004fea000383ffff */
[----:B------:R-:W-:Y:S05]  /*16140*/  BRA `(.L_x_565) ;  /* 0xffffffcc00d47947 */ /* 0x000fea000383ffff */
.L_x_460:
[----:B0-----:R-:W0:Y:S01]  /*16150*/  S2R R5, SR_CgaCtaId ;  /* 0x0000000000057919 */ /* 0x001e220000008800 */
[----:B------:R-:W-:-:S04]  /*16160*/  MOV R4, 0x400 ;  /* 0x0000040000047802 */ /* 0x000fc80000000f00 */
[----:B0-----:R-:W-:-:S04]  /*16170*/  LEA R4, R5, R4, 0x18 ;  /* 0x0000000405047211 */ /* 0x001fc800078ec0ff */
[----:B------:R0:W1:Y:S03]  /*16180*/  SYNCS.PHASECHK.TRANS64.TRYWAIT P0, [R4+URZ+0x13220], R3 ;  /* 0x01322003040075a7 */ /* 0x000066000800017f */
[----:B-1----:R-:W-:Y:S05]  /*16190*/  @!P0 NANOSLEEP.SYNCS 0x989680 ;  /* 0x009896800000895d */ /* 0x002fea0003900000 */
[----:B------:R-:W1:Y:S02]  /*161a0*/  @!P0 SYNCS.PHASECHK.TRANS64 P0, [R4+URZ+0x13220], R3 ;  /* 0x01322003040085a7 */ /* 0x000e64000800007f */
[----:B-1----:R-:W-:Y:S05]  /*161b0*/  @!P0 BRA `(.L_x_460) ;  /* 0xfffffffc00e48947 */ /* 0x002fea000383ffff */
[----:B------:R-:W-:Y:S05]  /*161c0*/  BRA `(.L_x_566) ;  /* 0xffffffd0009c7947 */ /* 0x000fea000383ffff */
.L_x_466:
[----:B0-----:R0:W1:Y:S02]  /*161d0*/  SYNCS.PHASECHK.TRANS64.TRYWAIT P0, [R7+URZ+0x13280], R4 ;  /* 0x01328004070075a7 */ /* 0x001064000800017f */
[----:B-1----:R-:W-:Y:S05]  /*161e0*/  @!P0 NANOSLEEP.SYNCS 0x989680 ;  /* 0x009896800000895d */ /* 0x002fea0003900000 */
[----:B------:R-:W1:Y:S02]  /*161f0*/  @!P0 SYNCS.PHASECHK.TRANS64 P0, [R7+URZ+0x13280], R4 ;  /* 0x01328004070085a7 */ /* 0x000e64000800007f */
[----:B-1----:R-:W-:Y:S05]  /*16200*/  @!P0 BRA `(.L_x_466) ;  /* 0xfffffffc00f08947 */ /* 0x002fea000383ffff */
[----:B------:R-:W-:Y:S05]  /*16210*/  BRA `(.L_x_567) ;  /* 0xffffffd400487947 */ /* 0x000fea000383ffff */
.L_x_471:
[----:B-1----:R1:W2:Y:S02]  /*16220*/  SYNCS.PHASECHK.TRANS64.TRYWAIT P0, [R7+URZ+0x13240], R4 ;  /* 0x01324004070075a7 */ /* 0x0022a4000800017f */
[----:B--2---:R-:W-:Y:S05]  /*16230*/  @!P0 NANOSLEEP.SYNCS 0x989680 ;  /* 0x009896800000895d */ /* 0x004fea0003900000 */
[----:B------:R-:W2:Y:S02]  /*16240*/  @!P0 SYNCS.PHASECHK.TRANS64 P0, [R7+URZ+0x13240], R4 ;  /* 0x01324004070085a7 */ /* 0x000ea4000800007f */
[----:B--2---:R-:W-:Y:S05]  /*16250*/  @!P0 BRA `(.L_x_471) ;  /* 0xfffffffc00f08947 */ /* 0x004fea000383ffff */
[----:B------:R-:W-:Y:S05]  /*16260*/  BRA `(.L_x_568) ;  /* 0xffffffd400cc7947 */ /* 0x000fea000383ffff */
.L_x_477:
[----:B0-----:R0:W1:Y:S02]  /*16270*/  SYNCS.PHASECHK.TRANS64.TRYWAIT P2, [R13+URZ+0x13270], R4 ;  /* 0x013270040d0075a7 */ /* 0x001064000804017f */
[----:B-1----:R-:W-:Y:S05]  /*16280*/  @!P2 NANOSLEEP.SYNCS 0x989680 ;  /* 0x009896800000a95d */ /* 0x002fea0003900000 */
[----:B------:R-:W1:Y:S02]  /*16290*/  @!P2 SYNCS.PHASECHK.TRANS64 P2, [R13+URZ+0x13270], R4 ;  /* 0x013270040d00a5a7 */ /* 0x000e64000804007f */
[----:B-1----:R-:W-:Y:S05]  /*162a0*/  @!P2 BRA `(.L_x_477) ;  /* 0xfffffffc00f0a947 */ /* 0x002fea000383ffff */
[----:B------:R-:W-:Y:S05]  /*162b0*/  BRA `(.L_x_569) ;  /* 0xffffffd800747947 */ /* 0x000fea000383ffff */
.L_x_479:
[----:B0-----:R0:W1:Y:S02]  /*162c0*/  SYNCS.PHASECHK.TRANS64.TRYWAIT P2, [R13+URZ+0x13260], R4 ;  /* 0x013260040d0075a7 */ /* 0x001064000804017f */
[----:B-1----:R-:W-:Y:S05]  /*162d0*/  @!P2 NANOSLEEP.SYNCS 0x989680 ;  /* 0x009896800000a95d */ /* 0x002fea0003900000 */
[----:B------:R-:W1:Y:S02]  /*162e0*/  @!P2 SYNCS.PHASECHK.TRANS64 P2, [R13+URZ+0x13260], R4 ;  /* 0x013260040d00a5a7 */ /* 0x000e64000804007f */
[----:B-1----:R-:W-:Y:S05]  /*162f0*/  @!P2 BRA `(.L_x_479) ;  /* 0xfffffffc00f0a947 */ /* 0x002fea000383ffff */
[----:B------:R-:W-:Y:S05]  /*16300*/  BRA `(.L_x_570) ;  /* 0xffffffd8007c7947 */ /* 0x000fea000383ffff */
.L_x_486:
[----:B0-----:R0:W2:Y:S02]  /*16310*/  SYNCS.PHASECHK.TRANS64.TRYWAIT P0, [R2+URZ+0x13270], R3 ;  /* 0x01327003020075a7 */ /* 0x0010a4000800017f */
[----:B--2---:R-:W-:Y:S05]  /*16320*/  @!P0 NANOSLEEP.SYNCS 0x989680 ;  /* 0x009896800000895d */ /* 0x004fea0003900000 */
[----:B------:R-:W2:Y:S02]  /*16330*/  @!P0 SYNCS.PHASECHK.TRANS64 P0, [R2+URZ+0x13270], R3 ;  /* 0x01327003020085a7 */ /* 0x000ea4000800007f */
[----:B--2---:R-:W-:Y:S05]  /*16340*/  @!P0 BRA `(.L_x_486) ;  /* 0xfffffffc00f08947 */ /* 0x004fea000383ffff */
[----:B------:R-:W-:Y:S05]  /*16350*/  BRA `(.L_x_571) ;  /* 0xffffffdc00c47947 */ /* 0x000fea000383ffff */
.L_x_488:
[----:B0-----:R0:W2:Y:S02]  /*16360*/  SYNCS.PHASECHK.TRANS64.TRYWAIT P0, [R2+URZ+0x13260], R3 ;  /* 0x01326003020075a7 */ /* 0x0010a4000800017f */
[----:B--2---:R-:W-:Y:S05]  /*16370*/  @!P0 NANOSLEEP.SYNCS 0x989680 ;  /* 0x009896800000895d */ /* 0x004fea0003900000 */
[----:B------:R-:W2:Y:S02]  /*16380*/  @!P0 SYNCS.PHASECHK.TRANS64 P0, [R2+URZ+0x13260], R3 ;  /* 0x01326003020085a7 */ /* 0x000ea4000800007f */
[----:B--2---:R-:W-:Y:S05]  /*16390*/  @!P0 BRA `(.L_x_488) ;  /* 0xfffffffc00f08947 */ /* 0x004fea000383ffff */
[----:B------:R-:W-:Y:S05]  /*163a0*/  BRA `(.L_x_572) ;  /* 0xffffffdc00d47947 */ /* 0x000fea000383ffff */
.L_x_492:
[----:B------:R-:W-:Y:S01]  /*163b0*/  BSSY B0, `(.L_x_573) ;  /* 0x0000008000007945 */ /* 0x000fe20003800000 */
[----:B------:R-:W-:Y:S02]  /*163c0*/  IMAD.MOV.U32 R13, RZ, RZ, R16 ;  /* 0x000000ffff0d7224 */ /* 0x000fe400078e0010 */
[----:B------:R-:W-:Y:S02]  /*163d0*/  IMAD.MOV.U32 R12, RZ, RZ, RZ ;  /* 0x000000ffff0c7224 */ /* 0x000fe400078e00ff */
[----:B------:R-:W-:Y:S02]  /*163e0*/  IMAD.MOV.U32 R11, RZ, RZ, 0x1f ;  /* 0x0000001fff0b7424 */ /* 0x000fe400078e00ff */
[----:B------:R-:W-:-:S07]  /*163f0*/  IMAD.MOV.U32 R15, RZ, RZ, -0x1 ;  /* 0xffffffffff0f7424 */ /* 0x000fce00078e00ff */
[----:B------:R-:W-:Y:S05]  /*16400*/  WARPSYNC.COLLECTIVE R15, `(.L_x_574) ;  /* 0x000000000f087348 */ /* 0x000fea0003c00000 */
[----:B------:R0:W1:Y:S02]  /*16410*/  SHFL.IDX P6, R14, R13, R12, R11 ;  /* 0x0000000c0d0e7389 */ /* 0x00006400000c000b */
[----:B01----:R-:W-:Y:S01]  /*16420*/  ENDCOLLECTIVE ;  /* 0x000000000000791b */ /* 0x003fe20003800000 */
.L_x_574:
[----:B------:R-:W-:Y:S05]  /*16430*/  BSYNC B0 ;  /* 0x0000000000007941 */ /* 0x000fea0003800000 */
.L_x_573:
[----:B------:R-:W-:Y:S01]  /*16440*/  MOV R13, R16 ;  /* 0x00000010000d7202 */ /* 0x000fe20000000f00 */
[----:B------:R-:W-:Y:S02]  /*16450*/  IMAD.MOV.U32 R12, RZ, RZ, 0x1 ;  /* 0x00000001ff0c7424 */ /* 0x000fe400078e00ff */
[----:B------:R-:W-:Y:S02]  /*16460*/  IMAD.MOV.U32 R11, RZ, RZ, 0x1f ;  /* 0x0000001fff0b7424 */ /* 0x000fe400078e00ff */
[----:B------:R-:W-:Y:S02]  /*16470*/  IMAD.MOV.U32 R15, RZ, RZ, -0x1 ;  /* 0xffffffffff0f7424 */ /* 0x000fe400078e00ff */
[----:B------:R-:W-:Y:S02]  /*16480*/  IMAD.IADD R7, R19, 0x1, R8 ;  /* 0x0000000113077824 */ /* 0x000fe400078e0208 */
[----:B------:R-:W-:-:S07]  /*16490*/  IMAD.MOV.U32 R5, RZ, RZ, R14 ;  /* 0x000000ffff057224 */ /* 0x000fce00078e000e */
[----:B------:R-:W-:Y:S05]  /*164a0*/  WARPSYNC.COLLECTIVE R15, `(.L_x_575) ;  /* 0x000000000f087348 */ /* 0x000fea0003c00000 */
[----:B------:R0:W1:Y:S02]  /*164b0*/  SHFL.IDX P6, R14, R13, R12, R11 ;  /* 0x0000000c0d0e7389 */ /* 0x00006400000c000b */
[----:B01----:R-:W-:Y:S01]  /*164c0*/  ENDCOLLECTIVE ;  /* 0x000000000000791b */ /* 0x003fe20003800000 */
.L_x_575:
[----:B------:R-:W-:Y:S02]  /*164d0*/  ULDC UR4, c[0x0][0xc14] ;  /* 0x0003050000047ab9 */ /* 0x000fe40000000800 */
[----:B------:R-:W-:-:S13]  /*164e0*/  ISETP.GE.OR P1, PT, R7, UR4, !P0 ;  /* 0x0000000407007c0c */ /* 0x000fda000c726670 */
[----:B------:R-:W0:Y:S01]  /*164f0*/  @!P1 LDC.64 R2, c[0x0][0xc58] ;  /* 0x00031600ff029b82 */ /* 0x000e220000000a00 */
[----:B------:R-:W-:Y:S02]  /*16500*/  IMAD.MOV.U32 R4, RZ, RZ, RZ ;  /* 0x000000ffff047224 */ /* 0x000fe400078e00ff */
[----:B------:R-:W-:Y:S02]  /*16510*/  IMAD.MOV.U32 R11, RZ, RZ, RZ ;  /* 0x000000ffff0b7224 */ /* 0x000fe400078e00ff */
[----:B------:R-:W-:Y:S02]  /*16520*/  IMAD.MOV.U32 R0, RZ, RZ, R14 ;  /* 0x000000ffff007224 */ /* 0x000fe400078e000e */
[----:B0-----:R-:W-:-:S06]  /*16530*/  @!P1 IMAD.WIDE R2, R7, 0x4, R2 ;  /* 0x0000000407029825 */ /* 0x001fcc00078e0202 */
[----:B------:R-:W2:Y:S01]  /*16540*/  @!P1 LDG.E R2, desc[UR42][R2.64] ;  /* 0x0000002a02029981 */ /* 0x000ea2000c1e1900 */
[C---:B------:R-:W-:Y:S02]  /*16550*/  ISETP.GE.U32.AND P2, PT, R8.reuse, 0x2, PT ;  /* 0x000000020800780c */ /* 0x040fe40003f46070 */
[C---:B------:R-:W-:Y:S02]  /*16560*/  ISETP.GE.U32.AND P3, PT, R8.reuse, 0x4, PT ;  /* 0x000000040800780c */ /* 0x040fe40003f66070 */
[C---:B------:R-:W-:Y:S02]  /*16570*/  ISETP.GE.U32.AND P4, PT, R8.reuse, 0x8, PT ;  /* 0x000000080800780c */ /* 0x040fe40003f86070 */
[C---:B------:R-:W-:Y:S02]  /*16580*/  ISETP.GE.U32.AND P5, PT, R8.reuse, 0x10, PT ;  /* 0x000000100800780c */ /* 0x040fe40003fa6070 */
[----:B--2---:R-:W-:Y:S02]  /*16590*/  @!P1 MOV R4, R2 ;  /* 0x0000000200049202 */ /* 0x004fe40000000f00 */
[----:B------:R-:W-:-:S03]  /*165a0*/  ISETP.NE.AND P1, PT, R8, RZ, PT ;  /* 0x000000ff0800720c */ /* 0x000fc60003f25270 */
[----:B------:R-:W-:-:S10]  /*165b0*/  IMAD.MOV.U32 R13, RZ, RZ, R4 ;  /* 0x000000ffff0d7224 */ /* 0x000fd400078e0004 */
[----:B------:R-:W-:Y:S05]  /*165c0*/  WARPSYNC.COLLECTIVE R15, `(.L_x_576) ;  /* 0x000000000f087348 */ /* 0x000fea0003c00000 */
[----:B------:R0:W1:Y:S02]  /*165d0*/  SHFL.UP P6, R14, R13, R12, R11 ;  /* 0x0400000c0d0e7389 */ /* 0x00006400000c000b */
[----:B01----:R-:W-:Y:S01]  /*165e0*/  ENDCOLLECTIVE ;  /* 0x000000000000791b */ /* 0x003fe20003800000 */
.L_x_576:
[----:B------:R-:W-:Y:S01]  /*165f0*/  IMAD.MOV.U32 R12, RZ, RZ, 0x2 ;  /* 0x00000002ff0c7424 */ /* 0x000fe200078e00ff */
[----:B------:R-:W-:-:S05]  /*16600*/  SEL R7, R14, RZ, P1 ;  /* 0x000000ff0e077207 */ /* 0x000fca0000800000 */
[----:B------:R-:W-:-:S04]  /*16610*/  IMAD.IADD R6, R4, 0x1, R7 ;  /* 0x0000000104067824 */ /* 0x000fc800078e0207 */
[----:B------:R-:W-:-:S07]  /*16620*/  IMAD.MOV.U32 R13, RZ, RZ, R6 ;  /* 0x000000ffff0d7224 */ /* 0x000fce00078e0006 */
[----:B------:R-:W-:Y:S05]  /*16630*/  WARPSYNC.COLLECTIVE R15, `(.L_x_577) ;  /* 0x000000000f087348 */ /* 0x000fea0003c00000 */
[----:B------:R0:W1:Y:S02]  /*16640*/  SHFL.UP P6, R14, R13, R12, R11 ;  /* 0x0400000c0d0e7389 */ /* 0x00006400000c000b */
[----:B01----:R-:W-:Y:S01]  /*16650*/  ENDCOLLECTIVE ;  /* 0x000000000000791b */ /* 0x003fe20003800000 */
.L_x_577:
[----:B------:R-:W-:Y:S01]  /*16660*/  IMAD.MOV.U32 R12, RZ, RZ, 0x4 ;  /* 0x00000004ff0c7424 */ /* 0x000fe200078e00ff */
[----:B------:R-:W-:-:S05]  /*16670*/  SEL R7, R14, RZ, P2 ;  /* 0x000000ff0e077207 */ /* 0x000fca0001000000 */
[----:B------:R-:W-:-:S05]  /*16680*/  IMAD.IADD R7, R6, 0x1, R7 ;  /* 0x0000000106077824 */ /* 0x000fca00078e0207 */
[----:B------:R-:W-:-:S07]  /*16690*/  MOV R13, R7 ;  /* 0x00000007000d7202 */ /* 0x000fce0000000f00 */
[----:B------:R-:W-:Y:S05]  /*166a0*/  WARPSYNC.COLLECTIVE R15, `(.L_x_578) ;  /* 0x000000000f087348 */ /* 0x000fea0003c00000 */
[----:B------:R0:W1:Y:S02]  /*166b0*/  SHFL.UP P6, R14, R13, R12, R11 ;  /* 0x0400000c0d0e7389 */ /* 0x00006400000c000b */
[----:B01----:R-:W-:Y:S01]  /*166c0*/  ENDCOLLECTIVE ;  /* 0x000000000000791b */ /* 0x003fe20003800000 */
.L_x_578:
[----:B------:R-:W-:Y:S01]  /*166d0*/  IMAD.MOV.U32 R12, RZ, RZ, 0x8 ;  /* 0x00000008ff0c7424 */ /* 0x000fe200078e00ff */
[----:B------:R-:W-:-:S05]  /*166e0*/  SEL R2, R14, RZ, P3 ;  /* 0x000000ff0e027207 */ /* 0x000fca0001800000 */
[----:B------:R-:W-:-:S04]  /*166f0*/  IMAD.IADD R2, R7, 0x1, R2 ;  /* 0x0000000107027824 */ /* 0x000fc800078e0202 */
[----:B------:R-:W-:-:S07]  /*16700*/  IMAD.MOV.U32 R13, RZ, RZ, R2 ;  /* 0x000000ffff0d7224 */ /* 0x000fce00078e0002 */
[----:B------:R-:W-:Y:S05]  /*16710*/  WARPSYNC.COLLECTIVE R15, `(.L_x_579) ;  /* 0x000000000f087348 */ /* 0x000fea0003c00000 */
[----:B------:R0:W1:Y:S02]  /*16720*/  SHFL.UP P6, R14, R13, R12, R11 ;  /* 0x0400000c0d0e7389 */ /* 0x00006400000c000b */
[----:B01----:R-:W-:Y:S01]  /*16730*/  ENDCOLLECTIVE ;  /* 0x000000000000791b */ /* 0x003fe20003800000 */
.L_x_579:
[----:B------:R-:W-:Y:S02]  /*16740*/  MOV R12, 0x10 ;  /* 0x00000010000c7802 */ /* 0x000fe40000000f00 */
[----:B------:R-:W-:-:S05]  /*16750*/  SEL R3, R14, RZ, P4 ;  /* 0x000000ff0e037207 */ /* 0x000fca0002000000 */
[----:B------:R-:W-:-:S04]  /*16760*/  IMAD.IADD R3, R2, 0x1, R3 ;  /* 0x0000000102037824 */ /* 0x000fc800078e0203 */
[----:B------:R-:W-:-:S07]  /*16770*/  IMAD.MOV.U32 R13, RZ, RZ, R3 ;  /* 0x000000ffff0d7224 */ /* 0x000fce00078e0003 */
[----:B------:R-:W-:Y:S05]  /*16780*/  WARPSYNC.COLLECTIVE R15, `(.L_x_580) ;  /* 0x000000000f087348 */ /* 0x000fea0003c00000 */
[----:B------:R0:W1:Y:S02]  /*16790*/  SHFL.UP P6, R14, R13, R12, R11 ;  /* 0x0400000c0d0e7389 */ /* 0x00006400000c000b */
[----:B01----:R-:W-:Y:S01]  /*167a0*/  ENDCOLLECTIVE ;  /* 0x000000000000791b */ /* 0x003fe20003800000 */
.L_x_580:
[----:B------:R-:W-:Y:S02]  /*167b0*/  IMAD.MOV.U32 R12, RZ, RZ, 0x1f ;  /* 0x0000001fff0c7424 */ /* 0x000fe400078e00ff */
[----:B------:R-:W-:Y:S01]  /*167c0*/  IMAD.MOV.U32 R11, RZ, RZ, 0x1f ;  /* 0x0000001fff0b7424 */ /* 0x000fe200078e00ff */
[----:B------:R-:W-:-:S05]  /*167d0*/  SEL R2, R14, RZ, P5 ;  /* 0x000000ff0e027207 */ /* 0x000fca0002800000 */
[----:B------:R-:W-:-:S04]  /*167e0*/  IMAD.IADD R2, R3, 0x1, R2 ;  /* 0x0000000103027824 */ /* 0x000fc800078e0202 */
[----:B------:R-:W-:-:S07]  /*167f0*/  IMAD.MOV.U32 R13, RZ, RZ, R2 ;  /* 0x000000ffff0d7224 */ /* 0x000fce00078e0002 */
[----:B------:R-:W-:Y:S05]  /*16800*/  WARPSYNC.COLLECTIVE R15, `(.L_x_581) ;  /* 0x000000000f087348 */ /* 0x000fea0003c00000 */
[----:B------:R0:W1:Y:S02]  /*16810*/  SHFL.IDX P6, R14, R13, R12, R11 ;  /* 0x0000000c0d0e7389 */ /* 0x00006400000c000b */
[----:B01----:R-:W-:Y:S01]  /*16820*/  ENDCOLLECTIVE ;  /* 0x000000000000791b */ /* 0x003fe20003800000 */
.L_x_581:
[----:B------:R-:W-:Y:S05]  /*16830*/  BRA `(.L_x_582) ;  /* 0xffffffe000487947 */ /* 0x000fea000383ffff */
.L_x_497:
[----:B------:R-:W-:Y:S01]  /*16840*/  BSSY B0, `(.L_x_583) ;  /* 0x0000008000007945 */ /* 0x000fe20003800000 */
[----:B-----5:R-:W-:Y:S01]  /*16850*/  IMAD.MOV.U32 R13, RZ, RZ, R4 ;  /* 0x000000ffff0d7224 */ /* 0x020fe200078e0004 */
[----:B------:R-:W-:Y:S01]  /*16860*/  MOV R11, RZ ;  /* 0x000000ff000b7202 */ /* 0x000fe20000000f00 */
[----:B------:R-:W-:Y:S02]  /*16870*/  IMAD.MOV.U32 R12, RZ, RZ, 0x1 ;  /* 0x00000001ff0c7424 */ /* 0x000fe400078e00ff */
[----:B------:R-:W-:-:S07]  /*16880*/  IMAD.MOV.U32 R15, RZ, RZ, -0x1 ;  /* 0xffffffffff0f7424 */ /* 0x000fce00078e00ff */
[----:B0-----:R-:W-:Y:S05]  /*16890*/  WARPSYNC.COLLECTIVE R15, `(.L_x_584) ;  /* 0x000000000f087348 */ /* 0x001fea0003c00000 */
[----:B------:R1:W2:Y:S02]  /*168a0*/  SHFL.UP P6, R14, R13, R12, R11 ;  /* 0x0400000c0d0e7389 */ /* 0x0002a400000c000b */
[----:B012---:R-:W-:Y:S01]  /*168b0*/  ENDCOLLECTIVE ;  /* 0x000000000000791b */ /* 0x007fe20003800000 */
.L_x_584:
[----:B------:R-:W-:Y:S05]  /*168c0*/  BSYNC B0 ;  /* 0x0000000000007941 */ /* 0x000fea0003800000 */
.L_x_583:
[----:B------:R-:W-:Y:S01]  /*168d0*/  SEL R13, R14, RZ, P1 ;  /* 0x000000ff0e0d7207 */ /* 0x000fe20000800000 */
[----:B------:R-:W-:Y:S02]  /*168e0*/  IMAD.MOV.U32 R12, RZ, RZ, 0x2 ;  /* 0x00000002ff0c7424 */ /* 0x000fe400078e00ff */
[----:B------:R-:W-:Y:S02]  /*168f0*/  IMAD.MOV.U32 R11, RZ, RZ, RZ ;  /* 0x000000ffff0b7224 */ /* 0x000fe400078e00ff */
[----:B------:R-:W-:Y:S02]  /*16900*/  IMAD.IADD R13, R4, 0x1, R13 ;  /* 0x00000001040d7824 */ /* 0x000fe400078e020d */
[----:B------:R-:W-:-:S07]  /*16910*/  IMAD.MOV.U32 R15, RZ, RZ, -0x1 ;  /* 0xffffffffff0f7424 */ /* 0x000fce00078e00ff */
[----:B------:R-:W-:Y:S05]  /*16920*/  WARPSYNC.COLLECTIVE R15, `(.L_x_585) ;  /* 0x000000000f087348 */ /* 0x000fea0003c00000 */
[----:B------:R0:W1:Y:S02]  /*16930*/  SHFL.UP P6, R14, R13, R12, R11 ;  /* 0x0400000c0d0e7389 */ /* 0x00006400000c000b */
[----:B01----:R-:W-:Y:S01]  /*16940*/  ENDCOLLECTIVE ;  /* 0x000000000000791b */ /* 0x003fe20003800000 */
.L_x_585:
[----:B------:R-:W-:Y:S01]  /*16950*/  IMAD.MOV.U32 R12, RZ, RZ, 0x4 ;  /* 0x00000004ff0c7424 */ /* 0x000fe200078e00ff */
[----:B------:R-:W-:-:S05]  /*16960*/  SEL R2, R14, RZ, P2 ;  /* 0x000000ff0e027207 */ /* 0x000fca0001000000 */
[----:B------:R-:W-:-:S05]  /*16970*/  IMAD.IADD R2, R13, 0x1, R2 ;  /* 0x000000010d027824 */ /* 0x000fca00078e0202 */
[----:B------:R-:W-:-:S07]  /*16980*/  MOV R13, R2 ;  /* 0x00000002000d7202 */ /* 0x000fce0000000f00 */
[----:B------:R-:W-:Y:S05]  /*16990*/  WARPSYNC.COLLECTIVE R15, `(.L_x_586) ;  /* 0x000000000f087348 */ /* 0x000fea0003c00000 */
[----:B------:R0:W1:Y:S02]  /*169a0*/  SHFL.UP P6, R14, R13, R12, R11 ;  /* 0x0400000c0d0e7389 */ /* 0x00006400000c000b */
[----:B01----:R-:W-:Y:S01]  /*169b0*/  ENDCOLLECTIVE ;  /* 0x000000000000791b */ /* 0x003fe20003800000 */
.L_x_586:
[----:B------:R-:W-:Y:S01]  /*169c0*/  IMAD.MOV.U32 R12, RZ, RZ, 0x8 ;  /* 0x00000008ff0c7424 */ /* 0x000fe200078e00ff */
[----:B------:R-:W-:-:S05]  /*169d0*/  SEL R3, R14, RZ, P3 ;  /* 0x000000ff0e037207 */ /* 0x000fca0001800000 */
[----:B------:R-:W-:-:S04]  /*169e0*/  IMAD.IADD R3, R2, 0x1, R3 ;  /* 0x0000000102037824 */ /* 0x000fc800078e0203 */
[----:B------:R-:W-:-:S07]  /*169f0*/  IMAD.MOV.U32 R13, RZ, RZ, R3 ;  /* 0x000000ffff0d7224 */ /* 0x000fce00078e0003 */
[----:B------:R-:W-:Y:S05]  /*16a00*/  WARPSYNC.COLLECTIVE R15, `(.L_x_587) ;  /* 0x000000000f087348 */ /* 0x000fea0003c00000 */
[----:B------:R0:W1:Y:S02]  /*16a10*/  SHFL.UP P6, R14, R13, R12, R11 ;  /* 0x0400000c0d0e7389 */ /* 0x00006400000c000b */
[----:B01----:R-:W-:Y:S01]  /*16a20*/  ENDCOLLECTIVE ;  /* 0x000000000000791b */ /* 0x003fe20003800000 */
.L_x_587:
[----:B------:R-:W-:Y:S02]  /*16a30*/  MOV R12, 0x10 ;  /* 0x00000010000c7802 */ /* 0x000fe40000000f00 */
[----:B------:R-:W-:-:S05]  /*16a40*/  SEL R6, R14, RZ, P4 ;  /* 0x000000ff0e067207 */ /* 0x000fca0002000000 */
[----:B------:R-:W-:-:S04]  /*16a50*/  IMAD.IADD R6, R3, 0x1, R6 ;  /* 0x0000000103067824 */ /* 0x000fc800078e0206 */
[----:B------:R-:W-:-:S07]  /*16a60*/  IMAD.MOV.U32 R13, RZ, RZ, R6 ;  /* 0x000000ffff0d7224 */ /* 0x000fce00078e0006 */
[----:B------:R-:W-:Y:S05]  /*16a70*/  WARPSYNC.COLLECTIVE R15, `(.L_x_588) ;  /* 0x000000000f087348 */ /* 0x000fea0003c00000 */
[----:B------:R0:W1:Y:S02]  /*16a80*/  SHFL.UP P6, R14, R13, R12, R11 ;  /* 0x0400000c0d0e7389 */ /* 0x00006400000c000b */
[----:B01----:R-:W-:Y:S01]  /*16a90*/  ENDCOLLECTIVE ;  /* 0x000000000000791b */ /* 0x003fe20003800000 */
.L_x_588:
        /* <DEDUP_REMOVED lines=8> */
.L_x_589:
[----:B------:R-:W-:Y:S05]  /*16b20*/  BRA `(.L_x_590) ;  /* 0xffffffe000287947 */ /* 0x000fea000383ffff */
.L_x_499:
[----:B------:R-:W-:Y:S01]  /*16b30*/  BSSY B0, `(.L_x_591) ;  /* 0x0000006000007945 */ /* 0x000fe20003800000 */
[----:B------:R-:W-:Y:S01]  /*16b40*/  PLOP3.LUT P6, PT, P6, PT, PT, 0x8, 0x0 ;  /* 0x000000000000781c */ /* 0x000fe200037ce170 */
[----:B------:R-:W-:-:S12]  /*16b50*/  IMAD.MOV.U32 R15, RZ, RZ, -0x1 ;  /* 0xffffffffff0f7424 */ /* 0x000fd800078e00ff */
[----:B0-----:R-:W-:Y:S05]  /*16b60*/  WARPSYNC.COLLECTIVE R15, `(.L_x_592) ;  /* 0x000000000f087348 */ /* 0x001fea0003c00000 */
[----:B------:R-:W-:Y:S01]  /*16b70*/  VOTE.ANY R14, PT, P6 ;  /* 0x00000000000e7806 */ /* 0x000fe200030e0100 */
[----:B0-----:R-:W-:Y:S06]  /*16b80*/  ENDCOLLECTIVE ;  /* 0x000000000000791b */ /* 0x001fec0003800000 */
.L_x_592:
[----:B------:R-:W-:Y:S05]  /*16b90*/  BSYNC B0 ;  /* 0x0000000000007941 */ /* 0x000fea0003800000 */
.L_x_591:
[----:B------:R-:W-:Y:S01]  /*16ba0*/  IMAD.MOV.U32 R3, RZ, RZ, R14 ;  /* 0x000000ffff037224 */ /* 0x000fe200078e000e */
[----:B------:R-:W-:Y:S01]  /*16bb0*/  MOV R13, R4 ;  /* 0x00000004000d7202 */ /* 0x000fe20000000f00 */
[----:B------:R-:W-:Y:S02]  /*16bc0*/  IMAD.MOV.U32 R11, RZ, RZ, 0x1f ;  /* 0x0000001fff0b7424 */ /* 0x000fe400078e00ff */
[----:B------:R-:W0:Y:S01]  /*16bd0*/  POPC R0, R3 ;  /* 0x0000000300007309 */ /* 0x000e220000000000 */
[----:B------:R-:W-:Y:S02]  /*16be0*/  IMAD.MOV.U32 R15, RZ, RZ, -0x1 ;  /* 0xffffffffff0f7424 */ /* 0x000fe400078e00ff */
[----:B0-----:R-:W-:-:S07]  /*16bf0*/  IMAD.MOV.U32 R12, RZ, RZ, R0 ;  /* 0x000000ffff0c7224 */ /* 0x001fce00078e0000 */
[----:B------:R-:W-:Y:S05]  /*16c00*/  WARPSYNC.COLLECTIVE R15, `(.L_x_593) ;  /* 0x000000000f087348 */ /* 0x000fea0003c00000 */
[----:B------:R0:W1:Y:S02]  /*16c10*/  SHFL.IDX P6, R14, R13, R12, R11 ;  /* 0x0000000c0d0e7389 */ /* 0x00006400000c000b */
[----:B01----:R-:W-:Y:S01]  /*16c20*/  ENDCOLLECTIVE ;  /* 0x000000000000791b */ /* 0x003fe20003800000 */
.L_x_593:
[----:B------:R-:W-:Y:S01]  /*16c30*/  IMAD.MOV.U32 R4, RZ, RZ, R14 ;  /* 0x000000ffff047224 */ /* 0x000fe200078e000e */
[----:B------:R-:W-:Y:S06]  /*16c40*/  BRA `(.L_x_594) ;  /* 0xffffffe000187947 */ /* 0x000fec000383ffff */
.L_x_501:
[----:B------:R-:W-:Y:S01]  /*16c50*/  BSSY B0, `(.L_x_595) ;  /* 0x0000007000007945 */ /* 0x000fe20003800000 */
[----:B------:R-:W-:Y:S01]  /*16c60*/  IMAD.MOV.U32 R13, RZ, RZ, R2 ;  /* 0x000000ffff0d7224 */ /* 0x000fe200078e0002 */
[----:B------:R-:W-:Y:S01]  /*16c70*/  MOV R15, 0xffffffff ;  /* 0xffffffff000f7802 */ /* 0x000fe20000000f00 */
[----:B------:R-:W-:-:S07]  /*16c80*/  IMAD.MOV.U32 R11, RZ, RZ, 0x1f ;  /* 0x0000001fff0b7424 */ /* 0x000fce00078e00ff */
[----:B012---:R-:W-:Y:S05]  /*16c90*/  WARPSYNC.COLLECTIVE R15, `(.L_x_596) ;  /* 0x000000000f087348 */ /* 0x007fea0003c00000 */
[----:B------:R3:W4:Y:S02]  /*16ca0*/  SHFL.IDX P6, R14, R13, R12, R11 ;  /* 0x0000000c0d0e7389 */ /* 0x00072400000c000b */
[----:B01234-:R-:W-:Y:S01]  /*16cb0*/  ENDCOLLECTIVE ;  /* 0x000000000000791b */ /* 0x01ffe20003800000 */
.L_x_596:
[----:B------:R-:W-:Y:S05]  /*16cc0*/  BSYNC B0 ;  /* 0x0000000000007941 */ /* 0x000fea0003800000 */
.L_x_595:
[----:B------:R-:W-:Y:S05]  /*16cd0*/  BRA `(.L_x_500) ;  /* 0xffffffe000107947 */ /* 0x000fea000383ffff */
.L_x_505:
[----:B0-----:R0:W1:Y:S02]  /*16ce0*/  SYNCS.PHASECHK.TRANS64.TRYWAIT P0, [R8+URZ+0x13220], R0 ;  /* 0x01322000080075a7 */ /* 0x001064000800017f */
[----:B-1----:R-:W-:Y:S05]  /*16cf0*/  @!P0 NANOSLEEP.SYNCS 0x989680 ;  /* 0x009896800000895d */ /* 0x002fea0003900000 */
[----:B------:R-:W1:Y:S02]  /*16d00*/  @!P0 SYNCS.PHASECHK.TRANS64 P0, [R8+URZ+0x13220], R0 ;  /* 0x01322000080085a7 */ /* 0x000e64000800007f */
[----:B-1----:R-:W-:Y:S05]  /*16d10*/  @!P0 BRA `(.L_x_505) ;  /* 0xfffffffc00f08947 */ /* 0x002fea000383ffff */
[----:B------:R-:W-:Y:S05]  /*16d20*/  BRA `(.L_x_597) ;  /* 0xffffffe000fc7947 */ /* 0x000fea000383ffff */
.L_x_506:
        /* <DEDUP_REMOVED lines=11> */
.L_x_599:
[----:B------:R-:W-:Y:S05]  /*16de0*/  BSYNC B0 ;  /* 0x0000000000007941 */ /* 0x000fea0003800000 */
.L_x_598:
[----:B------:R-:W-:Y:S05]  /*16df0*/  BRA `(.L_x_600) ;  /* 0xffffffe000e47947 */ /* 0x000fea000383ffff */
.L_x_507:
[----:B------:R-:W-:Y:S01]  /*16e00*/  BSSY B0, `(.L_x_601) ;  /* 0x0000006000007945 */ /* 0x000fe20003800000 */
[----:B------:R-:W-:-:S07]  /*16e10*/  IMAD.MOV.U32 R15, RZ, RZ, -0x1 ;  /* 0xffffffffff0f7424 */ /* 0x000fce00078e00ff */
[----:B0-----:R-:W-:Y:S05]  /*16e20*/  WARPSYNC.COLLECTIVE R15, `(.L_x_602) ;  /* 0x000000000f0c7348 */ /* 0x001fea0003c00000 */
[----:B------:R-:W-:Y:S02]  /*16e30*/  ELECT P6, UR62, PT ;  /* 0x00000000003e782f */ /* 0x000fe400038c0000 */
[----:B------:R-:W-:Y:S01]  /*16e40*/  MOV R14, UR62 ;  /* 0x0000003e000e7c02 */ /* 0x000fe20008000f00 */
[----:B0-----:R-:W-:Y:S10]  /*16e50*/  ENDCOLLECTIVE ;  /* 0x000000000000791b */ /* 0x001ff40003800000 */
.L_x_602:
[----:B------:R-:W-:Y:S05]  /*16e60*/  BSYNC B0 ;  /* 0x0000000000007941 */ /* 0x000fea0003800000 */
.L_x_601:
[----:B------:R-:W-:Y:S05]  /*16e70*/  BRA `(.L_x_603) ;  /* 0xffffffe000d87947 */ /* 0x000fea000383ffff */
.L_x_509:
[----:B0-----:R0:W1:Y:S02]  /*16e80*/  SYNCS.PHASECHK.TRANS64.TRYWAIT P1, [R6+URZ], R3 ;  /* 0x00000003060075a7 */ /* 0x001064000802017f */
[----:B-1----:R-:W-:Y:S05]  /*16e90*/  @!P1 NANOSLEEP.SYNCS 0x989680 ;  /* 0x009896800000995d */ /* 0x002fea0003900000 */
[----:B------:R-:W1:Y:S02]  /*16ea0*/  @!P1 SYNCS.PHASECHK.TRANS64 P1, [R6+URZ], R3 ;  /* 0x00000003060095a7 */ /* 0x000e64000802007f */
[----:B-1----:R-:W-:Y:S05]  /*16eb0*/  @!P1 BRA `(.L_x_509) ;  /* 0xfffffffc00f09947 */ /* 0x002fea000383ffff */
[----:B------:R-:W-:Y:S05]  /*16ec0*/  BRA `(.L_x_604) ;  /* 0xffffffe4000c7947 */ /* 0x000fea000383ffff */
.L_x_510:
[----:B-1----:R1:W2:Y:S02]  /*16ed0*/  SYNCS.PHASECHK.TRANS64.TRYWAIT P1, [R7+URZ], R0 ;  /* 0x00000000070075a7 */ /* 0x0022a4000802017f */
[----:B--2---:R-:W-:Y:S05]  /*16ee0*/  @!P1 NANOSLEEP.SYNCS 0x989680 ;  /* 0x009896800000995d */ /* 0x004fea0003900000 */
[----:B------:R-:W2:Y:S02]  /*16ef0*/  @!P1 SYNCS.PHASECHK.TRANS64 P1, [R7+URZ], R0 ;  /* 0x00000000070095a7 */ /* 0x000ea4000802007f */
[----:B--2---:R-:W-:Y:S05]  /*16f00*/  @!P1 BRA `(.L_x_510) ;  /* 0xfffffffc00f09947 */ /* 0x004fea000383ffff */
[----:B------:R-:W-:Y:S05]  /*16f10*/  BRA `(.L_x_605) ;  /* 0xffffffe400007947 */ /* 0x000fea000383ffff */
.L_x_512:
[----:B--2---:R2:W3:Y:S02]  /*16f20*/  SYNCS.PHASECHK.TRANS64.TRYWAIT P1, [R2+URZ+0x13260], R3 ;  /* 0x01326003020075a7 */ /* 0x0044e4000802017f */
[----:B---3--:R-:W-:Y:S05]  /*16f30*/  @!P1 NANOSLEEP.SYNCS 0x989680 ;  /* 0x009896800000995d */ /* 0x008fea0003900000 */
[----:B------:R-:W3:Y:S02]  /*16f40*/  @!P1 SYNCS.PHASECHK.TRANS64 P1, [R2+URZ+0x13260], R3 ;  /* 0x01326003020095a7 */ /* 0x000ee4000802007f */
[----:B---3--:R-:W-:Y:S05]  /*16f50*/  @!P1 BRA `(.L_x_512) ;  /* 0xfffffffc00f09947 */ /* 0x008fea000383ffff */
[----:B------:R-:W-:Y:S05]  /*16f60*/  BRA `(.L_x_606) ;  /* 0xffffffe400007947 */ /* 0x000fea000383ffff */
.L_x_514:
[----:B---3--:R3:W4:Y:S02]  /*16f70*/  SYNCS.PHASECHK.TRANS64.TRYWAIT P1, [R5+URZ+0x13260], R0 ;  /* 0x01326000050075a7 */ /* 0x008724000802017f */
[----:B----4-:R-:W-:Y:S05]  /*16f80*/  @!P1 NANOSLEEP.SYNCS 0x989680 ;  /* 0x009896800000995d */ /* 0x010fea0003900000 */
[----:B------:R-:W4:Y:S02]  /*16f90*/  @!P1 SYNCS.PHASECHK.TRANS64 P1, [R5+URZ+0x13260], R0 ;  /* 0x01326000050095a7 */ /* 0x000f24000802007f */
[----:B----4-:R-:W-:Y:S05]  /*16fa0*/  @!P1 BRA `(.L_x_514) ;  /* 0xfffffffc00f09947 */ /* 0x010fea000383ffff */
[----:B------:R-:W-:Y:S05]  /*16fb0*/  BRA `(.L_x_607) ;  /* 0xffffffe400007947 */ /* 0x000fea000383ffff */
.L_x_516:
[----:B----4-:R4:W0:Y:S02]  /*16fc0*/  SYNCS.PHASECHK.TRANS64.TRYWAIT P0, [R2+URZ+0x13280], R3 ;  /* 0x01328003020075a7 */ /* 0x010824000800017f */
[----:B0-----:R-:W-:Y:S05]  /*16fd0*/  @!P0 NANOSLEEP.SYNCS 0x989680 ;  /* 0x009896800000895d */ /* 0x001fea0003900000 */
[----:B------:R-:W0:Y:S02]  /*16fe0*/  @!P0 SYNCS.PHASECHK.TRANS64 P0, [R2+URZ+0x13280], R3 ;  /* 0x01328003020085a7 */ /* 0x000e24000800007f */
[----:B0-----:R-:W-:Y:S05]  /*16ff0*/  @!P0 BRA `(.L_x_516) ;  /* 0xfffffffc00f08947 */ /* 0x001fea000383ffff */
[----:B------:R-:W-:Y:S05]  /*17000*/  BRA `(.L_x_517) ;  /* 0xffffffe000fc7947 */ /* 0x000fea000383ffff */
.L_x_608:
        /* <DEDUP_REMOVED lines=15> */
.L_x_2164:


//--------------------- .text._ZN7cutlass13device_kernelIN5flash11enable_sm90INS1_16FlashAttnFwdSm90INS1_25CollectiveMainloopFwdSm90ILi2EN4cute5tupleIJNS5_1CILi1EEES8_S8_EEENS6_IJNS7_ILi192EEENS7_ILi160EEENS7_ILi64EEEEEELi64ENS_12float_e4m3_tEfNS_4arch4Sm90ELb0ELb1ELb1ELb0ELb0ELb0ELb0ELb1ELb1ELb0ELb0ELb0EEENS1_21CollectiveEpilogueFwdINS6_IJSA_SC_SB_EEES9_NS_10bfloat16_tESG_Li384ELb0ELb0ELb0ELb1EEENS1_30DynamicPersistentTileSchedulerILi384ELi128ELb0ELb0ELb1EEEEEEEEEvNT_6ParamsE --------------------------
	.section	.text._ZN7cutlass13device_kernelIN5flash11enable_sm90INS1_16FlashAttnFwdSm90INS1_25CollectiveMainloopFwdSm90ILi2EN4cute5tupleIJNS5_1CILi1EEES8_S8_EEENS6_IJNS7_ILi192EEENS7_ILi160EEENS7_ILi64EEEEEELi64ENS_12float_e4m3_tEfNS_4arch4Sm90ELb0ELb1ELb1ELb0ELb0ELb0ELb0ELb1ELb1ELb0ELb0ELb0EEENS1_21CollectiveEpilogueFwdINS6_IJSA_SC_SB_EEES9_NS_10bfloat16_tESG_Li384ELb0ELb0ELb0ELb1EEENS1_30DynamicPersistentTileSchedulerILi384ELi128ELb0ELb0ELb1EEEEEEEEEvNT_6ParamsE,"ax",@progbits
	.align	128
.text._ZN7cutlass13device_kernelIN5flash11enable_sm90INS1_16FlashAttnFwdSm90INS1_25CollectiveMainloopFwdSm90ILi2EN4cute5tupleIJNS5_1CILi1EEES8_S8_EEENS6_IJNS7_ILi192EEENS7_ILi160EEENS7_ILi64EEEEEELi64ENS_12float_e4m3_tEfNS_4arch4Sm90ELb0ELb1ELb1ELb0ELb0ELb0ELb0ELb1ELb1ELb0ELb0ELb0EEENS1_21CollectiveEpilogueFwdINS6_IJSA_SC_SB_EEES9_NS_10bfloat16_tESG_Li384ELb0ELb0ELb0ELb1EEENS1_30DynamicPersistentTileSchedulerILi384ELi128ELb0ELb0ELb1EEEEEEEEEvNT_6ParamsE:
        .type           _ZN7cutlass13device_kernelIN5flash11enable_sm90INS1_16FlashAttnFwdSm90INS1_25CollectiveMainloopFwdSm90ILi2EN4cute5tupleIJNS5_1CILi1EEES8_S8_EEENS6_IJNS7_ILi192EEENS7_ILi160EEENS7_ILi64EEEEEELi64ENS_12float_e4m3_tEfNS_4arch4Sm90ELb0ELb1ELb1ELb0ELb0ELb0ELb0ELb1ELb1ELb0ELb0ELb0EEENS1_21CollectiveEpilogueFwdINS6_IJSA_SC_SB_EEES9_NS_10bfloat16_tESG_Li384ELb0ELb0ELb0ELb1EEENS1_30DynamicPersistentTileSchedulerILi384ELi128ELb0ELb0ELb1EEEEEEEEEvNT_6ParamsE,@function
        .size           _ZN7cutlass13device_kernelIN5flash11enable_sm90INS1_16FlashAttnFwdSm90INS1_25CollectiveMainloopFwdSm90ILi2EN4cute5tupleIJNS5_1CILi1EEES8_S8_EEENS6_IJNS7_ILi192EEENS7_ILi160EEENS7_ILi64EEEEEELi64ENS_12float_e4m3_tEfNS_4arch4Sm90ELb0ELb1ELb1ELb0ELb0ELb0ELb0ELb1ELb1ELb0ELb0ELb0EEENS1_21CollectiveEpilogueFwdINS6_IJSA_SC_SB_EEES9_NS_10bfloat16_tESG_Li384ELb0ELb0ELb0ELb1EEENS1_30DynamicPersistentTileSchedulerILi384ELi128ELb0ELb0ELb1EEEEEEEEEvNT_6ParamsE,(.L_x_2165 - _ZN7cutlass13device_kernelIN5flash11enable_sm90INS1_16FlashAttnFwdSm90INS1_25CollectiveMainloopFwdSm90ILi2EN4cute5tupleIJNS5_1CILi1EEES8_S8_EEENS6_IJNS7_ILi192EEENS7_ILi160EEENS7_ILi64EEEEEELi64ENS_12float_e4m3_tEfNS_4arch4Sm90ELb0ELb1ELb1ELb0ELb0ELb0ELb0ELb1ELb1ELb0ELb0ELb0EEENS1_21CollectiveEpilogueFwdINS6_IJSA_SC_SB_EEES9_NS_10bfloat16_tESG_Li384ELb0ELb0ELb0ELb1EEENS1_30DynamicPersistentTileSchedulerILi384ELi128ELb0ELb0ELb1EEEEEEEEEvNT_6ParamsE)
        .other          _ZN7cutlass13device_kernelIN5flash11enable_sm90INS1_16FlashAttnFwdSm90INS1_25CollectiveMainloopFwdSm90ILi2EN4cute5tupleIJNS5_1CILi1EEES8_S8_EEENS6_IJNS7_ILi192EEENS7_ILi160EEENS7_ILi64EEEEEELi64ENS_12float_e4m3_tEfNS_4arch4Sm90ELb0ELb1ELb1ELb0ELb0ELb0ELb0ELb1ELb1ELb0ELb0ELb0EEENS1_21CollectiveEpilogueFwdINS6_IJSA_SC_SB_EEES9_NS_10bfloat16_tESG_Li384ELb0ELb0ELb0ELb1EEENS1_30DynamicPersistentTileSchedulerILi384ELi128ELb0ELb0ELb1EEEEEEEEEvNT_6ParamsE,@"STO_CUDA_ENTRY STV_DEFAULT"
_ZN7cutlass13device_kernelIN5flash11enable_sm90INS1_16FlashAttnFwdSm90INS1_25CollectiveMainloopFwdSm90ILi2EN4cute5tupleIJNS5_1CILi1EEES8_S8_EEENS6_IJNS7_ILi192EEENS7_ILi160EEENS7_ILi64EEEEEELi64ENS_12float_e4m3_tEfNS_4arch4Sm90ELb0ELb1ELb1ELb0ELb0ELb0ELb0ELb1ELb1ELb0ELb0ELb0EEENS1_21CollectiveEpilogueFwdINS6_IJSA_SC_SB_EEES9_NS_10bfloat16_tESG_Li384ELb0ELb0ELb0ELb1EEENS1_30DynamicPersistentTileSchedulerILi384ELi128ELb0ELb0ELb1EEEEEEEEEvNT_6ParamsE:
[----:B------:R-:W1:Y:S02]  /*0000*/  LDC R1, c[0x0][0x28] ;  /* 0x00000a00ff017b82 */ /* 0x000e640000000800 */
[----:B-1----:R-:W-:Y:S01]  /*0010*/  VIADD R1, R1, 0xfffffff8 ;  /* 0xfffffff801017836 */ /* 0x002fe20000000000 */
[----:B------:R-:W1:Y:S01]  /*0020*/  S2R R3, SR_TID.X ;  /* 0x0000000000037919 */ /* 0x000e620000002100 */
[----:B------:R-:W-:Y:S01]  /*0030*/  ELECT P0, URZ, PT ;  /* 0x00000000003f782f */ /* 0x000fe20003800000 */
[----:B------:R-:W-:Y:S01]  /*0040*/  BSSY B0, `(.L_x_609) ;  /* 0x0000014000007945 */ /* 0x000fe20003800000 */
[----:B-1----:R-:W-:-:S05]  /*0050*/  SHF.R.U32.HI R28, RZ, 0x5, R3 ;  /* 0x00000005ff1c7819 */ /* 0x002fca0000011603 */
[----:B------:R-:W1:Y:S02]  /*0060*/  SHFL.IDX PT, R0, R28, RZ, 0x1f ;  /* 0x00001fff1c007589 */ /* 0x000e6400000e0000 */
[----:B-1----:R-:W-:Y:S02]  /*0070*/  ISETP.EQ.AND P0, PT, R0, RZ, P0 ;  /* 0x000000ff0000720c */ /* 0x002fe40000702270 */
[----:B------:R-:W-:-:S11]  /*0080*/  SHF.R.U32.HI R0, RZ, 0x7, R3 ;  /* 0x00000007ff007819 */ /* 0x000fd60000011603 */
[----:B------:R-:W-:Y:S05]  /*0090*/  @!P0 BRA `(.L_x_610) ;  /* 0x0000000000388947 */ /* 0x000fea0003800000 */
        /* <DEDUP_REMOVED lines=14> */
.L_x_610:
[----:B------:R-:W-:Y:S05]  /*0180*/  BSYNC B0 ;  /* 0x0000000000007941 */ /* 0x000fea0003800000 */
.L_x_609:
        /* <DEDUP_REMOVED lines=37> */
.L_x_611:
        /* <DEDUP_REMOVED lines=22> */
.L_x_612:
        /* <DEDUP_REMOVED lines=18> */
.L_x_613:
        /* <DEDUP_REMOVED lines=22> */
.L_x_614:
        /* <DEDUP_REMOVED lines=22> */
.L_x_615:
        /* <DEDUP_REMOVED lines=8> */
.L_x_617:
[----:B------:R-:W-:-:S08]  /*09a0*/  NOP ;  /* 0x0000000000007918 */ /* 0x000fd00000000000 */
[----:B------:R-:W1:Y:S02]  /*09b0*/  USETMAXREG.TRY_ALLOC.CTAPOOL UP0, 0xa0 ;  /* 0x000000a0000079c8 */ /* 0x000e640008000600 */
[----:B-1----:R-:W-:-:S13]  /*09c0*/  PLOP3.LUT P0, PT, PT, PT, UP0, 0x80, 0x0 ;  /* 0x000000000000781c */ /* 0x002fda0003f0f008 */
[----:B------:R-:W-:Y:S05]  /*09d0*/  @!P0 BRA `(.L_x_617) ;  /* 0xfffffffc00f08947 */ /* 0x000fea000383ffff */
[----:B------:R-:W1:Y:S08]  /*09e0*/  S2UR UR7, SR_CTAID.X ;  /* 0x00000000000779c3 */ /* 0x000e700000002500 */
[----:B------:R-:W-:Y:S08]  /*09f0*/  BAR.ARV 0x4, 0x200 ;  /* 0x0108000000007b1d */ /* 0x000ff00000002000 */
[----:B------:R-:W1:Y:S08]  /*0a00*/  LDC R0, c[0x0][0xda8] ;  /* 0x00036a00ff007b82 */ /* 0x000e700000000800 */
[----:B------:R-:W-:Y:S06]  /*0a10*/  BAR.ARV 0x8, 0x1a0 ;  /* 0x0206800000007b1d */ /* 0x000fec0000002000 */
[----:B-1----:R-:W-:-:S13]  /*0a20*/  ISETP.LE.AND P0, PT, R0, UR7, PT ;  /* 0x0000000700007c0c */ /* 0x002fda000bf03270 */
[----:B------:R-:W-:Y:S05]  /*0a30*/  @P0 EXIT ;  /* 0x000000000000094d */ /* 0x000fea0003800000 */
[----:B------:R-:W1:Y:S01]  /*0a40*/  S2R R2, SR_TID.X ;  /* 0x0000000000027919 */ /* 0x000e620000002100 */
[----:B------:R-:W2:Y:S01]  /*0a50*/  S2UR UR39, SR_CgaCtaId ;  /* 0x00000000002779c3 */ /* 0x000ea20000008800 */
[----:B------:R-:W-:Y:S01]  /*0a60*/  UMOV UR40, 0x400 ;  /* 0x0000040000287882 */ /* 0x000fe20000000000 */
[----:B------:R-:W-:Y:S01]  /*0a70*/  ULOP3.LUT UR47, UR46, 0x1, URZ, 0xfc, !UPT ;  /* 0x000000012e2f7892 */ /* 0x000fe2000f8efc3f */
[----:B------:R-:W-:Y:S01]  /*0a80*/  UMOV UR36, URZ ;  /* 0x0000003f00247c82 */ /* 0x000fe20008000000 */
[----:B------:R-:W-:Y:S01]  /*0a90*/  UMOV UR37, URZ ;  /* 0x0000003f00257c82 */ /* 0x000fe20008000000 */
[----:B------:R-:W-:-:S03]  /*0aa0*/  UMOV UR38, URZ ;  /* 0x0000003f00267c82 */ /* 0x000fc60008000000 */
[----:B------:R-:W3:Y:S01]  /*0ab0*/  S2UR UR6, SR_SWINHI ;  /* 0x00000000000679c3 */ /* 0x000ee20000002f00 */
[----:B--2---:R-:W-:Y:S01]  /*0ac0*/  ULEA UR40, UR39, UR40, 0x18 ;  /* 0x0000002827287291 */ /* 0x004fe2000f8ec03f */
[----:B-1----:R-:W-:-:S06]  /*0ad0*/  VIADD R0, R2, 0xffffff80 ;  /* 0xffffff8002007836 */ /* 0x002fcc0000000000 */
[----:B------:R-:W-:Y:S01]  /*0ae0*/  UMOV UR4, UR40 ;  /* 0x0000002800047c82 */ /* 0x000fe20008000000 */
[----:B---3--:R-:W-:Y:S01]  /*0af0*/  UMOV UR5, UR6 ;  /* 0x0000000600057c82 */ /* 0x008fe20008000000 */
[----:B------:R-:W-:Y:S01]  /*0b00*/  IMAD.U32 R156, RZ, RZ, UR4 ;  /* 0x00000004ff9c7e24 */ /* 0x000fe2000f8e00ff */
[----:B------:R-:W-:Y:S01]  /*0b10*/  UMOV UR4, UR7 ;  /* 0x0000000700047c82 */ /* 0x000fe20008000000 */
[----:B------:R-:W-:Y:S01]  /*0b20*/  SHF.R.S32.HI R3, RZ, 0x1f, R0 ;  /* 0x0000001fff037819 */ /* 0x000fe20000011400 */
[----:B------:R-:W-:-:S03]  /*0b30*/  IMAD.U32 R157, RZ, RZ, UR5 ;  /* 0x00000005ff9d7e24 */ /* 0x000fc6000f8e00ff */
[CC--:B------:R-:W-:Y:S02]  /*0b40*/  LEA.HI R2, R3.reuse, R0.reuse, RZ, 0x7 ;  /* 0x0000000003027211 */ /* 0x0c0fe400078f38ff */
[CC--:B------:R-:W-:Y:S02]  /*0b50*/  LEA.HI R4, R3.reuse, R0.reuse, RZ, 0x4 ;  /* 0x0000000003047211 */ /* 0x0c0fe400078f20ff */
[----:B------:R-:W-:Y:S02]  /*0b60*/  LOP3.LUT R5, R2, 0xffffff80, RZ, 0xc0, !PT ;  /* 0xffffff8002057812 */ /* 0x000fe400078ec0ff */
[----:B------:R-:W-:Y:S02]  /*0b70*/  SHF.R.S32.HI R7, RZ, 0x4, R4 ;  /* 0x00000004ff077819 */ /* 0x000fe40000011404 */
[----:B------:R-:W-:Y:S01]  /*0b80*/  LEA.HI R3, R3, R0, RZ, 0x5 ;  /* 0x0000000003037211 */ /* 0x000fe200078f28ff */
[----:B------:R-:W-:Y:S01]  /*0b90*/  IMAD.IADD R17, R0, 0x1, -R5 ;  /* 0x0000000100117824 */ /* 0x000fe200078e0a05 */
[----:B------:R-:W-:-:S02]  /*0ba0*/  LOP3.LUT R5, R4, 0x3fffff0, RZ, 0xc0, !PT ;  /* 0x03fffff004057812 */ /* 0x000fc400078ec0ff */
[----:B------:R-:W-:Y:S02]  /*0bb0*/  LEA.HI R4, R4, R7, RZ, 0x1 ;  /* 0x0000000704047211 */ /* 0x000fe400078f08ff */
[----:B------:R-:W-:Y:S01]  /*0bc0*/  SHF.R.S32.HI R6, RZ, 0x1f, R17 ;  /* 0x0000001fff067819 */ /* 0x000fe20000011411 */
[----:B------:R-:W-:Y:S01]  /*0bd0*/  IMAD.IADD R5, R0, 0x1, -R5 ;  /* 0x0000000100057824 */ /* 0x000fe200078e0a05 */
[----:B------:R-:W-:Y:S02]  /*0be0*/  SHF.R.S32.HI R0, RZ, 0x5, R3 ;  /* 0x00000005ff007819 */ /* 0x000fe40000011403 */
[----:B------:R-:W-:Y:S02]  /*0bf0*/  LEA.HI R8, R6, R17, RZ, 0x2 ;  /* 0x0000001106087211 */ /* 0x000fe400078f10ff */
[----:B------:R-:W-:Y:S01]  /*0c00*/  LOP3.LUT R4, R4, 0x1ffffffe, RZ, 0xc0, !PT ;  /* 0x1ffffffe04047812 */ /* 0x000fe200078ec0ff */
[----:B------:R-:W-:Y:S01]  /*0c10*/  IMAD R5, R0, 0x10, R5 ;  /* 0x0000001000057824 */ /* 0x000fe200078e0205 */
[----:B------:R-:W-:-:S02]  /*0c20*/  SHF.R.S32.HI R3, RZ, 0x2, R8 ;  /* 0x00000002ff037819 */ /* 0x000fc40000011408 */
[----:B------:R-:W-:Y:S01]  /*0c30*/  SHF.R.S32.HI R10, RZ, 0x1f, R8 ;  /* 0x0000001fff0a7819 */ /* 0x000fe20000011408 */
[----:B------:R-:W-:Y:S01]  /*0c40*/  IMAD.IADD R4, R7, 0x1, -R4 ;  /* 0x0000000107047824 */ /* 0x000fe200078e0a04 */
[----:B------:R-:W-:Y:S02]  /*0c50*/  SHF.R.S32.HI R2, RZ, 0x7, R2 ;  /* 0x00000007ff027819 */ /* 0x000fe40000011402 */
[----:B------:R-:W-:Y:S01]  /*0c60*/  LEA.HI R10, R10, R3, RZ, 0x3 ;  /* 0x000000030a0a7211 */ /* 0x000fe200078f18ff */
[----:B------:R-:W-:Y:S01]  /*0c70*/  IMAD R4, R5, 0x8, R4 ;  /* 0x0000000805047824 */ /* 0x000fe200078e0204 */
[----:B------:R-:W-:Y:S01]  /*0c80*/  LEA.HI R6, R6, R17, RZ, 0x5 ;  /* 0x0000001106067211 */ /* 0x000fe200078f28ff */
[----:B------:R-:W-:Y:S01]  /*0c90*/  IMAD.HI R0, R2, 0x55555556, RZ ;  /* 0x5555555602007827 */ /* 0x000fe200078e02ff */
[----:B------:R-:W-:Y:S02]  /*0ca0*/  LOP3.LUT R10, R10, 0xfffffff8, RZ, 0xc0, !PT ;  /* 0xfffffff80a0a7812 */ /* 0x000fe400078ec0ff */
[----:B------:R-:W-:-:S02]  /*0cb0*/  SHF.R.S32.HI R6, RZ, 0x5, R6 ;  /* 0x00000005ff067819 */ /* 0x000fc40000011406 */
[----:B------:R-:W-:Y:S01]  /*0cc0*/  LEA.HI R5, R0, R0, RZ, 0x1 ;  /* 0x0000000000057211 */ /* 0x000fe200078f08ff */
[----:B------:R-:W-:Y:S01]  /*0cd0*/  IMAD.IADD R7, R3, 0x1, -R10 ;  /* 0x0000000103077824 */ /* 0x000fe200078e0a0a */
[----:B------:R-:W-:Y:S01]  /*0ce0*/  LOP3.LUT R8, R8, 0x7ffffffc, RZ, 0xc0, !PT ;  /* 0x7ffffffc08087812 */ /* 0x000fe200078ec0ff */
[----:B------:R-:W-:Y:S02]  /*0cf0*/  IMAD.SHL.U32 R3, R4, 0x8, RZ ;  /* 0x0000000804037824 */ /* 0x000fe400078e00ff */
[----:B------:R-:W-:Y:S02]  /*0d00*/  IMAD R5, R5, -0x3, R2 ;  /* 0xfffffffd05057824 */ /* 0x000fe400078e0202 */
[----:B------:R-:W-:Y:S02]  /*0d10*/  IMAD R6, R6, 0x10, R7 ;  /* 0x0000001006067824 */ /* 0x000fe400078e0207 */
[----:B------:R-:W-:Y:S02]  /*0d20*/  IMAD.IADD R17, R17, 0x1, -R8 ;  /* 0x0000000111117824 */ /* 0x000fe400078e0a08 */
[----:B------:R-:W-:-:S02]  /*0d30*/  IMAD R0, R5, 0x40, R6 ;  /* 0x0000004005007824 */ /* 0x000fc400078e0206 */
[----:B------:R-:W-:-:S03]  /*0d40*/  IMAD.WIDE R156, R3, 0x2, R156 ;  /* 0x00000002039c7825 */ /* 0x000fc600078e029c */
[----:B------:R1:W-:Y:S04]  /*0d50*/  STL [R1], R0 ;  /* 0x0000000001007387 */ /* 0x0003e80000100800 */
.L_x_714:
[----:B------:R-:W-:Y:S01]  /*0d60*/  ULDC UR5, c[0x0][0xdd0] ;  /* 0x0003740000057ab9 */ /* 0x000fe20000000800 */
[----:B-1----:R-:W1:Y:S01]  /*0d70*/  LDC R0, c[0x0][0xde8] ;  /* 0x00037a00ff007b82 */ /* 0x002e620000000800 */
[----:B------:R-:W-:Y:S01]  /*0d80*/  UISETP.NE.AND UP0, UPT, UR5, 0x1, UPT ;  /* 0x000000010500788c */ /* 0x000fe2000bf05270 */
[----:B------:R-:W-:-:S10]  /*0d90*/  UMOV UR8, UR4 ;  /* 0x0000000400087c82 */ /* 0x000fd40008000000 */
[----:B------:R-:W-:Y:S01]  /*0da0*/  @UP0 ULDC UR6, c[0x0][0xdd4] ;  /* 0x0003750000060ab9 */ /* 0x000fe20000000800 */
[----:B------:R-:W-:Y:S01]  /*0db0*/  @UP0 ULDC UR9, c[0x0][0xdd8] ;  /* 0x0003760000090ab9 */ /* 0x000fe20000000800 */
[----:B------:R-:W-:-:S04]  /*0dc0*/  UIMAD.WIDE.U32 UR6, UR4, UR6, URZ ;  /* 0x00000006040672a5 */ /* 0x000fc8000f8e003f */
[----:B------:R-:W-:-:S04]  /*0dd0*/  @UP0 USHF.R.U32.HI UR8, URZ, UR9, UR7 ;  /* 0x000000093f080299 */ /* 0x000fc80008011607 */
[----:B------:R-:W-:Y:S02]  /*0de0*/  UIADD3 UR6, -UR8, URZ, URZ ;  /* 0x0000003f08067290 */ /* 0x000fe4000fffe13f */
[----:B-1----:R-:W-:Y:S02]  /*0df0*/  ISETP.LE.AND P0, PT, R0, UR8, PT ;  /* 0x0000000800007c0c */ /* 0x002fe4000bf03270 */
[----:B------:R-:W-:-:S11]  /*0e00*/  UIMAD UR7, UR5, UR6, UR4 ;  /* 0x00000006050772a4 */ /* 0x000fd6000f8e0204 */
[----:B--234-:R-:W-:Y:S05]  /*0e10*/  @!P0 BRA `(.L_x_618) ;  /* 0x0000000000208947 */ /* 0x01cfea0003800000 */
[----:B------:R-:W-:Y:S01]  /*0e20*/  ULDC UR6, c[0x0][0xddc] ;  /* 0x0003770000067ab9 */ /* 0x000fe20000000800 */
[----:B------:R-:W-:Y:S01]  /*0e30*/  UMOV UR48, UR7 ;  /* 0x0000000700307c82 */ /* 0x000fe20008000000 */
[----:B------:R-:W-:-:S11]  /*0e40*/  UISETP.NE.AND UP0, UPT, UR6, 0x1, UPT ;  /* 0x000000010600788c */ /* 0x000fd6000bf05270 */
[----:B------:R-:W-:Y:S02]  /*0e50*/  @UP0 ULDC.64 UR10, c[0x0][0xde0] ;  /* 0x00037800000a0ab9 */ /* 0x000fe40000000a00 */
[----:B------:R-:W-:-:S04]  /*0e60*/  UIMAD.WIDE.U32 UR4, UR7, UR10, URZ ;  /* 0x0000000a070472a5 */ /* 0x000fc8000f8e003f */
[----:B------:R-:W-:-:S04]  /*0e70*/  @UP0 USHF.R.U32.HI UR48, URZ, UR11, UR5 ;  /* 0x0000000b3f300299 */ /* 0x000fc80008011605 */
[----:B------:R-:W-:Y:S01]  /*0e80*/  UIMAD UR4, UR48, UR6, URZ ;  /* 0x00000006300472a4 */ /* 0x000fe2000f8e023f */
[----:B------:R-:W-:Y:S11]  /*0e90*/  BRA `(.L_x_619) ;  /* 0x00000000001c7947 */ /* 0x000ff60003800000 */
.L_x_618:
[----:B------:R-:W-:Y:S01]  /*0ea0*/  ULDC UR6, c[0x0][0xdc4] ;  /* 0x0003710000067ab9 */ /* 0x000fe20000000800 */
[----:B------:R-:W-:Y:S01]  /*0eb0*/  UMOV UR48, UR7 ;  /* 0x0000000700307c82 */ /* 0x000fe20008000000 */
[----:B------:R-:W-:-:S11]  /*0ec0*/  UISETP.NE.AND UP0, UPT, UR6, 0x1, UPT ;  /* 0x000000010600788c */ /* 0x000fd6000bf05270 */
[----:B------:R-:W-:Y:S02]  /*0ed0*/  @UP0 ULDC.64 UR10, c[0x0][0xdc8] ;  /* 0x00037200000a0ab9 */ /* 0x000fe40000000a00 */
[----:B------:R-:W-:-:S04]  /*0ee0*/  UIMAD.WIDE.U32 UR4, UR7, UR10, URZ ;  /* 0x0000000a070472a5 */ /* 0x000fc8000f8e003f */
[----:B------:R-:W-:-:S04]  /*0ef0*/  @UP0 USHF.R.U32.HI UR48, URZ, UR11, UR5 ;  /* 0x0000000b3f300299 */ /* 0x000fc80008011605 */
[----:B------:R-:W-:-:S12]  /*0f00*/  UIMAD UR4, UR48, UR6, URZ ;  /* 0x00000006300472a4 */ /* 0x000fd8000f8e023f */
.L_x_619:
[----:B------:R-:W1:Y:S01]  /*0f10*/  LDC.64 R6, c[0x0][0x9e0] ;  /* 0x00027800ff067b82 */ /* 0x000e620000000a00 */
[----:B------:R-:W-:Y:S01]  /*0f20*/  ULDC UR43, c[0x0][0xdb8] ;  /* 0x00036e00002b7ab9 */ /* 0x000fe20000000800 */
[----:B------:R-:W-:Y:S02]  /*0f30*/  UIADD3 UR4, UR7, -UR4, URZ ;  /* 0x8000000407047290 */ /* 0x000fe4000fffe03f */
[----:B------:R-:W-:Y:S01]  /*0f40*/  UISETP.NE.AND UP0, UPT, UR43, 0x1, UPT ;  /* 0x000000012b00788c */ /* 0x000fe2000bf05270 */
[----:B------:R-:W-:Y:S01]  /*0f50*/  ULDC UR5, c[0x0][0xdc4] ;  /* 0x0003710000057ab9 */ /* 0x000fe20000000800 */
[----:B------:R-:W-:Y:S02]  /*0f60*/  ULDC UR6, c[0x0][0x428] ;  /* 0x00010a0000067ab9 */ /* 0x000fe40000000800 */
[----:B------:R-:W2:Y:S01]  /*0f70*/  LDC R19, c[0x0][0x288] ;  /* 0x0000a200ff137b82 */ /* 0x000ea20000000800 */
[----:B------:R-:W-:Y:S01]  /*0f80*/  UIMAD UR8, UR8, UR5, UR4 ;  /* 0x00000005080872a4 */ /* 0x000fe2000f8e0204 */
[----:B------:R-:W-:Y:S01]  /*0f90*/  ULDC.64 UR10, c[0x0][0x3f8] ;  /* 0x0000fe00000a7ab9 */ /* 0x000fe20000000a00 */
[----:B------:R-:W-:Y:S01]  /*0fa0*/  UISETP.NE.AND UP1, UPT, UR6, 0x1, UPT ;  /* 0x000000010600788c */ /* 0x000fe2000bf25270 */
[----:B------:R-:W-:Y:S01]  /*0fb0*/  ISETP.NE.U32.AND P0, PT, RZ, UR10, PT ;  /* 0x0000000aff007c0c */ /* 0x000fe2000bf05070 */
[----:B------:R-:W-:-:S02]  /*0fc0*/  ULDC UR42, c[0x0][0xdac] ;  /* 0x00036b00002a7ab9 */ /* 0x000fc40000000800 */
[----:B------:R-:W-:Y:S01]  /*0fd0*/  @UP0 ULDC UR4, c[0x0][0xdbc] ;  /* 0x00036f0000040ab9 */ /* 0x000fe20000000800 */
[----:B------:R-:W3:Y:S01]  /*0fe0*/  LDC R18, c[0x0][0x404] ;  /* 0x00010100ff127b82 */ /* 0x000ee20000000800 */
[----:B------:R-:W-:Y:S01]  /*0ff0*/  UIMAD.WIDE.U32 UR4, UR8, UR4, URZ ;  /* 0x00000004080472a5 */ /* 0x000fe2000f8e003f */
[----:B------:R-:W-:Y:S01]  /*1000*/  ISETP.NE.AND.EX P0, PT, RZ, UR11, PT, P0 ;  /* 0x0000000bff007c0c */ /* 0x000fe2000bf05300 */
[----:B------:R-:W-:Y:S01]  /*1010*/  @UP0 ULDC UR6, c[0x0][0xdc0] ;  /* 0x0003700000060ab9 */ /* 0x000fe20000000800 */
[----:B------:R-:W-:Y:S01]  /*1020*/  UMOV UR44, UR8 ;  /* 0x00000008002c7c82 */ /* 0x000fe20008000000 */
[----:B------:R-:W-:Y:S02]  /*1030*/  @UP0 USHF.R.U32.HI UR44, URZ, UR6, UR5 ;  /* 0x000000063f2c0299 */ /* 0x000fe40008011605 */
[----:B------:R-:W-:Y:S01]  /*1040*/  ULOP3.LUT UR4, URZ, UR48, URZ, 0x33, !UPT ;  /* 0x000000303f047292 */ /* 0x000fe2000f8e333f */
[----:B------:R-:W4:Y:S01]  /*1050*/  LDC R5, c[0x0][0x2e0] ;  /* 0x0000b800ff057b82 */ /* 0x000f220000000800 */
[----:B------:R-:W-:Y:S01]  /*1060*/  UIADD3 UR5, -UR44, URZ, URZ ;  /* 0x0000003f2c057290 */ /* 0x000fe2000fffe13f */
[----:B-1----:R-:W-:Y:S01]  /*1070*/  ISETP.GE.AND P1, PT, R7, 0x1, PT ;  /* 0x000000010700780c */ /* 0x002fe20003f26270 */
[----:B------:R-:W-:-:S02]  /*1080*/  UIADD3 UR42, UR4, UR42, URZ ;  /* 0x0000002a042a7290 */ /* 0x000fc4000fffe03f */
[----:B------:R-:W-:Y:S02]  /*1090*/  UIMAD UR43, UR43, UR5, UR8 ;  /* 0x000000052b2b72a4 */ /* 0x000fe4000f8e0208 */
[----:B------:R-:W-:Y:S01]  /*10a0*/  UIMAD UR42, UR42, 0xc0, URZ ;  /* 0x000000c02a2a78a4 */ /* 0x000fe2000f8e023f */
[----:B--2---:R-:W-:Y:S01]  /*10b0*/  IADD3 R3, -R19, 0xc0, RZ ;  /* 0x000000c013037810 */ /* 0x004fe20007ffe1ff */
[----:B------:R-:W-:Y:S01]  /*10c0*/  @UP1 ULDC UR4, c[0x0][0x42c] ;  /* 0x00010b0000041ab9 */ /* 0x000fe20000000800 */
[----:B------:R-:W-:Y:S01]  /*10d0*/  @UP1 ULDC UR6, c[0x0][0x430] ;  /* 0x00010c0000061ab9 */ /* 0x000fe20000000800 */
[----:B------:R-:W-:Y:S02]  /*10e0*/  UIMAD.WIDE.U32 UR4, UR43, UR4, URZ ;  /* 0x000000042b0472a5 */ /* 0x000fe4000f8e003f */
[----:B------:R-:W-:Y:S02]  /*10f0*/  UMOV UR41, UR43 ;  /* 0x0000002b00297c82 */ /* 0x000fe40008000000 */
[----:B------:R-:W-:Y:S01]  /*1100*/  @UP1 USHF.R.U32.HI UR41, URZ, UR6, UR5 ;  /* 0x000000063f291299 */ /* 0x000fe20008011605 */
[----:B---3--:R-:W-:-:S05]  /*1110*/  SEL R18, R18, 0x1, P0 ;  /* 0x0000000112127807 */ /* 0x008fca0000000000 */
[CC--:B----4-:R-:W-:Y:S02]  /*1120*/  IMAD R3, R18.reuse, R5.reuse, R3 ;  /* 0x0000000512037224 */ /* 0x0d0fe400078e0203 */
[----:B------:R-:W-:Y:S02]  /*1130*/  IMAD R23, R18, R5, RZ ;  /* 0x0000000512177224 */ /* 0x000fe400078e02ff */
[----:B------:R-:W-:-:S04]  /*1140*/  VIADD R22, R3, UR42 ;  /* 0x0000002a03167c36 */ /* 0x000fc80008000000 */
[----:B------:R-:W-:Y:S01]  /*1150*/  IMAD.IADD R0, R22, 0x1, R6 ;  /* 0x0000000116007824 */ /* 0x000fe200078e0206 */
[----:B------:R-:W-:Y:S06]  /*1160*/  @!P1 BRA `(.L_x_620) ;  /* 0x0000000000409947 */ /* 0x000fec0003800000 */
[C---:B------:R-:W-:Y:S01]  /*1170*/  ISETP.GT.AND P0, PT, R22.reuse, RZ, PT ;  /* 0x000000ff1600720c */ /* 0x040fe20003f04270 */
[----:B------:R-:W-:-:S12]  /*1180*/  VIADD R3, R22, 0xffffffff ;  /* 0xffffffff16037836 */ /* 0x000fd80000000000 */
[----:B------:R-:W-:Y:S05]  /*1190*/  @P0 BRA `(.L_x_621) ;  /* 0x00000000001c0947 */ /* 0x000fea0003800000 */
[----:B------:R-:W-:Y:S01]  /*11a0*/  ISETP.NE.AND P0, PT, R7, 0x1, PT ;  /* 0x000000010700780c */ /* 0x000fe20003f05270 */
[----:B------:R-:W-:-:S12]  /*11b0*/  IMAD.MOV R3, RZ, RZ, -R22 ;  /* 0x000000ffff037224 */ /* 0x000fd800078e0a16 */
[----:B------:R-:W1:Y:S02]  /*11c0*/  @P0 LDC.64 R8, c[0x0][0x9e8] ;  /* 0x00027a00ff080b82 */ /* 0x000e640000000a00 */
[----:B-1----:R-:W-:-:S05]  /*11d0*/  @P0 IMAD.HI.U32 R4, R3, R8, RZ ;  /* 0x0000000803040227 */ /* 0x002fca00078e00ff */
[----:B------:R-:W-:-:S04]  /*11e0*/  @P0 SHF.R.U32.HI R3, RZ, R9, R4 ;  /* 0x00000009ff030219 */ /* 0x000fc80000011604 */
[----:B------:R-:W-:Y:S01]  /*11f0*/  LOP3.LUT R3, RZ, R3, RZ, 0x33, !PT ;  /* 0x00000003ff037212 */ /* 0x000fe200078e33ff */
[----:B------:R-:W-:Y:S06]  /*1200*/  BRA `(.L_x_622) ;  /* 0x0000000000107947 */ /* 0x000fec0003800000 */
.L_x_621:
[----:B------:R-:W-:-:S13]  /*1210*/  ISETP.NE.AND P0, PT, R7, 0x1, PT ;  /* 0x000000010700780c */ /* 0x000fda0003f05270 */
[----:B------:R-:W1:Y:S02]  /*1220*/  @P0 LDC.64 R8, c[0x0][0x9e8] ;  /* 0x00027a00ff080b82 */ /* 0x000e640000000a00 */
[----:B-1----:R-:W-:-:S05]  /*1230*/  @P0 IMAD.HI.U32 R4, R3, R8, RZ ;  /* 0x0000000803040227 */ /* 0x002fca00078e00ff */
[----:B------:R-:W-:-:S07]  /*1240*/  @P0 SHF.R.U32.HI R3, RZ, R9, R4 ;  /* 0x00000009ff030219 */ /* 0x000fce0000011604 */
.L_x_622:
[----:B------:R-:W-:-:S05]  /*1250*/  IMAD R3, R3, R7, R7 ;  /* 0x0000000703037224 */ /* 0x000fca00078e0207 */
[----:B------:R-:W-:-:S07]  /*1260*/  VIMNMX R0, R0, R3, PT ;  /* 0x0000000300007248 */ /* 0x000fce0003fe0100 */
.L_x_620:
[----:B------:R-:W-:Y:S01]  /*1270*/  VIADD R3, R0, 0x9f ;  /* 0x0000009f00037836 */ /* 0x000fe20000000000 */
[----:B------:R-:W-:Y:S01]  /*1280*/  ULDC UR4, c[0x0][0x9dc] ;  /* 0x0002770000047ab9 */ /* 0x000fe20000000800 */
[CC--:B------:R-:W-:Y:S02]  /*1290*/  IMAD R0, R18.reuse, R5.reuse, 0x9f ;  /* 0x0000009f12007424 */ /* 0x0c0fe400078e0205 */
[----:B------:R-:W-:Y:S02]  /*12a0*/  IMAD R19, R18, R5, -R19 ;  /* 0x0000000512137224 */ /* 0x000fe400078e0a13 */
[----:B------:R-:W-:-:S04]  /*12b0*/  IMAD.HI R4, R3, 0x66666667, RZ ;  /* 0x6666666703047827 */ /* 0x000fc800078e02ff */
[----:B------:R-:W-:Y:S01]  /*12c0*/  IMAD.HI R0, R0, 0x66666667, RZ ;  /* 0x6666666700007827 */ /* 0x000fe200078e02ff */
[----:B------:R-:W-:-:S03]  /*12d0*/  SHF.R.U32.HI R5, RZ, 0x1f, R4 ;  /* 0x0000001fff057819 */ /* 0x000fc60000011604 */
[----:B------:R-:W-:Y:S01]  /*12e0*/  VIADD R105, R19, UR42 ;  /* 0x0000002a13697c36 */ /* 0x000fe20008000000 */
[----:B------:R-:W-:Y:S02]  /*12f0*/  SHF.R.U32.HI R3, RZ, 0x1f, R0 ;  /* 0x0000001fff037819 */ /* 0x000fe40000011600 */
[----:B------:R-:W-:Y:S01]  /*1300*/  LEA.HI.SX32 R104, R4, R5, 0x1a ;  /* 0x0000000504687211 */ /* 0x000fe200078fd2ff */
[----:B------:R-:W-:Y:S01]  /*1310*/  VIADD R6, R105, -UR4 ;  /* 0x8000000469067c36 */ /* 0x000fe20008000000 */
[----:B------:R-:W-:-:S04]  /*1320*/  LEA.HI.SX32 R3, R0, R3, 0x1a ;  /* 0x0000000300037211 */ /* 0x000fc800078fd2ff */
[----:B------:R-:W-:Y:S02]  /*1330*/  R2UR UR4, R6 ;  /* 0x00000000060472ca */ /* 0x000fe400000e0000 */
[----:B------:R-:W-:Y:S01]  /*1340*/  VIMNMX R104, R3, R104, PT ;  /* 0x0000006803687248 */ /* 0x000fe20003fe0100 */
[----:B------:R-:W-:-:S12]  /*1350*/  @!P1 BRA `(.L_x_623) ;  /* 0x0000000000489947 */ /* 0x000fd80003800000 */
[----:B------:R-:W-:-:S13]  /*1360*/  ISETP.GT.AND P0, PT, R105, -0x1, PT ;  /* 0xffffffff6900780c */ /* 0x000fda0003f04270 */
[----:B------:R-:W-:Y:S05]  /*1370*/  @P0 BRA `(.L_x_624) ;  /* 0x00000000001c0947 */ /* 0x000fea0003800000 */
[----:B------:R-:W-:Y:S02]  /*1380*/  ISETP.NE.AND P0, PT, R7, 0x1, PT ;  /* 0x000000010700780c */ /* 0x000fe40003f05270 */
[----:B------:R-:W-:-:S11]  /*1390*/  LOP3.LUT R3, RZ, R105, RZ, 0x33, !PT ;  /* 0x00000069ff037212 */ /* 0x000fd600078e33ff */
[----:B------:R-:W1:Y:S02]  /*13a0*/  @P0 LDC.64 R4, c[0x0][0x9e8] ;  /* 0x00027a00ff040b82 */ /* 0x000e640000000a00 */
[----:B-1----:R-:W-:-:S05]  /*13b0*/  @P0 IMAD.HI.U32 R0, R3, R4, RZ ;  /* 0x0000000403000227 */ /* 0x002fca00078e00ff */
[----:B------:R-:W-:-:S04]  /*13c0*/  @P0 SHF.R.U32.HI R3, RZ, R5, R0 ;  /* 0x00000005ff030219 */ /* 0x000fc80000011600 */
[----:B------:R-:W-:Y:S01]  /*13d0*/  LOP3.LUT R0, RZ, R3, RZ, 0x33, !PT ;  /* 0x00000003ff007212 */ /* 0x000fe200078e33ff */
[----:B------:R-:W-:Y:S06]  /*13e0*/  BRA `(.L_x_625) ;  /* 0x0000000000147947 */ /* 0x000fec0003800000 */
.L_x_624:
[----:B------:R-:W-:Y:S01]  /*13f0*/  ISETP.NE.AND P0, PT, R7, 0x1, PT ;  /* 0x000000010700780c */ /* 0x000fe20003f05270 */
[----:B------:R-:W-:-:S12]  /*1400*/  IMAD.MOV.U32 R0, RZ, RZ, R105 ;  /* 0x000000ffff007224 */ /* 0x000fd800078e0069 */
[----:B------:R-:W1:Y:S02]  /*1410*/  @P0 LDC.64 R4, c[0x0][0x9e8] ;  /* 0x00027a00ff040b82 */ /* 0x000e640000000a00 */
[----:B-1----:R-:W-:-:S05]  /*1420*/  @P0 IMAD.HI.U32 R4, R105, R4, RZ ;  /* 0x0000000469040227 */ /* 0x002fca00078e00ff */
[----:B------:R-:W-:-:S07]  /*1430*/  @P0 SHF.R.U32.HI R0, RZ, R5, R4 ;  /* 0x00000005ff000219 */ /* 0x000fce0000011604 */
.L_x_625:
[----:B------:R-:W-:-:S05]  /*1440*/  IMAD R0, R0, R7, RZ ;  /* 0x0000000700007224 */ /* 0x000fca00078e02ff */
[----:B------:R-:W-:-:S13]  /*1450*/  R2UR UR5, R0 ;  /* 0x00000000000572ca */ /* 0x000fda00000e0000 */
[----:B------:R-:W-:-:S04]  /*1460*/  UISETP.LT.AND UP0, UPT, UR4, UR5, UPT ;  /* 0x000000050400728c */ /* 0x000fc8000bf01270 */
[----:B------:R-:W-:-:S12]  /*1470*/  USEL UR4, UR4, UR5, !UP0 ;  /* 0x0000000504047287 */ /* 0x000fd8000c000000 */
.L_x_623:
[----:B------:R-:W-:Y:S01]  /*1480*/  UIMAD.WIDE UR4, UR4, 0x66666667, URZ ;  /* 0x66666667040478a5 */ /* 0x000fe2000f8e023f */
[----:B------:R-:W-:Y:S01]  /*1490*/  PLOP3.LUT P0, PT, PT, PT, PT, 0x80, 0x0 ;  /* 0x000000000000781c */ /* 0x000fe20003f0f070 */
[----:B------:R-:W-:Y:S01]  /*14a0*/  IMAD.MOV.U32 R0, RZ, RZ, RZ ;  /* 0x000000ffff007224 */ /* 0x000fe200078e00ff */
[----:B------:R-:W-:Y:S01]  /*14b0*/  CS2R R54, SRZ ;  /* 0x0000000000367805 */ /* 0x000fe2000001ff00 */
[----:B------:R-:W-:Y:S01]  /*14c0*/  USHF.R.U32.HI UR4, URZ, 0x1f, UR5 ;  /* 0x0000001f3f047899 */ /* 0x000fe20008011605 */
[----:B------:R-:W-:Y:S01]  /*14d0*/  IMAD.MOV.U32 R3, RZ, RZ, RZ ;  /* 0x000000ffff037224 */ /* 0x000fe200078e00ff */
[----:B------:R-:W-:Y:S02]  /*14e0*/  CS2R R6, SRZ ;  /* 0x0000000000067805 */ /* 0x000fe4000001ff00 */
[----:B------:R-:W-:Y:S01]  /*14f0*/  CS2R R52, SRZ ;  /* 0x0000000000347805 */ /* 0x000fe2000001ff00 */
[----:B------:R-:W-:Y:S01]  /*1500*/  ULEA.HI.SX32 UR4, UR5, UR4, 0x1a ;  /* 0x0000000405047291 */ /* 0x000fe2000f8fd23f */
[----:B------:R-:W-:-:S02]  /*1510*/  CS2R R8, SRZ ;  /* 0x0000000000087805 */ /* 0x000fc4000001ff00 */
[----:B------:R-:W-:Y:S02]  /*1520*/  CS2R R46, SRZ ;  /* 0x00000000002e7805 */ /* 0x000fe4000001ff00 */
[----:B------:R-:W-:Y:S01]  /*1530*/  CS2R R10, SRZ ;  /* 0x00000000000a7805 */ /* 0x000fe2000001ff00 */
[----:B------:R-:W-:Y:S01]  /*1540*/  UISETP.LT.AND UP0, UPT, URZ, UR4, UPT ;  /* 0x000000043f00728c */ /* 0x000fe2000bf01270 */
[----:B------:R-:W-:Y:S02]  /*1550*/  CS2R R44, SRZ ;  /* 0x00000000002c7805 */ /* 0x000fe4000001ff00 */
[----:B------:R-:W-:Y:S02]  /*1560*/  CS2R R12, SRZ ;  /* 0x00000000000c7805 */ /* 0x000fe4000001ff00 */
[----:B------:R-:W-:Y:S01]  /*1570*/  CS2R R38, SRZ ;  /* 0x0000000000267805 */ /* 0x000fe2000001ff00 */
[----:B------:R-:W-:Y:S01]  /*1580*/  USEL UR45, URZ, UR4, !UP0 ;  /* 0x000000043f2d7287 */ /* 0x000fe2000c000000 */
[----:B------:R-:W-:-:S02]  /*1590*/  CS2R R14, SRZ ;  /* 0x00000000000e7805 */ /* 0x000fc4000001ff00 */
[----:B------:R-:W-:Y:S02]  /*15a0*/  CS2R R36, SRZ ;  /* 0x0000000000247805 */ /* 0x000fe4000001ff00 */
[----:B------:R-:W-:Y:S02]  /*15b0*/  CS2R R20, SRZ ;  /* 0x0000000000147805 */ /* 0x000fe4000001ff00 */
[----:B------:R-:W-:Y:S02]  /*15c0*/  CS2R R30, SRZ ;  /* 0x00000000001e7805 */ /* 0x000fe4000001ff00 */
[----:B------:R-:W-:Y:S02]  /*15d0*/  CS2R R24, SRZ ;  /* 0x0000000000187805 */ /* 0x000fe4000001ff00 */
[----:B------:R-:W-:Y:S02]  /*15e0*/  ISETP.GT.AND P1, PT, R104, UR45, PT ;  /* 0x0000002d68007c0c */ /* 0x000fe4000bf24270 */
[----:B------:R-:W-:-:S02]  /*15f0*/  CS2R R28, SRZ ;  /* 0x00000000001c7805 */ /* 0x000fc4000001ff00 */
[----:B------:R-:W-:-:S09]  /*1600*/  CS2R R56, SRZ ;  /* 0x0000000000387805 */ /* 0x000fd2000001ff00 */
[----:B------:R-:W-:Y:S05]  /*1610*/  @!P1 BRA `(.L_x_626) ;  /* 0x0000011400549947 */ /* 0x000fea0003800000 */
[----:B------:R-:W1:Y:S02]  /*1620*/  S2R R4, SR_TID.X ;  /* 0x0000000000047919 */ /* 0x000e640000002100 */
[----:B-1----:R-:W-:-:S05]  /*1630*/  VIADD R0, R4, 0xffffff80 ;  /* 0xffffff8004007836 */ /* 0x002fca0000000000 */
[----:B------:R-:W-:-:S04]  /*1640*/  SHF.R.S32.HI R3, RZ, 0x1f, R0 ;  /* 0x0000001fff037819 */ /* 0x000fc80000011400 */
[----:B------:R-:W-:-:S04]  /*1650*/  LEA.HI R3, R3, R0, RZ, 0x7 ;  /* 0x0000000003037211 */ /* 0x000fc800078f38ff */
[----:B------:R-:W-:-:S06]  /*1660*/  SHF.R.S32.HI R3, RZ, 0x7, R3 ;  /* 0x00000007ff037819 */ /* 0x000fcc0000011403 */
[----:B------:R-:W1:Y:S02]  /*1670*/  SHFL.IDX PT, R3, R3, RZ, 0x1f ;  /* 0x00001fff03037589 */ /* 0x000e6400000e0000 */
[----:B-1----:R-:W-:-:S13]  /*1680*/  R2UR UR6, R3 ;  /* 0x00000000030672ca */ /* 0x002fda00000e0000 */
        /* <DEDUP_REMOVED lines=14> */
[----:B------:R1:W2:Y:S01]  /*1770*/  LDC.64 R14, c[0x4][R0] ;  /* 0x01000000000e7b82 */ /* 0x0002a20000000a00 */
[----:B------:R-:W-:Y:S01]  /*1780*/  IMAD.U32 R5, RZ, RZ, UR5 ;  /* 0x00000005ff057e24 */ /* 0x000fe2000f8e00ff */
[----:B------:R-:W-:Y:S01]  /*1790*/  ULDC.64 UR4, c[0x4][0xa0] ;  /* 0x0100280000047ab9 */ /* 0x000fe20000000a00 */
[----:B------:R-:W-:Y:S02]  /*17a0*/  IMAD.U32 R10, RZ, RZ, UR6 ;  /* 0x00000006ff0a7e24 */ /* 0x000fe4000f8e00ff */
[----:B------:R-:W-:Y:S02]  /*17b0*/  IMAD.U32 R6, RZ, RZ, UR4 ;  /* 0x00000004ff067e24 */ /* 0x000fe4000f8e00ff */
[----:B------:R-:W-:-:S02]  /*17c0*/  IMAD.U32 R7, RZ, RZ, UR5 ;  /* 0x00000005ff077e24 */ /* 0x000fc4000f8e00ff */
[----:B------:R-:W-:Y:S02]  /*17d0*/  IMAD.U32 R11, RZ, RZ, UR7 ;  /* 0x00000007ff0b7e24 */ /* 0x000fe4000f8e00ff */
[----:B------:R-:W-:Y:S02]  /*17e0*/  IMAD.MOV.U32 R8, RZ, RZ, 0x70 ;  /* 0x00000070ff087424 */ /* 0x000fe400078e00ff */
[----:B------:R-:W-:Y:S02]  /*17f0*/  IMAD.MOV.U32 R12, RZ, RZ, 0x1 ;  /* 0x00000001ff0c7424 */ /* 0x000fe400078e00ff */
[----:B-1----:R-:W-:-:S07]  /*1800*/  IMAD.MOV.U32 R13, RZ, RZ, RZ ;  /* 0x000000ffff0d7224 */ /* 0x002fce00078e00ff */
[----:B------:R-:W-:-:S07]  /*1810*/  LEPC R20, `(.L_x_627) ;  /* 0x000000001014794e */ /* 0x000fce0000000000 */
[----:B--2---:R-:W-:Y:S05]  /*1820*/  CALL.ABS.NOINC R14 ;  /* 0x000000000e007343 */ /* 0x004fea0003c00000 */
.L_x_627:
        /* <DEDUP_REMOVED lines=16> */
[----:B------:R-:W-:Y:S02]  /*1930*/  @UP0 UIMAD UR15, UR44, UR15, UR8 ;  /* 0x0000000f2c0f02a4 */ /* 0x000fe4000f8e0208 */
[----:B------:R-:W-:-:S02]  /*1940*/  @UP1 UIMAD.WIDE.U32 UR8, UR44, UR16, URZ ;  /* 0x000000102c0812a5 */ /* 0x000fc4000f8e003f */
[----:B------:R-:W-:Y:S02]  /*1950*/  @UP0 UIMAD.WIDE.U32 UR10, UR44, UR14, URZ ;  /* 0x0000000e2c0a02a5 */ /* 0x000fe4000f8e003f */
[----:B------:R-:W-:Y:S02]  /*1960*/  @UP1 UIMAD UR16, UR44, UR17, UR12 ;  /* 0x000000112c1012a4 */ /* 0x000fe4000f8e020c */
[----:B------:R-:W-:Y:S02]  /*1970*/  @UP1 USHF.R.S32.HI UR17, URZ, 0x1f, UR41 ;  /* 0x0000001f3f111899 */ /* 0x000fe40008011429 */
[----:B------:R-:W-:Y:S01]  /*1980*/  @UP0 USHF.R.S32.HI UR14, URZ, 0x1f, UR41 ;  /* 0x0000001f3f0e0899 */ /* 0x000fe20008011429 */
[----:B------:R-:W-:Y:S01]  /*1990*/  @UP1 ULDC.64 UR12, c[0x0][0x9c0] ;  /* 0x00027000000c1ab9 */ /* 0x000fe20000000a00 */
[----:B------:R-:W-:Y:S01]  /*19a0*/  @UP0 ULDC.64 UR18, c[0x0][0x9b0] ;  /* 0x00026c0000120ab9 */ /* 0x000fe20000000a00 */
[----:B------:R-:W-:Y:S02]  /*19b0*/  @UP0 UIADD3 UR11, UR11, UR15, URZ ;  /* 0x0000000f0b0b0290 */ /* 0x000fe4000fffe03f */
        /* <DEDUP_REMOVED lines=19> */
[----:B------:R-:W-:Y:S01]  /*1af0*/  ULEA.HI UR4, UR36, UR36, URZ, 0x1 ;  /* 0x0000002424047291 */ /* 0x000fe2000f8f083f */
[----:B------:R-:W-:-:S03]  /*1b00*/  IMAD.U32 R9, RZ, RZ, UR47 ;  /* 0x0000002fff097e24 */ /* 0x000fc6000f8e00ff */
[----:B------:R-:W-:Y:S02]  /*1b10*/  ULOP3.LUT UR4, UR4, 0xfffffffe, URZ, 0xc0, !UPT ;  /* 0xfffffffe04047892 */ /* 0x000fe4000f8ec03f */
[----:B------:R-:W-:Y:S02]  /*1b20*/  ISETP.NE.AND P0, PT, R9, 0x3, PT ;  /* 0x000000030900780c */ /* 0x000fe40003f05270 */
[----:B------:R-:W-:-:S06]  /*1b30*/  UIADD3 UR4, UR36, -UR4, URZ ;  /* 0x8000000424047290 */ /* 0x000fcc000fffe03f */
[----:B------:R-:W-:Y:S01]  /*1b40*/  IMAD.U32 R8, RZ, RZ, UR4 ;  /* 0x00000004ff087e24 */ /* 0x000fe2000f8e00ff */
[----:B------:R-:W-:-:S04]  /*1b50*/  ULDC UR4, c[0x0][0x9d8] ;  /* 0x0002760000047ab9 */ /* 0x000fc80000000800 */
[----:B------:R-:W-:-:S04]  /*1b60*/  SHF.L.U32 R8, R8, 0x1f, RZ ;  /* 0x0000001f08087819 */ /* 0x000fc800000006ff */
[----:B------:R-:W1:Y:S01]  /*1b70*/  SYNCS.PHASECHK.TRANS64.TRYWAIT P1, [UR40+0x13200], R8 ;  /* 0x01320008ff0075a7 */ /* 0x000e620008020168 */
[----:B--2---:R-:W-:-:S04]  /*1b80*/  FMUL.FTZ R0, R3, R0 ;  /* 0x0000000003007220 */ /* 0x004fc80000410000 */
[----:B------:R-:W-:Y:S01]  /*1b90*/  FMUL.FTZ R0, R0, UR4 ;  /* 0x0000000400007c20 */ /* 0x000fe20008410000 */
[----:B-1----:R-:W-:Y:S06]  /*1ba0*/  @!P1 BRA `(.L_x_628) ;  /* 0x0000015000089947 */ /* 0x002fec0003800000 */
.L_x_790:
[----:B------:R-:W-:Y:S05]  /*1bb0*/  @!P0 BRA `(.L_x_629) ;  /* 0x0000000000048947 */ /* 0x000fea0003800000 */
[----:B------:R-:W-:Y:S01]  /*1bc0*/  BPT.TRAP 0x1 ;  /* 0x000000040000795c */ /* 0x000fe20000300000 */
.L_x_629:
[----:B------:R-:W-:Y:S02]  /*1bd0*/  IMAD.U32 R4, RZ, RZ, UR38 ;  /* 0x00000026ff047e24 */ /* 0x000fe4000f8e00ff */
[----:B-1----:R-:W-:-:S03]  /*1be0*/  IMAD.U32 R3, RZ, RZ, UR37 ;  /* 0x00000025ff037e24 */ /* 0x002fc6000f8e00ff */
[----:B------:R-:W-:Y:S02]  /*1bf0*/  LEA R4, R4, UR40, 0x3 ;  /* 0x0000002804047c11 */ /* 0x000fe4000f8e18ff */
[----:B------:R-:W-:-:S04]  /*1c00*/  SHF.L.U32 R3, R3, 0x1f, RZ ;  /* 0x0000001f03037819 */ /* 0x000fc800000006ff */
[----:B------:R1:W2:Y:S01]  /*1c10*/  SYNCS.PHASECHK.TRANS64.TRYWAIT P1, [R4+URZ+0x13230], R3 ;  /* 0x01323003040075a7 */ /* 0x0002a2000802017f */
[----:B------:R-:W-:Y:S05]  /*1c20*/  @!P0 BRA `(.L_x_630) ;  /* 0x0000000000048947 */ /* 0x000fea0003800000 */
[----:B------:R-:W-:Y:S01]  /*1c30*/  BPT.TRAP 0x1 ;  /* 0x000000040000795c */ /* 0x000fe20000300000 */
.L_x_630:
[----:B--2---:R-:W-:Y:S05]  /*1c40*/  @P1 BRA `(.L_x_631) ;  /* 0x0000000000081947 */ /* 0x004fea0003800000 */
[----:B------:R-:W2:Y:S02]  /*1c50*/  SYNCS.PHASECHK.TRANS64.TRYWAIT P1, [R4+URZ+0x13230], R3 ;  /* 0x01323003040075a7 */ /* 0x000ea4000802017f */
[----:B--2---:R-:W-:Y:S05]  /*1c60*/  @!P1 BRA `(.L_x_632) ;  /* 0x0000014c00f09947 */ /* 0x004fea0003800000 */
.L_x_631:
[----:B------:R-:W3:Y:S01]  /*1c70*/  S2R R5, SR_TID.X ;  /* 0x0000000000057919 */ /* 0x000ee20000002100 */
[----:B------:R-:W-:Y:S01]  /*1c80*/  UIADD3 UR4, UR40, 0xe000, URZ ;  /* 0x0000e00028047890 */ /* 0x000fe2000fffe03f */
[----:B------:R-:W-:-:S03]  /*1c90*/  LOP3.LUT R2, R2, 0xfffffff7, RZ, 0xc0, !PT ;  /* 0xfffffff702027812 */ /* 0x000fc600078ec0ff */
[----:B------:R-:W-:-:S04]  /*1ca0*/  USHF.R.U32.HI UR4, URZ, 0x4, UR4 ;  /* 0x000000043f047899 */ /* 0x000fc80008011604 */
[----:B------:R-:W-:-:S06]  /*1cb0*/  ULOP3.LUT UR4, UR4, 0x3fff, URZ, 0xc0, !UPT ;  /* 0x00003fff04047892 */ /* 0x000fcc000f8ec03f */
[----:B------:R-:W-:Y:S01]  /*1cc0*/  IMAD.U32 R8, RZ, RZ, UR4 ;  /* 0x00000004ff087e24 */ /* 0x000fe2000f8e00ff */
[----:B------:R-:W-:Y:S05]  /*1cd0*/  WARPSYNC.ALL ;  /* 0x0000000000007948 */ /* 0x000fea0003800000 */
[----:B------:R-:W-:Y:S02]  /*1ce0*/  LOP3.LUT R8, R8, 0x10000, RZ, 0xfc, !PT ;  /* 0x0001000008087812 */ /* 0x000fe400078efcff */
[----:B---3--:R-:W-:-:S13]  /*1cf0*/  LOP3.LUT P1, RZ, R5, 0x7f, RZ, 0xc0, !PT ;  /* 0x0000007f05ff7812 */ /* 0x008fda000782c0ff */
[----:B------:R-:W-:Y:S02]  /*1d00*/  @P1 LOP3.LUT R2, R2, 0x8, RZ, 0xfc, !PT ;  /* 0x0000000802021812 */ /* 0x000fe400078efcff */
[----:B------:R-:W-:Y:S01]  /*1d10*/  R2UR UR12, R8 ;  /* 0x00000000080c72ca */ /* 0x000fe200000e0000 */
[----:B------:R-:W-:Y:S01]  /*1d20*/  ULOP3.LUT UR8, UR49, 0x10000, URZ, 0xfc, !UPT ;  /* 0x0001000031087892 */ /* 0x000fe2000f8efc3f */
[----:B------:R-:W-:Y:S01]  /*1d30*/  WARPGROUP.ARRIVE ;  /* 0x00000000000079c5 */ /* 0x000fe20000000000 */
[----:B------:R-:W-:Y:S01]  /*1d40*/  UMOV UR9, 0x80000020 ;  /* 0x8000002000097882 */ /* 0x000fe20000000000 */
[----:B------:R-:W-:Y:S01]  /*1d50*/  UMOV UR11, 0x80000020 ;  /* 0x80000020000b7882 */ /* 0x000fe20000000000 */
[----:B------:R-:W3:Y:S01]  /*1d60*/  LDL R111, [R1] ;  /* 0x00000000016f7983 */ /* 0x000ee20000100800 */
[----:B------:R-:W-:Y:S01]  /*1d70*/  UIADD3 UR7, UR8, 0x2, URZ ;  /* 0x0000000208077890 */ /* 0x000fe2000fffe03f */
[----:B------:R-:W4:Y:S01]  /*1d80*/  LDC R107, c[0x0][0x288] ;  /* 0x0000a200ff6b7b82 */ /* 0x000f220000000800 */
[----:B-12---:R-:W-:Y:S01]  /*1d90*/  @!P1 VIADD R4, R4, 0x13240 ;  /* 0x0001324004049836 */ /* 0x006fe20000000000 */
[----:B------:R-:W-:-:S02]  /*1da0*/  ULDC UR20, c[0x0][0x9dc] ;  /* 0x0002770000147ab9 */ /* 0x000fc40000000800 */
[----:B------:R-:W-:Y:S02]  /*1db0*/  ULOP3.LUT UR20, URZ, UR20, URZ, 0x33, !UPT ;  /* 0x000000143f147292 */ /* 0x000fe4000f8e333f */
[----:B------:R-:W-:Y:S01]  /*1dc0*/  UIMAD UR12, UR38, 0x280, UR12 ;  /* 0x00000280260c78a4 */ /* 0x000fe2000f8e020c */
[----:B------:R-:W-:Y:S01]  /*1dd0*/  @!P1 PRMT R4, RZ, 0x654, R4 ;  /* 0x00000654ff049816 */ /* 0x000fe20000000004 */
[----:B------:R-:W1:Y:S02]  /*1de0*/  LDC R109, c[0x0][0x2e0] ;  /* 0x0000b800ff6d7b82 */ /* 0x000e640000000800 */
        /* <DEDUP_REMOVED lines=44> */
[C---:B------:R-:W-:Y:S01]  /*20b0*/  FMUL.FTZ R89, R0.reuse, R93 ;  /* 0x0000005d00597220 */ /* 0x040fe20000410000 */
[----:B------:R-:W-:Y:S01]  /*20c0*/  UMOV UR7, 0x80000020 ;  /* 0x8000002000077882 */ /* 0x000fe20000000000 */
        /* <DEDUP_REMOVED lines=9> */
[----:B------:R-:W-:Y:S01]  /*2160*/  FMUL.FTZ R13, R0, R103 ;  /* 0x00000067000d7220 */ /* 0x000fe20000410000 */
[----:B------:R-:W2:Y:S08]  /*2170*/  MUFU.TANH R5, R5 ;  /* 0x0000000500057308 */ /* 0x000eb00000002400 */
[----:B------:R-:W1:Y:S08]  /*2180*/  MUFU.TANH R88, R88 ;  /* 0x0000005800587308 */ /* 0x000e700000002400 */
[----:B------:R-:W1:Y:S08]  /*2190*/  MUFU.TANH R3, R3 ;  /* 0x0000000300037308 */ /* 0x000e700000002400 */
[----:B------:R-:W1:Y:S08]  /*21a0*/  MUFU.TANH R6, R6 ;  /* 0x0000000600067308 */ /* 0x000e700000002400 */
[----:B------:R-:W1:Y:S08]  /*21b0*/  MUFU.TANH R90, R90 ;  /* 0x0000005a005a7308 */ /* 0x000e700000002400 */
[----:B------:R-:W1:Y:S01]  /*21c0*/  MUFU.TANH R89, R89 ;  /* 0x0000005900597308 */ /* 0x000e620000002400 */
        /* <DEDUP_REMOVED lines=21> */
[----:B------:R-:W1:Y:S08]  /*2320*/  MUFU.TANH R9, R9 ;  /* 0x0000000900097308 */ /* 0x000e700000002400 */
        /* <DEDUP_REMOVED lines=40> */
[----:B------:R-:W-:Y:S01]  /*25b0*/  ULDC.64 UR6, c[0x0][0x9e0] ;  /* 0x0002780000067ab9 */ /* 0x000fe20000000a00 */
[C---:B------:R-:W-:Y:S01]  /*25c0*/  FMUL.FTZ R40, R0.reuse, R42 ;  /* 0x0000002a00287220 */ /* 0x040fe20000410000 */
[----:B------:R-:W-:Y:S01]  /*25d0*/  UISETP.GE.AND UP0, UPT, UR7, 0x1, UPT ;  /* 0x000000010700788c */ /* 0x000fe2000bf06270 */
        /* <DEDUP_REMOVED lines=17> */
[C---:B------:R-:W-:Y:S01]  /*26f0*/  FMUL.FTZ R51, R0.reuse, R24 ;  /* 0x0000001800337220 */ /* 0x040fe20000410000 */
[C---:B------:R-:W-:Y:S01]  /*2700*/  FMUL.FTZ R102, R0.reuse, R25 ;  /* 0x0000001900667220 */ /* 0x040fe20000410000 */
[C---:B------:R-:W-:Y:S01]  /*2710*/  FMUL.FTZ R24, R0.reuse, R26 ;  /* 0x0000001a00187220 */ /* 0x040fe20000410000 */
[C---:B------:R-:W-:Y:S01]  /*2720*/  FMUL.FTZ R25, R0.reuse, R27 ;  /* 0x0000001b00197220 */ /* 0x040fe20000410000 */
[----:B------:R5:W-:Y:S01]  /*2730*/  @!P1 SYNCS.ARRIVE.TRANS64.RED.A1T0 RZ, [R4+URZ], RZ ;  /* 0x000000ff04ff99a7 */ /* 0x000be2000810043f */
[C---:B------:R-:W-:Y:S01]  /*2740*/  FMUL.FTZ R103, R0.reuse, R28 ;  /* 0x0000001c00677220 */ /* 0x040fe20000410000 */
[C---:B------:R-:W-:Y:S01]  /*2750*/  FMUL.FTZ R106, R0.reuse, R29 ;  /* 0x0000001d006a7220 */ /* 0x040fe20000410000 */
[C---:B------:R-:W-:Y:S01]  /*2760*/  FMUL.FTZ R27, R0.reuse, R30 ;  /* 0x0000001e001b7220 */ /* 0x040fe20000410000 */
[C---:B------:R-:W-:Y:S01]  /*2770*/  FMUL.FTZ R26, R0.reuse, R31 ;  /* 0x0000001f001a7220 */ /* 0x040fe20000410000 */
[C---:B------:R-:W-:Y:S01]  /*2780*/  FMUL.FTZ R32, R0.reuse, R32 ;  /* 0x0000002000207220 */ /* 0x040fe20000410000 */
[C---:B------:R-:W-:Y:S01]  /*2790*/  FMUL.FTZ R33, R0.reuse, R33 ;  /* 0x0000002100217220 */ /* 0x040fe20000410000 */
[----:B------:R-:W-:Y:S01]  /*27a0*/  FMUL.FTZ R28, R0, R34 ;  /* 0x00000022001c7220 */ /* 0x000fe20000410000 */
[----:B-----5:R-:W-:-:S02]  /*27b0*/  IMAD R4, R104, -0xa0, R23 ;  /* 0xffffff6068047824 */ /* 0x020fc400078e0217 */
[C---:B------:R-:W-:Y:S01]  /*27c0*/  FMUL.FTZ R29, R0.reuse, R35 ;  /* 0x00000023001d7220 */ /* 0x040fe20000410000 */
[C---:B------:R-:W-:Y:S01]  /*27d0*/  FMUL.FTZ R108, R0.reuse, R36 ;  /* 0x00000024006c7220 */ /* 0x040fe20000410000 */
[C---:B------:R-:W-:Y:S01]  /*27e0*/  FMUL.FTZ R110, R0.reuse, R37 ;  /* 0x00000025006e7220 */ /* 0x040fe20000410000 */
[C---:B------:R-:W-:Y:S01]  /*27f0*/  FMUL.FTZ R30, R0.reuse, R38 ;  /* 0x00000026001e7220 */ /* 0x040fe20000410000 */
[----:B------:R-:W-:Y:S01]  /*2800*/  FMUL.FTZ R31, R0, R39 ;  /* 0x00000027001f7220 */ /* 0x000fe20000410000 */
[----:B------:R-:W-:Y:S01]  /*2810*/  IMAD.MOV.U32 R35, RZ, RZ, -0xa0 ;  /* 0xffffff60ff237424 */ /* 0x000fe200078e00ff */
[----:B------:R-:W-:Y:S01]  /*2820*/  PLOP3.LUT P1, PT, PT, PT, UP0, 0x40, 0x0 ;  /* 0x000000000000781c */ /* 0x000fe20003f2e808 */
[----:B------:R-:W2:Y:S01]  /*2830*/  MUFU.TANH R77, R77 ;  /* 0x0000004d004d7308 */ /* 0x000ea20000002400 */
[----:B----4-:R-:W-:Y:S01]  /*2840*/  IADD3 R4, -R107, 0xa1, R4 ;  /* 0x000000a16b047810 */ /* 0x010fe20007ffe104 */
[----:B------:R-:W-:-:S04]  /*2850*/  IMAD R114, R104, R35, 0xa0 ;  /* 0x000000a068727424 */ /* 0x000fc800078e0223 */
[----:B------:R-:W-:Y:S02]  /*2860*/  IMAD R35, R17, -0x2, R4 ;  /* 0xfffffffe11237824 */ /* 0x000fe400078e0204 */
[----:B------:R-:W4:Y:S01]  /*2870*/  MUFU.TANH R78, R78 ;  /* 0x0000004e004e7308 */ /* 0x000f220000002400 */
[----:B-1----:R-:W-:Y:S02]  /*2880*/  IMAD R34, R18, R109, R114 ;  /* 0x0000006d12227224 */ /* 0x002fe400078e0272 */
[----:B---3--:R-:W-:Y:S02]  /*2890*/  VIADD R4, R111, UR42 ;  /* 0x0000002a6f047c36 */ /* 0x008fe40008000000 */
[----:B------:R-:W-:Y:S02]  /*28a0*/  IMAD R115, R17, -0x2, R34 ;  /* 0xfffffffe11737824 */ /* 0x000fe400078e0222 */
[C---:B------:R-:W-:Y:S01]  /*28b0*/  VIADD R116, R35.reuse, UR6 ;  /* 0x0000000623747c36 */ /* 0x040fe20008000000 */
[----:B------:R-:W1:Y:S01]  /*28c0*/  MUFU.TANH R72, R72 ;  /* 0x0000004800487308 */ /* 0x000e620000002400 */
[----:B------:R-:W-:-:S02]  /*28d0*/  VIADD R117, R35, UR20 ;  /* 0x0000001423757c36 */ /* 0x000fc40008000000 */
[----:B------:R-:W-:Y:S01]  /*28e0*/  IMAD R111, R17, -0x2, R114 ;  /* 0xfffffffe116f7824 */ /* 0x000fe200078e0272 */
[----:B------:R-:W-:Y:S01]  /*28f0*/  VIADDMNMX R112, R4, R116, R115, PT ;  /* 0x0000007404707246 */ /* 0x000fe20003800173 */
[----:B------:R-:W-:-:S03]  /*2900*/  IMAD.IADD R113, R117, 0x1, R4 ;  /* 0x0000000175717824 */ /* 0x000fc600078e0204 */
[----:B------:R-:W3:Y:S08]  /*2910*/  MUFU.TANH R73, R73 ;  /* 0x0000004900497308 */ /* 0x000ef00000002400 */
        /* <DEDUP_REMOVED lines=53> */
[----:B------:R-:W-:Y:S01]  /*2c70*/  IMAD R34, R18, R109, R4 ;  /* 0x0000006d12227224 */ /* 0x000fe200078e0204 */
[----:B------:R-:W-:Y:S03]  /*2c80*/  BSSY B0, `(.L_x_634) ;  /* 0x0000011000007945 */ /* 0x000fe60003800000 */
[----:B------:R-:W-:-:S05]  /*2c90*/  IMAD.IADD R34, R34, 0x1, -R107 ;  /* 0x0000000122227824 */ /* 0x000fca00078e0a6b */
[----:B------:R-:W-:-:S13]  /*2ca0*/  ISETP.GT.AND P1, PT, R34, -0x1, PT ;  /* 0xffffffff2200780c */ /* 0x000fda0003f24270 */
[----:B------:R-:W-:Y:S05]  /*2cb0*/  @P1 BRA `(.L_x_635) ;  /* 0x0000000000201947 */ /* 0x000fea0003800000 */
[----:B------:R-:W-:Y:S01]  /*2cc0*/  UISETP.NE.AND UP1, UPT, UR7, 0x1, UPT ;  /* 0x000000010700788c */ /* 0x000fe2000bf25270 */
[----:B------:R-:W-:-:S05]  /*2cd0*/  LOP3.LUT R34, RZ, R34, RZ, 0x33, !PT ;  /* 0x00000022ff227212 */ /* 0x000fca00078e33ff */
[----:B------:R-:W-:-:S05]  /*2ce0*/  PLOP3.LUT P1, PT, PT, PT, UP1, 0x80, 0x0 ;  /* 0x000000000000781c */ /* 0x000fca0003f2f018 */
[----:B------:R-:W-:-:S08]  /*2cf0*/  @UP1 ULDC.64 UR10, c[0x0][0x9e8] ;  /* 0x00027a00000a1ab9 */ /* 0x000fd00000000a00 */
[----:B------:R-:W-:-:S05]  /*2d00*/  @P1 IMAD.HI.U32 R35, R34, UR10, RZ ;  /* 0x0000000a22231c27 */ /* 0x000fca000f8e00ff */
[----:B------:R-:W-:-:S04]  /*2d10*/  @P1 SHF.R.U32.HI R34, RZ, UR11, R35 ;  /* 0x0000000bff221c19 */ /* 0x000fc80008011623 */
[----:B------:R-:W-:Y:S01]  /*2d20*/  LOP3.LUT R34, RZ, R34, RZ, 0x33, !PT ;  /* 0x00000022ff227212 */ /* 0x000fe200078e33ff */
[----:B------:R-:W-:Y:S06]  /*2d30*/  BRA `(.L_x_636) ;  /* 0x0000000000147947 */ /* 0x000fec0003800000 */
.L_x_635:
[----:B------:R-:W-:-:S06]  /*2d40*/  UISETP.NE.AND UP1, UPT, UR7, 0x1, UPT ;  /* 0x000000010700788c */ /* 0x000fcc000bf25270 */
[----:B------:R-:W-:-:S05]  /*2d50*/  PLOP3.LUT P1, PT, PT, PT, UP1, 0x80, 0x0 ;  /* 0x000000000000781c */ /* 0x000fca0003f2f018 */
[----:B------:R-:W-:-:S08]  /*2d60*/  @UP1 ULDC.64 UR10, c[0x0][0x9e8] ;  /* 0x00027a00000a1ab9 */ /* 0x000fd00000000a00 */
[----:B------:R-:W-:-:S05]  /*2d70*/  @P1 IMAD.HI.U32 R35, R34, UR10, RZ ;  /* 0x0000000a22231c27 */ /* 0x000fca000f8e00ff */
[----:B------:R-:W-:-:S07]  /*2d80*/  @P1 SHF.R.U32.HI R34, RZ, UR11, R35 ;  /* 0x0000000bff221c19 */ /* 0x000fce0008011623 */
.L_x_636:
[----:B------:R-:W-:Y:S05]  /*2d90*/  BSYNC B0 ;  /* 0x0000000000007941 */ /* 0x000fea0003800000 */
.L_x_634:
[----:B------:R-:W-:-:S05]  /*2da0*/  IMAD R34, R34, UR7, R111 ;  /* 0x0000000722227c24 */ /* 0x000fca000f8e026f */
[----:B------:R-:W-:Y:S02]  /*2db0*/  VIMNMX R113, R113, R34, !PT ;  /* 0x0000002271717248 */ /* 0x000fe40007fe0100 */
[----:B------:R-:W-:-:S07]  /*2dc0*/  VIADDMNMX R112, R34, UR7, R112, PT ;  /* 0x0000000722707c46 */ /* 0x000fce000b800170 */
.L_x_633:
[C---:B------:R-:W-:Y:S02]  /*2dd0*/  ISETP.GE.AND P5, PT, R114.reuse, 0x9, PT ;  /* 0x000000097200780c */ /* 0x040fe40003fa6270 */
[C---:B------:R-:W-:Y:S02]  /*2de0*/  ISETP.GE.AND P1, PT, R114.reuse, 0x2, PT ;  /* 0x000000027200780c */ /* 0x040fe40003f26270 */
[----:B------:R-:W-:Y:S02]  /*2df0*/  ISETP.GE.AND P4, PT, R114, 0xa, PT ;  /* 0x0000000a7200780c */ /* 0x000fe40003f86270 */
[----:B------:R-:W-:Y:S02]  /*2e00*/  ISETP.GT.AND P2, PT, R113, 0x1, !P1 ;  /* 0x000000017100780c */ /* 0x000fe40004f44270 */
[----:B------:R-:W-:Y:S02]  /*2e10*/  LOP3.LUT R16, R16, 0xfffffffd, RZ, 0xc0, !PT ;  /* 0xfffffffd10107812 */ /* 0x000fe400078ec0ff */
[----:B------:R-:W-:-:S02]  /*2e20*/  ISETP.LT.OR P3, PT, R112, 0x2, P2 ;  /* 0x000000027000780c */ /* 0x000fc40001761670 */
[C---:B------:R-:W-:Y:S02]  /*2e30*/  ISETP.GT.AND P2, PT, R113.reuse, 0x8, !P5 ;  /* 0x000000087100780c */ /* 0x040fe40006f44270 */
[----:B------:R-:W-:Y:S02]  /*2e40*/  @P5 LOP3.LUT R16, R16, 0x2, RZ, 0xfc, !PT ;  /* 0x0000000210105812 */ /* 0x000fe400078efcff */
[----:B------:R-:W-:Y:S02]  /*2e50*/  FSEL R88, R88, -INF , !P3 ;  /* 0xff80000058587808 */ /* 0x000fe40005800000 */
[----:B------:R-:W-:Y:S02]  /*2e60*/  LOP3.LUT R16, R16, 0xfffffffb, RZ, 0xc0, !PT ;  /* 0xfffffffb10107812 */ /* 0x000fe400078ec0ff */
[----:B------:R-:W-:Y:S02]  /*2e70*/  ISETP.GT.AND P3, PT, R113, 0x9, !P4 ;  /* 0x000000097100780c */ /* 0x000fe40006764270 */
[----:B------:R-:W-:-:S02]  /*2e80*/  ISETP.LT.OR P2, PT, R112, 0x9, P2 ;  /* 0x000000097000780c */ /* 0x000fc40001741670 */
[----:B------:R-:W-:Y:S02]  /*2e90*/  @P4 LOP3.LUT R16, R16, 0x4, RZ, 0xfc, !PT ;  /* 0x0000000410104812 */ /* 0x000fe400078efcff */
[----:B------:R-:W-:Y:S02]  /*2ea0*/  ISETP.LT.OR P3, PT, R112, 0xa, P3 ;  /* 0x0000000a7000780c */ /* 0x000fe40001f61670 */
[----:B------:R-:W-:Y:S02]  /*2eb0*/  FSEL R90, R90, -INF , !P2 ;  /* 0xff8000005a5a7808 */ /* 0x000fe40005000000 */
[C---:B------:R-:W-:Y:S02]  /*2ec0*/  ISETP.GE.AND P2, PT, R114.reuse, 0x11, PT ;  /* 0x000000117200780c */ /* 0x040fe40003f46270 */
[----:B------:R-:W-:Y:S02]  /*2ed0*/  ISETP.GE.AND P4, PT, R114, 0x12, PT ;  /* 0x000000127200780c */ /* 0x000fe40003f86270 */
[----:B------:R-:W-:-:S02]  /*2ee0*/  FSEL R89, R89, -INF , !P3 ;  /* 0xff80000059597808 */ /* 0x000fc40005800000 */
[----:B------:R-:W-:Y:S02]  /*2ef0*/  ISETP.GT.AND P3, PT, R113, 0x10, !P2 ;  /* 0x000000107100780c */ /* 0x000fe40005764270 */
[----:B------:R-:W-:Y:S02]  /*2f00*/  LOP3.LUT R2, R2, 0xfffffffe, RZ, 0xc0, !PT ;  /* 0xfffffffe02027812 */ /* 0x000fe400078ec0ff */
[----:B------:R-:W-:Y:S02]  /*2f10*/  ISETP.LT.OR P3, PT, R112, 0x11, P3 ;  /* 0x000000117000780c */ /* 0x000fe40001f61670 */
[----:B------:R-:W-:Y:S02]  /*2f20*/  LOP3.LUT R16, R16, 0x7fffffff, RZ, 0xc0, !PT ;  /* 0x7fffffff10107812 */ /* 0x000fe400078ec0ff */
[----:B------:R-:W-:Y:S02]  /*2f30*/  FSEL R65, R92, -INF , !P3 ;  /* 0xff8000005c417808 */ /* 0x000fe40005800000 */
[----:B------:R-:W-:-:S02]  /*2f40*/  @P4 LOP3.LUT R2, R2, 0x1, RZ, 0xfc, !PT ;  /* 0x0000000102024812 */ /* 0x000fc400078efcff */
[----:B------:R-:W-:Y:S02]  /*2f50*/  ISETP.GT.AND P3, PT, R113, 0x11, !P4 ;  /* 0x000000117100780c */ /* 0x000fe40006764270 */
[----:B------:R-:W-:Y:S02]  /*2f60*/  ISETP.GE.AND P4, PT, R114, 0x19, PT ;  /* 0x000000197200780c */ /* 0x000fe40003f86270 */
[----:B------:R-:W-:Y:S02]  /*2f70*/  ISETP.LT.OR P3, PT, R112, 0x12, P3 ;  /* 0x000000127000780c */ /* 0x000fe40001f61670 */
[----:B------:R-:W-:Y:S02]  /*2f80*/  LOP3.LUT R2, R2, 0xfffffffd, RZ, 0xc0, !PT ;  /* 0xfffffffd02027812 */ /* 0x000fe400078ec0ff */
[----:B------:R-:W-:Y:S02]  /*2f90*/  FSEL R66, R91, -INF , !P3 ;  /* 0xff8000005b427808 */ /* 0x000fe40005800000 */
[----:B------:R-:W-:-:S04]  /*2fa0*/  ISETP.GT.AND P3, PT, R113, 0x18, !P4 ;  /* 0x000000187100780c */ /* 0x000fc80006764270 */
[----:B------:R-:W-:Y:S02]  /*2fb0*/  ISETP.LT.OR P3, PT, R112, 0x19, P3 ;  /* 0x000000197000780c */ /* 0x000fe40001f61670 */
[----:B------:R-:W-:Y:S02]  /*2fc0*/  @P4 LOP3.LUT R16, R16, 0x80000000, RZ, 0xfc, !PT ;  /* 0x8000000010104812 */ /* 0x000fe400078efcff */
[----:B------:R-:W-:Y:S02]  /*2fd0*/  ISETP.GE.AND P4, PT, R114, 0x1a, PT ;  /* 0x0000001a7200780c */ /* 0x000fe40003f86270 */
[----:B------:R-:W-:Y:S02]  /*2fe0*/  LOP3.LUT R16, R16, 0xbfffffff, RZ, 0xc0, !PT ;  /* 0xbfffffff10107812 */ /* 0x000fe400078ec0ff */
[----:B------:R-:W-:Y:S02]  /*2ff0*/  FSEL R67, R94, -INF , !P3 ;  /* 0xff8000005e437808 */ /* 0x000fe40005800000 */
[----:B------:R-:W-:-:S04]  /*3000*/  ISETP.GT.AND P3, PT, R113, 0x19, !P4 ;  /* 0x000000197100780c */ /* 0x000fc80006764270 */
[----:B------:R-:W-:-:S03]  /*3010*/  ISETP.LT.OR P3, PT, R112, 0x1a, P3 ;  /* 0x0000001a7000780c */ /* 0x000fc60001f61670 */
        /* <DEDUP_REMOVED lines=45> */
[----:B-1----:R-:W-:Y:S02]  /*32f0*/  FSEL R79, R79, -INF , !P3 ;  /* 0xff8000004f4f7808 */ /* 0x002fe40005800000 */
        /* <DEDUP_REMOVED lines=112> */
[----:B------:R-:W-:Y:S02]  /*3a00*/  FSEL R51, R102, -INF , !P3 ;  /* 0xff80000066337808 */ /* 0x000fe40005800000 */
[----:B------:R-:W-:Y:S02]  /*3a10*/  LOP3.LUT R16, R16, 0xfffffff7, RZ, 0xc0, !PT ;  /* 0xfffffff710107812 */ /* 0x000fe400078ec0ff */
[----:B------:R-:W-:-:S04]  /*3a20*/  ISETP.GT.AND P3, PT, R113, 0x88, !P4 ;  /* 0x000000887100780c */ /* 0x000fc80006764270 */
[----:B------:R-:W-:-:S03]  /*3a30*/  ISETP.LT.OR P3, PT, R112, 0x89, P3 ;  /* 0x000000897000780c */ /* 0x000fc60001f61670 */
[----:B------:R-:W-:Y:S02]  /*3a40*/  @P4 LOP3.LUT R16, R16, 0x8, RZ, 0xfc, !PT ;  /* 0x0000000810104812 */ /* 0x000fe400078efcff */
[----:B------:R-:W-:Y:S02]  /*3a50*/  ISETP.GE.AND P4, PT, R114, 0x8a, PT ;  /* 0x0000008a7200780c */ /* 0x000fe40003f86270 */
[----:B------:R-:W-:Y:S02]  /*3a60*/  FSEL R50, R103, -INF , !P3 ;  /* 0xff80000067327808 */ /* 0x000fe40005800000 */
[----:B------:R-:W-:Y:S02]  /*3a70*/  ISETP.GT.AND P3, PT, R113, 0x89, !P4 ;  /* 0x000000897100780c */ /* 0x000fe40006764270 */
[----:B------:R-:W-:Y:S02]  /*3a80*/  LOP3.LUT R16, R16, 0xfffffffe, RZ, 0xc0, !PT ;  /* 0xfffffffe10107812 */ /* 0x000fe400078ec0ff */
[----:B------:R-:W-:-:S04]  /*3a90*/  ISETP.LT.OR P3, PT, R112, 0x8a, P3 ;  /* 0x0000008a7000780c */ /* 0x000fc80001f61670 */
[----:B------:R-:W-:Y:S02]  /*3aa0*/  FSEL R49, R106, -INF , !P3 ;  /* 0xff8000006a317808 */ /* 0x000fe40005800000 */
[----:B------:R-:W-:Y:S02]  /*3ab0*/  ISETP.GE.AND P3, PT, R114, 0x91, PT ;  /* 0x000000917200780c */ /* 0x000fe40003f66270 */
[----:B------:R-:W-:Y:S02]  /*3ac0*/  @P4 LOP3.LUT R2, R2, 0x2, RZ, 0xfc, !PT ;  /* 0x0000000202024812 */ /* 0x000fe400078efcff */
[----:B------:R-:W-:Y:S02]  /*3ad0*/  ISETP.GT.AND P4, PT, R113, 0x90, !P3 ;  /* 0x000000907100780c */ /* 0x000fe40005f84270 */
[----:B------:R-:W-:Y:S02]  /*3ae0*/  LOP3.LUT R2, R2, 0xfffffffb, RZ, 0xc0, !PT ;  /* 0xfffffffb02027812 */ /* 0x000fe400078ec0ff */
[----:B------:R-:W-:-:S04]  /*3af0*/  ISETP.LT.OR P4, PT, R112, 0x91, P4 ;  /* 0x000000917000780c */ /* 0x000fc80002781670 */
[----:B------:R-:W-:Y:S02]  /*3b00*/  FSEL R48, R32, -INF , !P4 ;  /* 0xff80000020307808 */ /* 0x000fe40006000000 */
[----:B------:R-:W-:-:S04]  /*3b10*/  ISETP.GE.AND P4, PT, R114, 0x92, PT ;  /* 0x000000927200780c */ /* 0x000fc80003f86270 */
[----:B------:R-:W-:-:S04]  /*3b20*/  ISETP.GT.AND P5, PT, R113, 0x91, !P4 ;  /* 0x000000917100780c */ /* 0x000fc800067a4270 */
[----:B------:R-:W-:-:S04]  /*3b30*/  ISETP.LT.OR P5, PT, R112, 0x92, P5 ;  /* 0x000000927000780c */ /* 0x000fc80002fa1670 */
[----:B------:R-:W-:Y:S02]  /*3b40*/  FSEL R39, R33, -INF , !P5 ;  /* 0xff80000021277808 */ /* 0x000fe40006800000 */
[----:B------:R-:W-:-:S04]  /*3b50*/  ISETP.GE.AND P5, PT, R114, 0x99, PT ;  /* 0x000000997200780c */ /* 0x000fc80003fa6270 */
[----:B------:R-:W-:-:S04]  /*3b60*/  ISETP.GT.AND P6, PT, R113, 0x98, !P5 ;  /* 0x000000987100780c */ /* 0x000fc80006fc4270 */
[----:B------:R-:W-:-:S04]  /*3b70*/  ISETP.LT.OR P6, PT, R112, 0x99, P6 ;  /* 0x000000997000780c */ /* 0x000fc800037c1670 */
[----:B------:R-:W-:Y:S02]  /*3b80*/  FSEL R32, R108, -INF , !P6 ;  /* 0xff8000006c207808 */ /* 0x000fe40007000000 */
[----:B------:R-:W-:-:S13]  /*3b90*/  ISETP.GE.AND P6, PT, R114, 0x1, PT ;  /* 0x000000017200780c */ /* 0x000fda0003fc6270 */
[----:B------:R-:W-:Y:S02]  /*3ba0*/  @P6 LOP3.LUT R16, R16, 0x1, RZ, 0xfc, !PT ;  /* 0x0000000110106812 */ /* 0x000fe400078efcff */
[----:B------:R-:W-:-:S04]  /*3bb0*/  ISETP.GT.AND P6, PT, R113, RZ, !P6 ;  /* 0x000000ff7100720c */ /* 0x000fc800077c4270 */
[----:B------:R-:W-:-:S04]  /*3bc0*/  ISETP.LT.OR P6, PT, R112, 0x1, P6 ;  /* 0x000000017000780c */ /* 0x000fc800037c1670 */
[----:B------:R-:W-:Y:S01]  /*3bd0*/  FSEL R97, R5, -INF , !P6 ;  /* 0xff80000005617808 */ /* 0x000fe20007000000 */
[----:B------:R-:W-:Y:S01]  /*3be0*/  VIADD R5, R4, 0x8 ;  /* 0x0000000804057836 */ /* 0x000fe20000000000 */
[----:B------:R-:W-:-:S03]  /*3bf0*/  ISETP.GE.AND P6, PT, R114, 0x9a, PT ;  /* 0x0000009a7200780c */ /* 0x000fc60003fc6270 */
[----:B------:R-:W-:Y:S01]  /*3c00*/  IMAD.IADD R92, R117, 0x1, R5 ;  /* 0x00000001755c7824 */ /* 0x000fe200078e0205 */
[----:B------:R-:W-:-:S09]  /*3c10*/  VIADDMNMX R64, R5, R116, R115, PT ;  /* 0x0000007405407246 */ /* 0x000fd20003800173 */
[----:B------:R-:W-:Y:S02]  /*3c20*/  @P6 LOP3.LUT R2, R2, 0x4, RZ, 0xfc, !PT ;  /* 0x0000000402026812 */ /* 0x000fe400078efcff */
[----:B------:R-:W-:-:S04]  /*3c30*/  ISETP.GT.AND P6, PT, R113, 0x99, !P6 ;  /* 0x000000997100780c */ /* 0x000fc800077c4270 */
[----:B------:R-:W-:-:S04]  /*3c40*/  ISETP.LT.OR P6, PT, R112, 0x9a, P6 ;  /* 0x0000009a7000780c */ /* 0x000fc800037c1670 */
[----:B------:R-:W-:Y:S02]  /*3c50*/  FSEL R33, R110, -INF , !P6 ;  /* 0xff8000006e217808 */ /* 0x000fe40007000000 */
[----:B------:R-:W-:-:S13]  /*3c60*/  PLOP3.LUT P6, PT, PT, PT, UP0, 0x40, 0x0 ;  /* 0x000000000000781c */ /* 0x000fda0003fce808 */
[----:B------:R-:W-:Y:S05]  /*3c70*/  @P6 BRA `(.L_x_637) ;  /* 0x0000000000606947 */ /* 0x000fea0003800000 */
        /* <DEDUP_REMOVED lines=9> */
[----:B------:R-:W-:Y:S01]  /*3d10*/  @P6 IMAD.HI.U32 R93, R94, UR10, RZ ;  /* 0x0000000a5e5d6c27 */ /* 0x000fe2000f8e00ff */
[----:B------:R-:W-:-:S13]  /*3d20*/  PLOP3.LUT P6, PT, PT, PT, UP1, 0x80, 0x0 ;  /* 0x000000000000781c */ /* 0x000fda0003fcf018 */
[----:B------:R-:W-:-:S04]  /*3d30*/  @P6 SHF.R.U32.HI R94, RZ, UR11, R93 ;  /* 0x0000000bff5e6c19 */ /* 0x000fc8000801165d */
[----:B------:R-:W-:Y:S01]  /*3d40*/  LOP3.LUT R94, RZ, R94, RZ, 0x33, !PT ;  /* 0x0000005eff5e7212 */ /* 0x000fe200078e33ff */
[----:B------:R-:W-:Y:S06]  /*3d50*/  BRA `(.L_x_640) ;  /* 0x0000000000187947 */ /* 0x000fec0003800000 */
.L_x_639:
[----:B------:R-:W-:-:S06]  /*3d60*/  UISETP.NE.AND UP1, UPT, UR7, 0x1, UPT ;  /* 0x000000010700788c */ /* 0x000fcc000bf25270 */
[----:B------:R-:W-:-:S05]  /*3d70*/  PLOP3.LUT P6, PT, PT, PT, UP1, 0x80, 0x0 ;  /* 0x000000000000781c */ /* 0x000fca0003fcf018 */
[----:B------:R-:W-:-:S08]  /*3d80*/  @UP1 ULDC.64 UR10, c[0x0][0x9e8] ;  /* 0x00027a00000a1ab9 */ /* 0x000fd00000000a00 */
[----:B------:R-:W-:Y:S01]  /*3d90*/  @P6 IMAD.HI.U32 R93, R94, UR10, RZ ;  /* 0x0000000a5e5d6c27 */ /* 0x000fe2000f8e00ff */
[----:B------:R-:W-:-:S13]  /*3da0*/  PLOP3.LUT P6, PT, PT, PT, UP1, 0x80, 0x0 ;  /* 0x000000000000781c */ /* 0x000fda0003fcf018 */
[----:B------:R-:W-:-:S07]  /*3db0*/  @P6 SHF.R.U32.HI R94, RZ, UR11, R93 ;  /* 0x0000000bff5e6c19 */ /* 0x000fce000801165d */
.L_x_640:
[----:B------:R-:W-:Y:S05]  /*3dc0*/  BSYNC B0 ;  /* 0x0000000000007941 */ /* 0x000fea0003800000 */
.L_x_638:
[----:B------:R-:W-:-:S05]  /*3dd0*/  IMAD R111, R94, UR7, R111 ;  /* 0x000000075e6f7c24 */ /* 0x000fca000f8e026f */
[----:B------:R-:W-:Y:S02]  /*3de0*/  VIMNMX R92, R92, R111, !PT ;  /* 0x0000006f5c5c7248 */ /* 0x000fe40007fe0100 */
[----:B------:R-:W-:-:S07]  /*3df0*/  VIADDMNMX R64, R111, UR7, R64, PT ;  /* 0x000000076f407c46 */ /* 0x000fce000b800140 */
.L_x_637:
[C---:B------:R-:W-:Y:S01]  /*3e00*/  ISETP.GT.AND P1, PT, R92.reuse, 0x1, !P1 ;  /* 0x000000015c00780c */ /* 0x040fe20004f24270 */
[----:B------:R-:W-:Y:S01]  /*3e10*/  ULDC UR21, c[0x0][0x988] ;  /* 0x0002620000157ab9 */ /* 0x000fe20000000800 */
[----:B------:R-:W-:Y:S01]  /*3e20*/  ISETP.GT.AND P2, PT, R92, 0x10, !P2 ;  /* 0x000000105c00780c */ /* 0x000fe20005744270 */
[----:B------:R-:W-:Y:S01]  /*3e30*/  IMAD.U32 R96, RZ, RZ, UR21 ;  /* 0x00000015ff607e24 */ /* 0x000fe2000f8e00ff */
[C---:B------:R-:W-:Y:S02]  /*3e40*/  ISETP.LT.OR P1, PT, R64.reuse, 0x2, P1 ;  /* 0x000000024000780c */ /* 0x040fe40000f21670 */
[----:B------:R-:W-:Y:S02]  /*3e50*/  ISETP.LT.OR P2, PT, R64, 0x11, P2 ;  /* 0x000000114000780c */ /* 0x000fe40001741670 */
[----:B------:R-:W-:Y:S02]  /*3e60*/  FSEL R6, R6, -INF , !P1 ;  /* 0xff80000006067808 */ /* 0x000fe40004800000 */
[----:B------:R-:W-:-:S02]  /*3e70*/  LOP3.LUT P1, RZ, R16, 0x2, RZ, 0xc0, !PT ;  /* 0x0000000210ff7812 */ /* 0x000fc4000782c0ff */
[----:B------:R-:W-:Y:S02]  /*3e80*/  FSEL R93, R10, -INF , !P2 ;  /* 0xff8000000a5d7808 */ /* 0x000fe40005000000 */
[----:B------:R-:W-:Y:S02]  /*3e90*/  ISETP.GT.AND P1, PT, R92, 0x8, !P1 ;  /* 0x000000085c00780c */ /* 0x000fe40004f24270 */
[----:B------:R-:W-:Y:S02]  /*3ea0*/  LOP3.LUT P2, RZ, R16, 0x4000000, RZ, 0xc0, !PT ;  /* 0x0400000010ff7812 */ /* 0x000fe4000784c0ff */
[----:B------:R-:W-:Y:S02]  /*3eb0*/  ISETP.LT.OR P1, PT, R64, 0x9, P1 ;  /* 0x000000094000780c */ /* 0x000fe40000f21670 */
[----:B------:R-:W-:Y:S02]  /*3ec0*/  LOP3.LUT P6, RZ, R16, 0x2000000, RZ, 0xc0, !PT ;  /* 0x0200000010ff7812 */ /* 0x000fe400078cc0ff */
[----:B------:R-:W-:-:S02]  /*3ed0*/  FSEL R9, R9, -INF , !P1 ;  /* 0xff80000009097808 */ /* 0x000fc40004800000 */
[----:B------:R-:W-:Y:S02]  /*3ee0*/  LOP3.LUT P1, RZ, R16, 0x4, RZ, 0xc0, !PT ;  /* 0x0000000410ff7812 */ /* 0x000fe4000782c0ff */
[C---:B------:R-:W-:Y:S02]  /*3ef0*/  ISETP.GT.AND P3, PT, R92.reuse, 0x90, !P3 ;  /* 0x000000905c00780c */ /* 0x040fe40005f64270 */
[C---:B------:R-:W-:Y:S02]  /*3f00*/  ISETP.GT.AND P1, PT, R92.reuse, 0x9, !P1 ;  /* 0x000000095c00780c */ /* 0x040fe40004f24270 */
[----:B------:R-:W-:Y:S02]  /*3f10*/  ISETP.GT.AND P4, PT, R92, 0x91, !P4 ;  /* 0x000000915c00780c */ /* 0x000fe40006784270 */
[C---:B------:R-:W-:Y:S02]  /*3f20*/  ISETP.LT.OR P1, PT, R64.reuse, 0xa, P1 ;  /* 0x0000000a4000780c */ /* 0x040fe40000f21670 */
[----:B------:R-:W-:-:S02]  /*3f30*/  ISETP.LT.OR P3, PT, R64, 0x91, P3 ;  /* 0x000000914000780c */ /* 0x000fc40001f61670 */
[----:B------:R-:W-:Y:S02]  /*3f40*/  FSEL R7, R7, -INF , !P1 ;  /* 0xff80000007077808 */ /* 0x000fe40004800000 */
[----:B------:R-:W-:Y:S02]  /*3f50*/  LOP3.LUT P1, RZ, R2, 0x1, RZ, 0xc0, !PT ;  /* 0x0000000102ff7812 */ /* 0x000fe4000782c0ff */
[C---:B------:R-:W-:Y:S02]  /*3f60*/  ISETP.GT.AND P5, PT, R92.reuse, 0x98, !P5 ;  /* 0x000000985c00780c */ /* 0x040fe40006fa4270 */
[----:B------:R-:W-:Y:S02]  /*3f70*/  ISETP.GT.AND P1, PT, R92, 0x11, !P1 ;  /* 0x000000115c00780c */ /* 0x000fe40004f24270 */
[C---:B------:R-:W-:Y:S02]  /*3f80*/  ISETP.LT.OR P4, PT, R64.reuse, 0x92, P4 ;  /* 0x000000924000780c */ /* 0x040fe40002781670 */
[----:B------:R-:W-:-:S02]  /*3f90*/  ISETP.LT.OR P1, PT, R64, 0x12, P1 ;  /* 0x000000124000780c */ /* 0x000fc40000f21670 */
[----:B------:R-:W-:Y:S02]  /*3fa0*/  FSEL R28, R28, -INF , !P3 ;  /* 0xff8000001c1c7808 */ /* 0x000fe40005800000 */
[----:B------:R-:W-:Y:S02]  /*3fb0*/  FSEL R94, R11, -INF , !P1 ;  /* 0xff8000000b5e7808 */ /* 0x000fe40004800000 */
[----:B------:R-:W-:Y:S02]  /*3fc0*/  LOP3.LUT P1, RZ, R16, 0x80000000, RZ, 0xc0, !PT ;  /* 0x8000000010ff7812 */ /* 0x000fe4000782c0ff */
[----:B------:R-:W-:Y:S02]  /*3fd0*/  FMNMX.FTZ R11, R97, R88, !PT ;  /* 0x00000058610b7209 */ /* 0x000fe40007810000 */
[----:B------:R-:W-:Y:S02]  /*3fe0*/  ISETP.GT.AND P1, PT, R92, 0x18, !P1 ;  /* 0x000000185c00780c */ /* 0x000fe40004f24270 */
[----:B------:R-:W-:-:S02]  /*3ff0*/  FMNMX.FTZ R10, R90, R11, !PT ;  /* 0x0000000b5a0a7209 */ /* 0x000fc40007810000 */
[----:B------:R-:W-:Y:S02]  /*4000*/  ISETP.LT.OR P1, PT, R64, 0x19, P1 ;  /* 0x000000194000780c */ /* 0x000fe40000f21670 */
[----:B------:R-:W-:Y:S02]  /*4010*/  FMNMX.FTZ R10, R89, R10, !PT ;  /* 0x0000000a590a7209 */ /* 0x000fe40007810000 */
[----:B------:R-:W-:Y:S02]  /*4020*/  FSEL R12, R12, -INF , !P1 ;  /* 0xff8000000c0c7808 */ /* 0x000fe40004800000 */
[----:B------:R-:W-:Y:S02]  /*4030*/  LOP3.LUT P1, RZ, R16, 0x40000000, RZ, 0xc0, !PT ;  /* 0x4000000010ff7812 */ /* 0x000fe4000782c0ff */
[----:B------:R-:W-:Y:S02]  /*4040*/  FMNMX.FTZ R11, R65, R10, !PT ;  /* 0x0000000a410b7209 */ /* 0x000fe40007810000 */
[----:B------:R-:W-:-:S02]  /*4050*/  ISETP.GT.AND P1, PT, R92, 0x19, !P1 ;  /* 0x000000195c00780c */ /* 0x000fc40004f24270 */
[----:B------:R-:W-:Y:S02]  /*4060*/  FMNMX.FTZ R10, R66, R11, !PT ;  /* 0x0000000b420a7209 */ /* 0x000fe40007810000 */
[----:B------:R-:W-:Y:S02]  /*4070*/  ISETP.LT.OR P1, PT, R64, 0x1a, P1 ;  /* 0x0000001a4000780c */ /* 0x000fe40000f21670 */
[----:B------:R-:W-:Y:S02]  /*4080*/  FMNMX.FTZ R11, R67, R10, !PT ;  /* 0x0000000a430b7209 */ /* 0x000fe40007810000 */
[----:B------:R-:W-:Y:S02]  /*4090*/  FSEL R13, R13, -INF , !P1 ;  /* 0xff8000000d0d7808 */ /* 0x000fe40004800000 */
[----:B------:R-:W-:Y:S02]  /*40a0*/  LOP3.LUT P1, RZ, R16, 0x20000000, RZ, 0xc0, !PT ;  /* 0x2000000010ff7812 */ /* 0x000fe4000782c0ff */
[----:B------:R-:W-:-:S02]  /*40b0*/  FMNMX.FTZ R10, R68, R11, !PT ;  /* 0x0000000b440a7209 */ /* 0x000fc40007810000 */
[----:B------:R-:W-:Y:S02]  /*40c0*/  ISETP.GT.AND P1, PT, R92, 0x20, !P1 ;  /* 0x000000205c00780c */ /* 0x000fe40004f24270 */
[----:B------:R-:W-:Y:S02]  /*40d0*/  FMNMX.FTZ R11, R69, R10, !PT ;  /* 0x0000000a450b7209 */ /* 0x000fe40007810000 */
[----:B------:R-:W-:Y:S02]  /*40e0*/  ISETP.LT.OR P1, PT, R64, 0x21, P1 ;  /* 0x000000214000780c */ /* 0x000fe40000f21670 */
[----:B------:R-:W-:Y:S02]  /*40f0*/  FMNMX.FTZ R10, R70, R11, !PT ;  /* 0x0000000b460a7209 */ /* 0x000fe40007810000 */
[----:B------:R-:W-:Y:S02]  /*4100*/  FSEL R14, R14, -INF , !P1 ;  /* 0xff8000000e0e7808 */ /* 0x000fe40004800000 */
[----:B------:R-:W-:-:S02]  /*4110*/  LOP3.LUT P1, RZ, R16, 0x10000000, RZ, 0xc0, !PT ;  /* 0x1000000010ff7812 */ /* 0x000fc4000782c0ff */
[----:B------:R-:W-:Y:S02]  /*4120*/  FMNMX.FTZ R11, R71, R10, !PT ;  /* 0x0000000a470b7209 */ /* 0x000fe40007810000 */
[----:B------:R-:W-:Y:S02]  /*4130*/  ISETP.GT.AND P1, PT, R92, 0x21, !P1 ;  /* 0x000000215c00780c */ /* 0x000fe40004f24270 */
[----:B------:R-:W-:Y:S02]  /*4140*/  FMNMX.FTZ R10, R76, R11, !PT ;  /* 0x0000000b4c0a7209 */ /* 0x000fe40007810000 */
[----:B------:R-:W-:Y:S02]  /*4150*/  ISETP.LT.OR P1, PT, R64, 0x22, P1 ;  /* 0x000000224000780c */ /* 0x000fe40000f21670 */
[----:B------:R-:W-:Y:S02]  /*4160*/  FMNMX.FTZ R11, R77, R10, !PT ;  /* 0x0000000a4d0b7209 */ /* 0x000fe40007810000 */
[----:B------:R-:W-:-:S02]  /*4170*/  FSEL R15, R15, -INF , !P1 ;  /* 0xff8000000f0f7808 */ /* 0x000fc40004800000 */
[----:B------:R-:W-:Y:S02]  /*4180*/  LOP3.LUT P1, RZ, R16, 0x8000000, RZ, 0xc0, !PT ;  /* 0x0800000010ff7812 */ /* 0x000fe4000782c0ff */
[----:B------:R-:W-:Y:S02]  /*4190*/  FMNMX.FTZ R10, R78, R11, !PT ;  /* 0x0000000b4e0a7209 */ /* 0x000fe40007810000 */
[----:B------:R-:W-:Y:S02]  /*41a0*/  ISETP.GT.AND P1, PT, R92, 0x28, !P1 ;  /* 0x000000285c00780c */ /* 0x000fe40004f24270 */
[----:B------:R-:W-:Y:S02]  /*41b0*/  FMNMX.FTZ R11, R79, R10, !PT ;  /* 0x0000000a4f0b7209 */ /* 0x000fe40007810000 */
[----:B------:R-:W-:Y:S02]  /*41c0*/  ISETP.LT.OR P1, PT, R64, 0x29, P1 ;  /* 0x000000294000780c */ /* 0x000fe40000f21670 */
[----:B------:R-:W-:-:S02]  /*41d0*/  FMNMX.FTZ R10, R80, R11, !PT ;  /* 0x0000000b500a7209 */ /* 0x000fc40007810000 */
[----:B------:R-:W-:Y:S02]  /*41e0*/  FSEL R20, R20, -INF , !P1 ;  /* 0xff80000014147808 */ /* 0x000fe40004800000 */
[----:B------:R-:W-:Y:S02]  /*41f0*/  ISETP.GT.AND P1, PT, R92, 0x29, !P2 ;  /* 0x000000295c00780c */ /* 0x000fe40005724270 */
[----:B------:R-:W-:Y:S02]  /*4200*/  LOP3.LUT P2, RZ, R16, 0x8000, RZ, 0xc0, !PT ;  /* 0x0000800010ff7812 */ /* 0x000fe4000784c0ff */
[----:B------:R-:W-:Y:S02]  /*4210*/  ISETP.LT.OR P1, PT, R64, 0x2a, P1 ;  /* 0x0000002a4000780c */ /* 0x000fe40000f21670 */
[----:B------:R-:W-:Y:S02]  /*4220*/  FMNMX.FTZ R11, R81, R10, !PT ;  /* 0x0000000a510b7209 */ /* 0x000fe40007810000 */
[----:B------:R-:W-:-:S02]  /*4230*/  FSEL R21, R21, -INF , !P1 ;  /* 0xff80000015157808 */ /* 0x000fc40004800000 */
[----:B------:R-:W-:Y:S02]  /*4240*/  ISETP.GT.AND P1, PT, R92, 0x30, !P6 ;  /* 0x000000305c00780c */ /* 0x000fe40007724270 */
[----:B------:R-:W-:Y:S02]  /*4250*/  FMNMX.FTZ R10, R82, R11, !PT ;  /* 0x0000000b520a7209 */ /* 0x000fe40007810000 */
[----:B------:R-:W-:Y:S02]  /*4260*/  ISETP.LT.OR P1, PT, R64, 0x31, P1 ;  /* 0x000000314000780c */ /* 0x000fe40000f21670 */
[----:B------:R-:W-:Y:S02]  /*4270*/  LOP3.LUT P6, RZ, R16, 0x4000, RZ, 0xc0, !PT ;  /* 0x0000400010ff7812 */ /* 0x000fe400078cc0ff */
        /* <DEDUP_REMOVED lines=15> */
[----:B------:R-:W-:Y:S02]  /*4370*/  LOP3.LUT P1, RZ, R16, 0x400000, RZ, 0xc0, !PT ;  /* 0x0040000010ff7812 */ /* 0x000fe4000782c0ff */
[----:B------:R-:W-:Y:S02]  /*4380*/  FMNMX.FTZ R10, R37, R10, !PT ;  /* 0x0000000a250a7209 */ /* 0x000fe40007810000 */
[----:B------:R-:W-:Y:S02]  /*4390*/  ISETP.GT.AND P1, PT, R92, 0x39, !P1 ;  /* 0x000000395c00780c */ /* 0x000fe40004f24270 */
[----:B------:R-:W-:Y:S02]  /*43a0*/  FMNMX.FTZ R10, R35, R10, !PT ;  /* 0x0000000a230a7209 */ /* 0x000fe40007810000 */
[----:B------:R-:W-:-:S02]  /*43b0*/  ISETP.LT.OR P1, PT, R64, 0x3a, P1 ;  /* 0x0000003a4000780c */ /* 0x000fc40000f21670 */
[----:B------:R-:W-:Y:S02]  /*43c0*/  FMNMX.FTZ R11, R55, R10, !PT ;  /* 0x0000000a370b7209 */ /* 0x000fe40007810000 */
        /* <DEDUP_REMOVED lines=32> */
[C---:B------:R-:W-:Y:S01]  /*45d0*/  ISETP.LT.OR P5, PT, R64.reuse, 0x99, P5 ;  /* 0x000000994000780c */ /* 0x040fe20002fa1670 */
[----:B------:R-:W1:Y:S01]  /*45e0*/  SHFL.BFLY PT, R11, R10, 0x2, 0x1f ;  /* 0x0c401f000a0b7f89 */ /* 0x000e6200000e0000 */
[----:B------:R-:W-:Y:S02]  /*45f0*/  ISETP.LT.OR P1, PT, R64, 0x51, P1 ;  /* 0x000000514000780c */ /* 0x000fe40000f21670 */
[----:B------:R-:W-:-:S02]  /*4600*/  FSEL R29, R29, -INF , !P4 ;  /* 0xff8000001d1d7808 */ /* 0x000fc40006000000 */
[----:B------:R-:W-:Y:S02]  /*4610*/  FSEL R60, R60, -INF , !P1 ;  /* 0xff8000003c3c7808 */ /* 0x000fe40004800000 */
[----:B------:R-:W-:Y:S02]  /*4620*/  LOP3.LUT P1, RZ, R16, 0x10000, RZ, 0xc0, !PT ;  /* 0x0001000010ff7812 */ /* 0x000fe4000782c0ff */
[----:B------:R-:W-:Y:S02]  /*4630*/  FSEL R30, R30, -INF , !P5 ;  /* 0xff8000001e1e7808 */ /* 0x000fe40006800000 */
[----:B------:R-:W-:Y:S02]  /*4640*/  ISETP.GT.AND P1, PT, R92, 0x51, !P1 ;  /* 0x000000515c00780c */ /* 0x000fe40004f24270 */
[----:B------:R-:W-:Y:S02]  /*4650*/  R2UR UR10, R105 ;  /* 0x00000000690a72ca */ /* 0x000fe400000e0000 */
[----:B------:R-:W-:-:S04]  /*4660*/  ISETP.LT.OR P1, PT, R64, 0x52, P1 ;  /* 0x000000524000780c */ /* 0x000fc80000f21670 */
[----:B------:R-:W-:Y:S02]  /*4670*/  FSEL R61, R61, -INF , !P1 ;  /* 0xff8000003d3d7808 */ /* 0x000fe40004800000 */
[----:B------:R-:W-:Y:S02]  /*4680*/  ISETP.GT.AND P1, PT, R92, 0x58, !P2 ;  /* 0x000000585c00780c */ /* 0x000fe40005724270 */
[----:B------:R-:W-:Y:S02]  /*4690*/  LOP3.LUT P2, RZ, R16, 0x10, RZ, 0xc0, !PT ;  /* 0x0000001010ff7812 */ /* 0x000fe4000784c0ff */
[----:B------:R-:W-:Y:S01]  /*46a0*/  ISETP.LT.OR P1, PT, R64, 0x59, P1 ;  /* 0x000000594000780c */ /* 0x000fe20000f21670 */
[----:B------:R-:W-:Y:S01]  /*46b0*/  UIADD3 UR6, UR10, UR6, URZ ;  /* 0x000000060a067290 */ /* 0x000fe2000fffe03f */
[----:B-1----:R-:W-:Y:S02]  /*46c0*/  FMNMX.FTZ R98, R10, R11, !PT ;  /* 0x0000000b0a627209 */ /* 0x002fe40007810000 */
[----:B------:R-:W-:-:S02]  /*46d0*/  FSEL R62, R62, -INF , !P1 ;  /* 0xff8000003e3e7808 */ /* 0x000fc40004800000 */
[----:B------:R-:W-:Y:S01]  /*46e0*/  ISETP.GT.AND P1, PT, R92, 0x59, !P6 ;  /* 0x000000595c00780c */ /* 0x000fe20007724270 */
[----:B------:R-:W1:Y:S01]  /*46f0*/  SHFL.BFLY PT, R11, R98, 0x1, 0x1f ;  /* 0x0c201f00620b7f89 */ /* 0x000e6200000e0000 */
[----:B------:R-:W-:Y:S02]  /*4700*/  LOP3.LUT P6, RZ, R16, 0x8, RZ, 0xc0, !PT ;  /* 0x0000000810ff7812 */ /* 0x000fe400078cc0ff */
[----:B------:R-:W-:-:S04]  /*4710*/  ISETP.LT.OR P1, PT, R64, 0x5a, P1 ;  /* 0x0000005a4000780c */ /* 0x000fc80000f21670 */
[----:B------:R-:W-:Y:S02]  /*4720*/  FSEL R63, R63, -INF , !P1 ;  /* 0xff8000003f3f7808 */ /* 0x000fe40004800000 */
[----:B------:R-:W-:-:S04]  /*4730*/  LOP3.LUT P1, RZ, R16, 0x2000, RZ, 0xc0, !PT ;  /* 0x0000200010ff7812 */ /* 0x000fc8000782c0ff */
[----:B------:R-:W-:-:S04]  /*4740*/  ISETP.GT.AND P1, PT, R92, 0x60, !P1 ;  /* 0x000000605c00780c */ /* 0x000fc80004f24270 */
[----:B------:R-:W-:-:S04]  /*4750*/  ISETP.LT.OR P1, PT, R64, 0x61, P1 ;  /* 0x000000614000780c */ /* 0x000fc80000f21670 */
[----:B------:R-:W-:Y:S02]  /*4760*/  FSEL R40, R40, -INF , !P1 ;  /* 0xff80000028287808 */ /* 0x000fe40004800000 */
[----:B------:R-:W-:Y:S02]  /*4770*/  LOP3.LUT P1, RZ, R16, 0x1000, RZ, 0xc0, !PT ;  /* 0x0000100010ff7812 */ /* 0x000fe4000782c0ff */
[----:B-1----:R-:W-:Y:S02]  /*4780*/  FMNMX.FTZ R11, R98, R11, !PT ;  /* 0x0000000b620b7209 */ /* 0x002fe40007810000 */
[----:B------:R-:W-:-:S03]  /*4790*/  ISETP.GT.AND P1, PT, R92, 0x61, !P1 ;  /* 0x000000615c00780c */ /* 0x000fc60004f24270 */
[----:B------:R-:W-:Y:S01]  /*47a0*/  FFMA.FTZ R96, R11, R96, -8 ;  /* 0xc10000000b607423 */ /* 0x000fe20000010060 */
[----:B------:R-:W-:-:S04]  /*47b0*/  ISETP.LT.OR P1, PT, R64, 0x62, P1 ;  /* 0x000000624000780c */ /* 0x000fc80000f21670 */
[----:B------:R-:W-:Y:S02]  /*47c0*/  FSEL R41, R41, -INF , !P1 ;  /* 0xff80000029297808 */ /* 0x000fe40004800000 */
[----:B------:R-:W-:-:S04]  /*47d0*/  LOP3.LUT P1, RZ, R16, 0x800, RZ, 0xc0, !PT ;  /* 0x0000080010ff7812 */ /* 0x000fc8000782c0ff */
[----:B------:R-:W-:-:S04]  /*47e0*/  ISETP.GT.AND P1, PT, R92, 0x68, !P1 ;  /* 0x000000685c00780c */ /* 0x000fc80004f24270 */
        /* <DEDUP_REMOVED lines=26> */
[----:B------:R-:W-:Y:S02]  /*4990*/  ISETP.GT.AND P1, PT, R92, 0x81, !P2 ;  /* 0x000000815c00780c */ /* 0x000fe40005724270 */
[----:B------:R-:W-:Y:S02]  /*49a0*/  LOP3.LUT P2, RZ, R2, 0x2, RZ, 0xc0, !PT ;  /* 0x0000000202ff7812 */ /* 0x000fe4000784c0ff */
[----:B------:R-:W-:-:S04]  /*49b0*/  ISETP.LT.OR P1, PT, R64, 0x82, P1 ;  /* 0x000000824000780c */ /* 0x000fc80000f21670 */
[----:B------:R-:W-:Y:S02]  /*49c0*/  FSEL R25, R25, -INF , !P1 ;  /* 0xff80000019197808 */ /* 0x000fe40004800000 */
[----:B------:R-:W-:Y:S02]  /*49d0*/  ISETP.GT.AND P1, PT, R92, 0x88, !P6 ;  /* 0x000000885c00780c */ /* 0x000fe40007724270 */
[----:B------:R-:W-:Y:S02]  /*49e0*/  LOP3.LUT P6, RZ, R16, 0x1, RZ, 0xc0, !PT ;  /* 0x0000000110ff7812 */ /* 0x000fe400078cc0ff */
[----:B------:R-:W-:-:S04]  /*49f0*/  ISETP.LT.OR P1, PT, R64, 0x89, P1 ;  /* 0x000000894000780c */ /* 0x000fc80000f21670 */
[----:B------:R-:W-:Y:S02]  /*4a00*/  FSEL R27, R27, -INF , !P1 ;  /* 0xff8000001b1b7808 */ /* 0x000fe40004800000 */
[----:B------:R-:W-:-:S04]  /*4a10*/  FSETP.NEU.FTZ.AND P1, PT, R11, -INF , PT ;  /* 0xff8000000b00780b */ /* 0x000fc80003f3d000 */
[----:B------:R-:W-:Y:S02]  /*4a20*/  FSEL R96, R96, RZ, P1 ;  /* 0x000000ff60607208 */ /* 0x000fe40000800000 */
[----:B------:R-:W-:Y:S02]  /*4a30*/  ISETP.GT.AND P1, PT, R92, RZ, !P6 ;  /* 0x000000ff5c00720c */ /* 0x000fe40007724270 */
[----:B------:R-:W-:Y:S01]  /*4a40*/  LOP3.LUT P6, RZ, R2, 0x4, RZ, 0xc0, !PT ;  /* 0x0000000402ff7812 */ /* 0x000fe200078cc0ff */
[----:B------:R-:W-:-:S01]  /*4a50*/  FFMA.FTZ R98, R91, UR21, -R96 ;  /* 0x000000155b627c23 */ /* 0x000fc20008010860 */
[----:B------:R-:W-:Y:S01]  /*4a60*/  ISETP.LT.OR P1, PT, R64, 0x1, P1 ;  /* 0x000000014000780c */ /* 0x000fe20000f21670 */
[----:B------:R-:W-:-:S01]  /*4a70*/  FFMA.FTZ R88, R88, UR21, -R96 ;  /* 0x0000001558587c23 */ /* 0x000fc20008010860 */
[--C-:B------:R-:W-:Y:S01]  /*4a80*/  FFMA.FTZ R90, R90, UR21, -R96.reuse ;  /* 0x000000155a5a7c23 */ /* 0x100fe20008010860 */
[----:B------:R-:W-:-:S01]  /*4a90*/  FFMA.FTZ R89, R89, UR21, -R96 ;  /* 0x0000001559597c23 */ /* 0x000fc20008010860 */
[----:B------:R-:W-:Y:S01]  /*4aa0*/  FSEL R95, R3, -INF , !P1 ;  /* 0xff800000035f7808 */ /* 0x000fe20004800000 */
[----:B------:R-:W-:-:S01]  /*4ab0*/  FFMA.FTZ R3, R97, UR21, -R96 ;  /* 0x0000001561037c23 */ /* 0x000fc20008010860 */
[----:B------:R-:W-:Y:S01]  /*4ac0*/  ISETP.GT.AND P1, PT, R92, 0x89, !P2 ;  /* 0x000000895c00780c */ /* 0x000fe20005724270 */
[----:B------:R-:W-:Y:S01]  /*4ad0*/  MUFU.EX2 R88, R88 ;  /* 0x0000005800587308 */ /* 0x000fe20000000800 */
[----:B------:R-:W-:Y:S01]  /*4ae0*/  FMNMX.FTZ R10, R95, R6, !PT ;  /* 0x000000065f0a7209 */ /* 0x000fe20007810000 */
[--C-:B------:R-:W-:Y:S01]  /*4af0*/  FFMA.FTZ R65, R65, UR21, -R96.reuse ;  /* 0x0000001541417c23 */ /* 0x100fe20008010860 */
[----:B------:R-:W-:Y:S01]  /*4b00*/  ISETP.LT.OR P1, PT, R64, 0x8a, P1 ;  /* 0x0000008a4000780c */ /* 0x000fe20000f21670 */
[--C-:B------:R-:W-:Y:S01]  /*4b10*/  FFMA.FTZ R66, R66, UR21, -R96.reuse ;  /* 0x0000001542427c23 */ /* 0x100fe20008010860 */
[----:B------:R-:W-:Y:S01]  /*4b20*/  FMNMX.FTZ R10, R9, R10, !PT ;  /* 0x0000000a090a7209 */ /* 0x000fe20007810000 */
[--C-:B------:R-:W-:Y:S01]  /*4b30*/  FFMA.FTZ R67, R67, UR21, -R96.reuse ;  /* 0x0000001543437c23 */ /* 0x100fe20008010860 */
[----:B------:R-:W-:Y:S01]  /*4b40*/  FSEL R26, R26, -INF , !P1 ;  /* 0xff8000001a1a7808 */ /* 0x000fe20004800000 */
[----:B------:R-:W-:Y:S01]  /*4b50*/  MUFU.EX2 R3, R3 ;  /* 0x0000000300037308 */ /* 0x000fe20000000800 */
[----:B------:R-:W-:Y:S01]  /*4b60*/  FMNMX.FTZ R10, R7, R10, !PT ;  /* 0x0000000a070a7209 */ /* 0x000fe20007810000 */
[--C-:B------:R-:W-:Y:S01]  /*4b70*/  FFMA.FTZ R68, R68, UR21, -R96.reuse ;  /* 0x0000001544447c23 */ /* 0x100fe20008010860 */
[----:B------:R-:W-:Y:S01]  /*4b80*/  ISETP.GT.AND P2, PT, R92, 0x99, !P6 ;  /* 0x000000995c00780c */ /* 0x000fe20007744270 */
[--C-:B------:R-:W-:Y:S01]  /*4b90*/  FFMA.FTZ R69, R69, UR21, -R96.reuse ;  /* 0x0000001545457c23 */ /* 0x100fe20008010860 */
[----:B------:R-:W-:Y:S01]  /*4ba0*/  FMNMX.FTZ R97, R93, R10, !PT ;  /* 0x0000000a5d617209 */ /* 0x000fe20007810000 */
[--C-:B------:R-:W-:Y:S01]  /*4bb0*/  FFMA.FTZ R70, R70, UR21, -R96.reuse ;  /* 0x0000001546467c23 */ /* 0x100fe20008010860 */
[----:B------:R-:W-:Y:S01]  /*4bc0*/  ISETP.LT.OR P2, PT, R64, 0x9a, P2 ;  /* 0x0000009a4000780c */ /* 0x000fe20001741670 */
[----:B------:R1:W-:Y:S01]  /*4bd0*/  MUFU.EX2 R92, R98 ;  /* 0x00000062005c7308 */ /* 0x0003e20000000800 */
[----:B------:R-:W-:Y:S01]  /*4be0*/  FMNMX.FTZ R97, R94, R97, !PT ;  /* 0x000000615e617209 */ /* 0x000fe20007810000 */
[--C-:B------:R-:W-:Y:S01]  /*4bf0*/  FFMA.FTZ R71, R71, UR21, -R96.reuse ;  /* 0x0000001547477c23 */ /* 0x100fe20008010860 */
[----:B------:R-:W-:Y:S01]  /*4c00*/  FSEL R31, R31, -INF , !P2 ;  /* 0xff8000001f1f7808 */ /* 0x000fe20005000000 */
[--C-:B------:R-:W-:Y:S01]  /*4c10*/  FFMA.FTZ R76, R76, UR21, -R96.reuse ;  /* 0x000000154c4c7c23 */ /* 0x100fe20008010860 */
[----:B------:R-:W-:Y:S01]  /*4c20*/  FMNMX.FTZ R10, R12, R97, !PT ;  /* 0x000000610c0a7209 */ /* 0x000fe20007810000 */
[--C-:B------:R-:W-:Y:S01]  /*4c30*/  FFMA.FTZ R77, R77, UR21, -R96.reuse ;  /* 0x000000154d4d7c23 */ /* 0x100fe20008010860 */
[----:B------:R-:W-:-:S01]  /*4c40*/  FFMA.FTZ R78, R78, UR21, -R96 ;  /* 0x000000154e4e7c23 */ /* 0x000fc20008010860 */
[----:B------:R-:W-:Y:S01]  /*4c50*/  MUFU.EX2 R90, R90 ;  /* 0x0000005a005a7308 */ /* 0x000fe20000000800 */
[----:B------:R-:W-:Y:S01]  /*4c60*/  FMNMX.FTZ R97, R13, R10, !PT ;  /* 0x0000000a0d617209 */ /* 0x000fe20007810000 */
[--C-:B-1----:R-:W-:Y:S01]  /*4c70*/  FFMA.FTZ R98, R55, UR21, -R96.reuse ;  /* 0x0000001537627c23 */ /* 0x102fe20008010860 */
[----:B------:R-:W-:-:S01]  /*4c80*/  FFMA.FTZ R55, R54, UR21, -R96 ;  /* 0x0000001536377c23 */ /* 0x000fc20008010860 */
[--C-:B------:R-:W-:Y:S01]  /*4c90*/  FFMA.FTZ R79, R79, UR21, -R96.reuse ;  /* 0x000000154f4f7c23 */ /* 0x100fe20008010860 */
[----:B------:R-:W-:Y:S01]  /*4ca0*/  FMNMX.FTZ R10, R14, R97, !PT ;  /* 0x000000610e0a7209 */ /* 0x000fe20007810000 */
[--C-:B------:R-:W-:Y:S01]  /*4cb0*/  FFMA.FTZ R80, R80, UR21, -R96.reuse ;  /* 0x0000001550507c23 */ /* 0x100fe20008010860 */
[----:B------:R-:W-:-:S01]  /*4cc0*/  FFMA.FTZ R81, R81, UR21, -R96 ;  /* 0x0000001551517c23 */ /* 0x000fc20008010860 */
[----:B------:R-:W1:Y:S01]  /*4cd0*/  MUFU.EX2 R89, R89 ;  /* 0x0000005900597308 */ /* 0x000e620000000800 */
        /* <DEDUP_REMOVED lines=25> */
[----:B------:R-:W-:Y:S01]  /*4e70*/  FFMA.FTZ R33, R33, UR21, -R96 ;  /* 0x0000001521217c23 */ /* 0x000fe20008010860 */
[----:B------:R-:W-:Y:S01]  /*4e80*/  MUFU.EX2 R65, R65 ;  /* 0x0000004100417308 */ /* 0x000fe20000000800 */
[----:B-1----:R-:W-:-:S02]  /*4e90*/  F2FP.SATFINITE.E4M3.F32.PACK_AB_MERGE_C R152, R89, R90, RZ ;  /* 0x0000005a5998723e */ /* 0x002fc400048070ff */
[----:B------:R-:W-:Y:S02]  /*4ea0*/  FMNMX.FTZ R10, R56, R97, !PT ;  /* 0x00000061380a7209 */ /* 0x000fe40007810000 */
[----:B------:R-:W-:Y:S02]  /*4eb0*/  F2FP.SATFINITE.E4M3.F32.PACK_AB_MERGE_C R152, R88, R3, R152 ;  /* 0x000000035898723e */ /* 0x000fe40004807098 */
[----:B------:R-:W-:Y:S01]  /*4ec0*/  FMNMX.FTZ R97, R57, R10, !PT ;  /* 0x0000000a39617209 */ /* 0x000fe20007810000 */
[----:B------:R-:W-:Y:S03]  /*4ed0*/  MUFU.EX2 R66, R66 ;  /* 0x0000004200427308 */ /* 0x000fe60000000800 */
[----:B------:R-:W-:-:S04]  /*4ee0*/  FMNMX.FTZ R10, R58, R97, !PT ;  /* 0x000000613a0a7209 */ /* 0x000fc80007810000 */
[----:B------:R-:W-:Y:S01]  /*4ef0*/  FMNMX.FTZ R97, R59, R10, !PT ;  /* 0x0000000a3b617209 */ /* 0x000fe20007810000 */
[----:B------:R-:W-:Y:S03]  /*4f00*/  MUFU.EX2 R67, R67 ;  /* 0x0000004300437308 */ /* 0x000fe60000000800 */
[----:B------:R-:W-:-:S04]  /*4f10*/  FMNMX.FTZ R10, R60, R97, !PT ;  /* 0x000000613c0a7209 */ /* 0x000fc80007810000 */
[----:B------:R-:W-:Y:S01]  /*4f20*/  FMNMX.FTZ R97, R61, R10, !PT ;  /* 0x0000000a3d617209 */ /* 0x000fe20007810000 */
[----:B------:R-:W1:Y:S03]  /*4f30*/  MUFU.EX2 R68, R68 ;  /* 0x0000004400447308 */ /* 0x000e660000000800 */
[----:B------:R-:W-:-:S04]  /*4f40*/  FMNMX.FTZ R10, R62, R97, !PT ;  /* 0x000000613e0a7209 */ /* 0x000fc80007810000 */
[----:B------:R-:W-:Y:S01]  /*4f50*/  FMNMX.FTZ R97, R63, R10, !PT ;  /* 0x0000000a3f617209 */ /* 0x000fe20007810000 */
[----:B------:R-:W-:Y:S03]  /*4f60*/  MUFU.EX2 R69, R69 ;  /* 0x0000004500457308 */ /* 0x000fe60000000800 */
[----:B------:R-:W-:-:S04]  /*4f70*/  FMNMX.FTZ R10, R40, R97, !PT ;  /* 0x00000061280a7209 */ /* 0x000fc80007810000 */
[----:B------:R-:W-:Y:S01]  /*4f80*/  FMNMX.FTZ R97, R41, R10, !PT ;  /* 0x0000000a29617209 */ /* 0x000fe20007810000 */
[----:B------:R-:W-:Y:S01]  /*4f90*/  MUFU.EX2 R70, R70 ;  /* 0x0000004600467308 */ /* 0x000fe20000000800 */
[----:B-1----:R-:W-:Y:S02]  /*4fa0*/  F2FP.SATFINITE.E4M3.F32.PACK_AB_MERGE_C R154, R68, R67, RZ ;  /* 0x00000043449a723e */ /* 0x002fe400048070ff */
[----:B------:R-:W-:Y:S02]  /*4fb0*/  FMNMX.FTZ R10, R42, R97, !PT ;  /* 0x000000612a0a7209 */ /* 0x000fe40007810000 */
[----:B------:R-:W-:Y:S02]  /*4fc0*/  F2FP.SATFINITE.E4M3.F32.PACK_AB_MERGE_C R154, R66, R65, R154 ;  /* 0x00000041429a723e */ /* 0x000fe4000480709a */
        /* <DEDUP_REMOVED lines=8> */
[----:B------:R-:W-:Y:S01]  /*5050*/  FMNMX.FTZ R10, R24, R97, !PT ;  /* 0x00000061180a7209 */ /* 0x000fe20007810000 */
[----:B------:R-:W-:-:S03]  /*5060*/  FFMA.FTZ R97, R35, UR21, -R96 ;  /* 0x0000001523617c23 */ /* 0x000fc60008010860 */
        /* <DEDUP_REMOVED lines=12> */
[----:B------:R-:W-:Y:S04]  /*5130*/  MUFU.EX2 R35, R98 ;  /* 0x0000006200237308 */ /* 0x000fe80000000800 */
[----:B------:R-:W2:Y:S04]  /*5140*/  SHFL.BFLY PT, R91, R10, 0x2, 0x1f ;  /* 0x0c401f000a5b7f89 */ /* 0x000ea800000e0000 */
[----:B------:R-:W-:Y:S01]  /*5150*/  MUFU.EX2 R81, R81 ;  /* 0x0000005100517308 */ /* 0x000fe20000000800 */
[----:B-1----:R-:W-:-:S04]  /*5160*/  F2FP.SATFINITE.E4M3.F32.PACK_AB_MERGE_C R150, R80, R79, RZ ;  /* 0x0000004f5096723e */ /* 0x002fc800048070ff */
[----:B------:R-:W-:-:S03]  /*5170*/  F2FP.SATFINITE.E4M3.F32.PACK_AB_MERGE_C R150, R78, R77, R150 ;  /* 0x0000004d4e96723e */ /* 0x000fc60004807096 */
[----:B------:R-:W-:Y:S08]  /*5180*/  MUFU.EX2 R82, R82 ;  /* 0x0000005200527308 */ /* 0x000ff00000000800 */
[----:B------:R-:W-:Y:S01]  /*5190*/  MUFU.EX2 R83, R83 ;  /* 0x0000005300537308 */ /* 0x000fe20000000800 */
[----:B--2---:R-:W-:-:S07]  /*51a0*/  FMNMX.FTZ R91, R10, R91, !PT ;  /* 0x0000005b0a5b7209 */ /* 0x004fce0007810000 */
[----:B------:R-:W1:Y:S01]  /*51b0*/  MUFU.EX2 R84, R84 ;  /* 0x0000005400547308 */ /* 0x000e620000000800 */
[----:B------:R-:W2:Y:S07]  /*51c0*/  SHFL.BFLY PT, R10, R91, 0x1, 0x1f ;  /* 0x0c201f005b0a7f89 */ /* 0x000eae00000e0000 */
[----:B------:R-:W-:Y:S08]  /*51d0*/  MUFU.EX2 R85, R85 ;  /* 0x0000005500557308 */ /* 0x000ff00000000800 */
[----:B------:R-:W-:Y:S01]  /*51e0*/  MUFU.EX2 R86, R86 ;  /* 0x0000005600567308 */ /* 0x000fe20000000800 */
[----:B-1----:R-:W-:-:S04]  /*51f0*/  F2FP.SATFINITE.E4M3.F32.PACK_AB_MERGE_C R144, R84, R83, RZ ;  /* 0x000000535490723e */ /* 0x002fc800048070ff */
[----:B------:R-:W-:-:S03]  /*5200*/  F2FP.SATFINITE.E4M3.F32.PACK_AB_MERGE_C R144, R82, R81, R144 ;  /* 0x000000515290723e */ /* 0x000fc60004807090 */
[----:B------:R-:W-:Y:S01]  /*5210*/  MUFU.EX2 R87, R87 ;  /* 0x0000005700577308 */ /* 0x000fe20000000800 */
[----:B--2---:R-:W-:Y:S01]  /*5220*/  FMNMX.FTZ R10, R91, R10, !PT ;  /* 0x0000000a5b0a7209 */ /* 0x004fe20007810000 */
[----:B------:R-:W-:-:S03]  /*5230*/  IMAD.U32 R91, RZ, RZ, UR21 ;  /* 0x00000015ff5b7e24 */ /* 0x000fc6000f8e00ff */
[C---:B------:R-:W-:Y:S01]  /*5240*/  FSETP.NEU.FTZ.AND P1, PT, R10.reuse, -INF , PT ;  /* 0xff8000000a00780b */ /* 0x040fe20003f3d000 */
[----:B------:R-:W-:-:S02]  /*5250*/  FFMA.FTZ R54, R10, R91, -8 ;  /* 0xc10000000a367423 */ /* 0x000fc4000001005b */
[----:B------:R-:W-:Y:S03]  /*5260*/  MUFU.EX2 R34, R34 ;  /* 0x0000002200227308 */ /* 0x000fe60000000800 */
[----:B------:R-:W-:Y:S02]  /*5270*/  FSEL R54, R54, RZ, P1 ;  /* 0x000000ff36367208 */ /* 0x000fe40000800000 */
        /* <DEDUP_REMOVED lines=13> */
[----:B------:R-:W-:Y:S01]  /*5350*/  FADD.FTZ R95, R3, R88 ;  /* 0x00000058035f7221 */ /* 0x000fe20000010000 */
[----:B------:R-:W-:-:S01]  /*5360*/  FFMA.FTZ R59, R60, UR21, -R54 ;  /* 0x000000153c3b7c23 */ /* 0x000fc20008010836 */
[----:B------:R-:W1:Y:S01]  /*5370*/  MUFU.EX2 R6, R6 ;  /* 0x0000000600067308 */ /* 0x000e620000000800 */
[----:B------:R-:W-:-:S01]  /*5380*/  FFMA.FTZ R60, R61, UR21, -R54 ;  /* 0x000000153d3c7c23 */ /* 0x000fc20008010836 */
[----:B------:R-:W-:Y:S01]  /*5390*/  FFMA.FTZ R61, R62, UR21, -R54 ;  /* 0x000000153e3d7c23 */ /* 0x000fe20008010836 */
[----:B------:R-:W-:-:S01]  /*53a0*/  FADD.FTZ R62, R90, R95 ;  /* 0x0000005f5a3e7221 */ /* 0x000fc20000010000 */
[--C-:B------:R-:W-:Y:S01]  /*53b0*/  FFMA.FTZ R94, R94, UR21, -R54.reuse ;  /* 0x000000155e5e7c23 */ /* 0x100fe20008010836 */
[----:B------:R-:W-:-:S01]  /*53c0*/  FFMA.FTZ R12, R12, UR21, -R54 ;  /* 0x000000150c0c7c23 */ /* 0x000fc20008010836 */
[----:B------:R-:W-:Y:S01]  /*53d0*/  FFMA.FTZ R13, R13, UR21, -R54 ;  /* 0x000000150d0d7c23 */ /* 0x000fe20008010836 */
[----:B------:R-:W-:-:S01]  /*53e0*/  FADD.FTZ R98, R89, R62 ;  /* 0x0000003e59627221 */ /* 0x000fc20000010000 */
[----:B------:R-:W2:Y:S01]  /*53f0*/  MUFU.EX2 R9, R9 ;  /* 0x0000000900097308 */ /* 0x000ea20000000800 */
[----:B------:R-:W-:-:S01]  /*5400*/  FFMA.FTZ R62, R63, UR21, -R54 ;  /* 0x000000153f3e7c23 */ /* 0x000fc20008010836 */
[----:B------:R-:W-:Y:S01]  /*5410*/  FFMA.FTZ R14, R14, UR21, -R54 ;  /* 0x000000150e0e7c23 */ /* 0x000fe20008010836 */
[----:B------:R-:W-:-:S01]  /*5420*/  FADD.FTZ R63, R65, R98 ;  /* 0x00000062413f7221 */ /* 0x000fc20000010000 */
[--C-:B------:R-:W-:Y:S01]  /*5430*/  FFMA.FTZ R15, R15, UR21, -R54.reuse ;  /* 0x000000150f0f7c23 */ /* 0x100fe20008010836 */
[----:B------:R-:W-:-:S01]  /*5440*/  FFMA.FTZ R20, R20, UR21, -R54 ;  /* 0x0000001514147c23 */ /* 0x000fc20008010836 */
[----:B------:R-:W-:Y:S01]  /*5450*/  FFMA.FTZ R56, R56, UR21, -R54 ;  /* 0x0000001538387c23 */ /* 0x000fe20008010836 */
[----:B------:R-:W-:-:S01]  /*5460*/  FADD.FTZ R100, R66, R63 ;  /* 0x0000003f42647221 */ /* 0x000fc20000010000 */
[----:B------:R-:W3:Y:S01]  /*5470*/  MUFU.EX2 R96, R96 ;  /* 0x0000006000607308 */ /* 0x000ee20000000800 */
[----:B-1----:R-:W-:-:S01]  /*5480*/  FADD.FTZ R98, R91, R6 ;  /* 0x000000065b627221 */ /* 0x002fc20000010000 */
[----:B------:R-:W-:Y:S01]  /*5490*/  FFMA.FTZ R57, R57, UR21, -R54 ;  /* 0x0000001539397c23 */ /* 0x000fe20008010836 */
[----:B------:R-:W-:-:S01]  /*54a0*/  FADD.FTZ R95, R67, R100 ;  /* 0x00000064435f7221 */ /* 0x000fc20000010000 */
[--C-:B------:R-:W-:Y:S01]  /*54b0*/  FFMA.FTZ R58, R58, UR21, -R54.reuse ;  /* 0x000000153a3a7c23 */ /* 0x100fe20008010836 */
[----:B------:R-:W-:-:S01]  /*54c0*/  FFMA.FTZ R3, R44, UR21, -R54 ;  /* 0x000000152c037c23 */ /* 0x000fc20008010836 */
[----:B------:R-:W-:Y:S01]  /*54d0*/  FFMA.FTZ R44, R45, UR21, -R54 ;  /* 0x000000152d2c7c23 */ /* 0x000fe20008010836 */
[----:B------:R-:W-:-:S01]  /*54e0*/  FADD.FTZ R100, R68, R95 ;  /* 0x0000005f44647221 */ /* 0x000fc20000010000 */
[----:B------:R-:W1:Y:S01]  /*54f0*/  MUFU.EX2 R7, R7 ;  /* 0x0000000700077308 */ /* 0x000e620000000800 */
[----:B--2---:R-:W-:-:S01]  /*5500*/  FADD.FTZ R63, R9, R98 ;  /* 0x00000062093f7221 */ /* 0x004fc20000010000 */
[----:B------:R-:W-:Y:S01]  /*5510*/  FFMA.FTZ R40, R40, UR21, -R54 ;  /* 0x0000001528287c23 */ /* 0x000fe20008010836 */
[----:B------:R-:W-:-:S01]  /*5520*/  FADD.FTZ R95, R69, R100 ;  /* 0x00000064455f7221 */ /* 0x000fc20000010000 */
[--C-:B------:R-:W-:Y:S01]  /*5530*/  FFMA.FTZ R41, R41, UR21, -R54.reuse ;  /* 0x0000001529297c23 */ /* 0x100fe20008010836 */
[----:B------:R-:W-:Y:S01]  /*5540*/  F2FP.SATFINITE.E4M3.F32.PACK_AB_MERGE_C R146, R92, R87, RZ ;  /* 0x000000575c92723e */ /* 0x000fe200048070ff */
[----:B------:R-:W-:Y:S01]  /*5550*/  FFMA.FTZ R42, R42, UR21, -R54 ;  /* 0x000000152a2a7c23 */ /* 0x000fe20008010836 */
[----:B------:R-:W-:-:S01]  /*5560*/  FADD.FTZ R100, R70, R95 ;  /* 0x0000005f46647221 */ /* 0x000fc20000010000 */
[----:B------:R-:W2:Y:S01]  /*5570*/  MUFU.EX2 R94, R94 ;  /* 0x0000005e005e7308 */ /* 0x000ea20000000800 */
[----:B---3--:R-:W-:-:S01]  /*5580*/  FADD.FTZ R98, R96, R63 ;  /* 0x0000003f60627221 */ /* 0x008fc20000010000 */
[----:B------:R-:W-:Y:S01]  /*5590*/  F2FP.SATFINITE.E4M3.F32.PACK_AB_MERGE_C R140, R34, R35, RZ ;  /* 0x00000023228c723e */ /* 0x000fe200048070ff */
        /* <DEDUP_REMOVED lines=15> */
[--C-:B------:R-:W-:Y:S01]  /*5690*/  FFMA.FTZ R28, R28, UR21, -R54.reuse ;  /* 0x000000151c1c7c23 */ /* 0x100fe20008010836 */
[----:B------:R-:W-:-:S01]  /*56a0*/  FFMA.FTZ R29, R29, UR21, -R54 ;  /* 0x000000151d1d7c23 */ /* 0x000fc20008010836 */
[--C-:B------:R-:W-:Y:S01]  /*56b0*/  FFMA.FTZ R30, R30, UR21, -R54.reuse ;  /* 0x000000151e1e7c23 */ /* 0x100fe20008010836 */
[----:B------:R-:W-:-:S01]  /*56c0*/  FFMA.FTZ R31, R31, UR21, -R54 ;  /* 0x000000151f1f7c23 */ /* 0x000fc20008010836 */
[----:B------:R-:W-:-:S02]  /*56d0*/  F2FP.SATFINITE.E4M3.F32.PACK_AB_MERGE_C R96, R96, R9, RZ ;  /* 0x000000096060723e */ /* 0x000fc400048070ff */
[----:B------:R-:W2:Y:S01]  /*56e0*/  MUFU.EX2 R14, R14 ;  /* 0x0000000e000e7308 */ /* 0x000ea20000000800 */
[----:B---3--:R-:W-:-:S01]  /*56f0*/  FADD.FTZ R98, R12, R63 ;  /* 0x0000003f0c627221 */ /* 0x008fc20000010000 */
[----:B------:R-:W-:Y:S02]  /*5700*/  F2FP.SATFINITE.E4M3.F32.PACK_AB_MERGE_C R153, R6, R91, R96 ;  /* 0x0000005b0699723e */ /* 0x000fe40004807060 */
[----:B------:R-:W-:-:S04]  /*5710*/  F2FP.SATFINITE.E4M3.F32.PACK_AB_MERGE_C R146, R86, R85, R146 ;  /* 0x000000555692723e */ /* 0x000fc80004807092 */
[----:B------:R-:W3:Y:S01]  /*5720*/  MUFU.EX2 R15, R15 ;  /* 0x0000000f000f7308 */ /* 0x000ee20000000800 */
[----:B-1----:R-:W-:-:S01]  /*5730*/  FADD.FTZ R63, R13, R98 ;  /* 0x000000620d3f7221 */ /* 0x002fc20000010000 */
[----:B------:R-:W-:-:S04]  /*5740*/  F2FP.SATFINITE.E4M3.F32.PACK_AB_MERGE_C R13, R13, R12, RZ ;  /* 0x0000000c0d0d723e */ /* 0x000fc800048070ff */
[----:B------:R-:W-:Y:S02]  /*5750*/  F2FP.SATFINITE.E4M3.F32.PACK_AB_MERGE_C R155, R94, R7, R13 ;  /* 0x000000075e9b723e */ /* 0x000fe4000480700d */
[----:B------:R-:W1:Y:S01]  /*5760*/  MUFU.EX2 R20, R20 ;  /* 0x0000001400147308 */ /* 0x000e620000000800 */
[----:B--2---:R-:W-:-:S07]  /*5770*/  FADD.FTZ R68, R14, R63 ;  /* 0x0000003f0e447221 */ /* 0x004fce0000010000 */
[----:B------:R-:W2:Y:S01]  /*5780*/  MUFU.EX2 R93, R93 ;  /* 0x0000005d005d7308 */ /* 0x000ea20000000800 */
[----:B---3--:R-:W-:-:S07]  /*5790*/  FADD.FTZ R63, R15, R68 ;  /* 0x000000440f3f7221 */ /* 0x008fce0000010000 */
[----:B------:R-:W3:Y:S01]  /*57a0*/  MUFU.EX2 R21, R21 ;  /* 0x0000001500157308 */ /* 0x000ee20000000800 */
[----:B-1----:R-:W-:-:S01]  /*57b0*/  FADD.FTZ R68, R20, R63 ;  /* 0x0000003f14447221 */ /* 0x002fc20000010000 */
[----:B------:R-:W-:-:S04]  /*57c0*/  FADD.FTZ R63, R79, R76 ;  /* 0x0000004c4f3f7221 */ /* 0x000fc80000010000 */
[----:B------:R-:W-:Y:S02]  /*57d0*/  FADD.FTZ R80, R80, R63 ;  /* 0x0000003f50507221 */ /* 0x000fe40000010000 */
[----:B------:R-:W1:Y:S01]  /*57e0*/  MUFU.EX2 R72, R72 ;  /* 0x0000004800487308 */ /* 0x000e620000000800 */
[----:B--2---:R-:W-:-:S01]  /*57f0*/  FADD.FTZ R68, R93, R68 ;  /* 0x000000445d447221 */ /* 0x004fc20000010000 */
[----:B------:R-:W-:Y:S01]  /*5800*/  FADD.FTZ R45, R81, R80 ;  /* 0x00000050512d7221 */ /* 0x000fe20000010000 */
[----:B------:R-:W-:-:S04]  /*5810*/  F2FP.SATFINITE.E4M3.F32.PACK_AB_MERGE_C R20, R93, R20, RZ ;  /* 0x000000145d14723e */ /* 0x000fc800048070ff */
[----:B------:R-:W-:Y:S01]  /*5820*/  F2FP.SATFINITE.E4M3.F32.PACK_AB_MERGE_C R149, R15, R14, R20 ;  /* 0x0000000e0f95723e */ /* 0x000fe20004807014 */
[----:B------:R-:W2:Y:S01]  /*5830*/  MUFU.EX2 R73, R73 ;  /* 0x0000004900497308 */ /* 0x000ea20000000800 */
[----:B---3--:R-:W-:-:S01]  /*5840*/  FADD.FTZ R63, R21, R68 ;  /* 0x00000044153f7221 */ /* 0x008fc20000010000 */
[----:B------:R-:W-:-:S06]  /*5850*/  FADD.FTZ R68, R82, R45 ;  /* 0x0000002d52447221 */ /* 0x000fcc0000010000 */
[----:B------:R-:W3:Y:S01]  /*5860*/  MUFU.EX2 R74, R74 ;  /* 0x0000004a004a7308 */ /* 0x000ee20000000800 */
[----:B-1----:R-:W-:-:S01]  /*5870*/  FADD.FTZ R66, R72, R63 ;  /* 0x0000003f48427221 */ /* 0x002fc20000010000 */
[----:B------:R-:W-:-:S04]  /*5880*/  FADD.FTZ R63, R83, R68 ;  /* 0x00000044533f7221 */ /* 0x000fc80000010000 */
[----:B------:R-:W-:Y:S02]  /*5890*/  FADD.FTZ R84, R84, R63 ;  /* 0x0000003f54547221 */ /* 0x000fe40000010000 */
[----:B------:R-:W1:Y:S01]  /*58a0*/  MUFU.EX2 R56, R56 ;  /* 0x0000003800387308 */ /* 0x000e620000000800 */
[----:B--2---:R-:W-:-:S01]  /*58b0*/  FADD.FTZ R45, R73, R66 ;  /* 0x00000042492d7221 */ /* 0x004fc20000010000 */
[----:B------:R-:W-:-:S04]  /*58c0*/  FADD.FTZ R63, R85, R84 ;  /* 0x00000054553f7221 */ /* 0x000fc80000010000 */
[----:B------:R-:W-:Y:S02]  /*58d0*/  FADD.FTZ R68, R86, R63 ;  /* 0x0000003f56447221 */ /* 0x000fe40000010000 */
[----:B------:R-:W2:Y:S01]  /*58e0*/  MUFU.EX2 R57, R57 ;  /* 0x0000003900397308 */ /* 0x000ea20000000800 */
[----:B---3--:R-:W-:-:S01]  /*58f0*/  FADD.FTZ R45, R74, R45 ;  /* 0x0000002d4a2d7221 */ /* 0x008fc20000010000 */
[----:B------:R-:W-:Y:S01]  /*5900*/  FADD.FTZ R87, R87, R68 ;  /* 0x0000004457577221 */ /* 0x000fe20000010000 */
[----:B------:R-:W-:-:S03]  /*5910*/  F2FP.SATFINITE.E4M3.F32.PACK_AB_MERGE_C R73, R74, R73, RZ ;  /* 0x000000494a49723e */ /* 0x000fc600048070ff */
[----:B------:R-:W-:Y:S01]  /*5920*/  FADD.FTZ R92, R92, R87 ;  /* 0x000000575c5c7221 */ /* 0x000fe20000010000 */
[----:B------:R-:W-:Y:S01]  /*5930*/  F2FP.SATFINITE.E4M3.F32.PACK_AB_MERGE_C R151, R72, R21, R73 ;  /* 0x000000154897723e */ /* 0x000fe20004807049 */
        /* <DEDUP_REMOVED lines=15> */
[----:B-1----:R-:W-:-:S07]  /*5a30*/  FADD.FTZ R63, R37, R92 ;  /* 0x0000005c253f7221 */ /* 0x002fce0000010000 */
[----:B------:R-:W1:Y:S01]  /*5a40*/  MUFU.EX2 R62, R62 ;  /* 0x0000003e003e7308 */ /* 0x000e620000000800 */
[C---:B--2---:R-:W-:Y:S01]  /*5a50*/  F2FP.SATFINITE.E4M3.F32.PACK_AB_MERGE_C R140, R64.reuse, R37, R140 ;  /* 0x00000025408c723e */ /* 0x044fe2000480708c */
[----:B------:R-:W-:-:S04]  /*5a60*/  FADD.FTZ R64, R64, R63 ;  /* 0x0000003f40407221 */ /* 0x000fc80000010000 */
[----:B------:R-:W-:Y:S02]  /*5a70*/  FADD.FTZ R35, R35, R64 ;  /* 0x0000004023237221 */ /* 0x000fe40000010000 */
[----:B------:R-:W2:Y:S01]  /*5a80*/  MUFU.EX2 R40, R40 ;  /* 0x0000002800287308 */ /* 0x000ea20000000800 */
[----:B---3--:R-:W-:-:S01]  /*5a90*/  FADD.FTZ R37, R61, R66 ;  /* 0x000000423d257221 */ /* 0x008fc20000010000 */
[----:B------:R-:W-:-:S06]  /*5aa0*/  FADD.FTZ R35, R34, R35 ;  /* 0x0000002322237221 */ /* 0x000fcc0000010000 */
[----:B------:R-:W3:Y:S01]  /*5ab0*/  MUFU.EX2 R41, R41 ;  /* 0x0000002900297308 */ /* 0x000ee20000000800 */
[----:B-1----:R-:W-:-:S01]  /*5ac0*/  FADD.FTZ R37, R62, R37 ;  /* 0x000000253e257221 */ /* 0x002fc20000010000 */
[----:B------:R-:W-:-:S04]  /*5ad0*/  F2FP.SATFINITE.E4M3.F32.PACK_AB_MERGE_C R61, R62, R61, RZ ;  /* 0x0000003d3e3d723e */ /* 0x000fc800048070ff */
[----:B------:R-:W-:Y:S02]  /*5ae0*/  F2FP.SATFINITE.E4M3.F32.PACK_AB_MERGE_C R147, R60, R59, R61 ;  /* 0x0000003b3c93723e */ /* 0x000fe4000480703d */
[----:B------:R-:W1:Y:S01]  /*5af0*/  MUFU.EX2 R42, R42 ;  /* 0x0000002a002a7308 */ /* 0x000e620000000800 */
[----:B--2---:R-:W-:-:S07]  /*5b00*/  FADD.FTZ R54, R40, R37 ;  /* 0x0000002528367221 */ /* 0x004fce0000010000 */
[----:B------:R-:W-:Y:S01]  /*5b10*/  MUFU.EX2 R53, R53 ;  /* 0x0000003500357308 */ /* 0x000fe20000000800 */
[----:B---3--:R-:W-:-:S07]  /*5b20*/  FADD.FTZ R9, R41, R54 ;  /* 0x0000003629097221 */ /* 0x008fce0000010000 */
[----:B------:R-:W2:Y:S01]  /*5b30*/  MUFU.EX2 R52, R52 ;  /* 0x0000003400347308 */ /* 0x000ea20000000800 */
[----:B-1----:R-:W-:-:S07]  /*5b40*/  FADD.FTZ R12, R42, R9 ;  /* 0x000000092a0c7221 */ /* 0x002fce0000010000 */
[----:B------:R-:W1:Y:S08]  /*5b50*/  MUFU.EX2 R43, R43 ;  /* 0x0000002b002b7308 */ /* 0x000e700000000800 */
[----:B------:R-:W-:Y:S01]  /*5b60*/  MUFU.EX2 R38, R38 ;  /* 0x0000002600267308 */ /* 0x000fe20000000800 */
[----:B--2---:R-:W-:-:S07]  /*5b70*/  F2FP.SATFINITE.E4M3.F32.PACK_AB_MERGE_C R37, R52, R53, RZ ;  /* 0x000000353425723e */ /* 0x004fce00048070ff */
[----:B------:R-:W2:Y:S01]  /*5b80*/  MUFU.EX2 R55, R55 ;  /* 0x0000003700377308 */ /* 0x000ea20000000800 */
[----:B-1----:R-:W-:-:S01]  /*5b90*/  FADD.FTZ R12, R43, R12 ;  /* 0x0000000c2b0c7221 */ /* 0x002fc20000010000 */
[----:B------:R-:W-:-:S04]  /*5ba0*/  F2FP.SATFINITE.E4M3.F32.PACK_AB_MERGE_C R42, R43, R42, RZ ;  /* 0x0000002a2b2a723e */ /* 0x000fc800048070ff */
[----:B------:R-:W-:Y:S02]  /*5bb0*/  F2FP.SATFINITE.E4M3.F32.PACK_AB_MERGE_C R141, R41, R40, R42 ;  /* 0x00000028298d723e */ /* 0x000fe4000480702a */
[----:B------:R-:W1:Y:S08]  /*5bc0*/  MUFU.EX2 R3, R3 ;  /* 0x0000000300037308 */ /* 0x000e700000000800 */
[----:B------:R-:W3:Y:S01]  /*5bd0*/  MUFU.EX2 R44, R44 ;  /* 0x0000002c002c7308 */ /* 0x000ee20000000800 */
[----:B--2---:R-:W-:Y:S01]  /*5be0*/  F2FP.SATFINITE.E4M3.F32.PACK_AB_MERGE_C R142, R55, R38, R37 ;  /* 0x00000026378e723e */ /* 0x004fe20004807025 */
[----:B------:R-:W-:-:S04]  /*5bf0*/  FADD.FTZ R38, R38, R35 ;  /* 0x0000002326267221 */ /* 0x000fc80000010000 */
[----:B------:R-:W-:Y:S02]  /*5c00*/  FADD.FTZ R38, R55, R38 ;  /* 0x0000002637267221 */ /* 0x000fe40000010000 */
[----:B------:R-:W2:Y:S01]  /*5c10*/  MUFU.EX2 R46, R46 ;  /* 0x0000002e002e7308 */ /* 0x000ea20000000800 */
[----:B-1----:R-:W-:-:S01]  /*5c20*/  FADD.FTZ R9, R3, R12 ;  /* 0x0000000c03097221 */ /* 0x002fc20000010000 */
[----:B------:R-:W-:-:S04]  /*5c30*/  FADD.FTZ R53, R53, R38 ;  /* 0x0000002635357221 */ /* 0x000fc80000010000 */
[----:B------:R-:W-:Y:S02]  /*5c40*/  FADD.FTZ R53, R52, R53 ;  /* 0x0000003534357221 */ /* 0x000fe40000010000 */
[----:B------:R-:W-:Y:S01]  /*5c50*/  MUFU.EX2 R50, R50 ;  /* 0x0000003200327308 */ /* 0x000fe20000000800 */
[----:B---3--:R-:W-:-:S07]  /*5c60*/  FADD.FTZ R9, R44, R9 ;  /* 0x000000092c097221 */ /* 0x008fce0000010000 */
[----:B------:R-:W1:Y:S01]  /*5c70*/  MUFU.EX2 R49, R49 ;  /* 0x0000003100317308 */ /* 0x000e620000000800 */
[----:B--2---:R-:W-:-:S07]  /*5c80*/  FADD.FTZ R12, R46, R9 ;  /* 0x000000092e0c7221 */ /* 0x004fce0000010000 */
[----:B------:R-:W2:Y:S08]  /*5c90*/  MUFU.EX2 R47, R47 ;  /* 0x0000002f002f7308 */ /* 0x000eb00000000800 */
[----:B------:R-:W-:Y:S01]  /*5ca0*/  MUFU.EX2 R36, R36 ;  /* 0x0000002400247308 */ /* 0x000fe20000000800 */
[----:B-1----:R-:W-:-:S07]  /*5cb0*/  F2FP.SATFINITE.E4M3.F32.PACK_AB_MERGE_C R34, R49, R50, RZ ;  /* 0x000000323122723e */ /* 0x002fce00048070ff */
[----:B------:R-:W1:Y:S01]  /*5cc0*/  MUFU.EX2 R51, R51 ;  /* 0x0000003300337308 */ /* 0x000e620000000800 */
[C---:B--2---:R-:W-:Y:S01]  /*5cd0*/  F2FP.SATFINITE.E4M3.F32.PACK_AB_MERGE_C R46, R47.reuse, R46, RZ ;  /* 0x0000002e2f2e723e */ /* 0x044fe200048070ff */
[----:B------:R-:W-:-:S03]  /*5ce0*/  FADD.FTZ R47, R47, R12 ;  /* 0x0000000c2f2f7221 */ /* 0x000fc60000010000 */
[----:B------:R-:W-:-:S03]  /*5cf0*/  F2FP.SATFINITE.E4M3.F32.PACK_AB_MERGE_C R143, R44, R3, R46 ;  /* 0x000000032c8f723e */ /* 0x000fc6000480702e */
[----:B------:R-:W2:Y:S08]  /*5d00*/  MUFU.EX2 R24, R24 ;  /* 0x0000001800187308 */ /* 0x000eb00000000800 */
[----:B------:R-:W3:Y:S01]  /*5d10*/  MUFU.EX2 R25, R25 ;  /* 0x0000001900197308 */ /* 0x000ee20000000800 */
[----:B-1----:R-:W-:Y:S01]  /*5d20*/  F2FP.SATFINITE.E4M3.F32.PACK_AB_MERGE_C R136, R51, R36, R34 ;  /* 0x000000243388723e */ /* 0x002fe20004807022 */
[----:B------:R-:W-:-:S04]  /*5d30*/  FADD.FTZ R36, R36, R53 ;  /* 0x0000003524247221 */ /* 0x000fc80000010000 */
[----:B------:R-:W-:Y:S02]  /*5d40*/  FADD.FTZ R51, R51, R36 ;  /* 0x0000002433337221 */ /* 0x000fe40000010000 */
[----:B------:R-:W1:Y:S01]  /*5d50*/  MUFU.EX2 R27, R27 ;  /* 0x0000001b001b7308 */ /* 0x000e620000000800 */
[----:B--2---:R-:W-:-:S01]  /*5d60*/  FADD.FTZ R6, R24, R47 ;  /* 0x0000002f18067221 */ /* 0x004fc20000010000 */
[----:B------:R-:W-:-:S04]  /*5d70*/  FADD.FTZ R50, R50, R51 ;  /* 0x0000003332327221 */ /* 0x000fc80000010000 */
[----:B------:R-:W-:Y:S02]  /*5d80*/  FADD.FTZ R49, R49, R50 ;  /* 0x0000003231317221 */ /* 0x000fe40000010000 */
        /* <DEDUP_REMOVED lines=18> */
[----:B------:R-:W-:-:S06]  /*5eb0*/  FADD.FTZ R32, R32, R39 ;  /* 0x0000002720207221 */ /* 0x000fcc0000010000 */
[----:B------:R-:W1:Y:S01]  /*5ec0*/  MUFU.EX2 R31, R31 ;  /* 0x0000001f001f7308 */ /* 0x000e620000000800 */
[----:B---3--:R-:W-:-:S04]  /*5ed0*/  FADD.FTZ R7, R29, R6 ;  /* 0x000000061d077221 */ /* 0x008fc80000010000 */
[----:B--2---:R-:W-:Y:S01]  /*5ee0*/  FADD.FTZ R6, R30, R7 ;  /* 0x000000071e067221 */ /* 0x004fe20000010000 */
[----:B------:R-:W-:-:S01]  /*5ef0*/  FADD.FTZ R7, R33, R32 ;  /* 0x0000002021077221 */ /* 0x000fc20000010000 */
[C---:B-1----:R-:W-:Y:S02]  /*5f00*/  F2FP.SATFINITE.E4M3.F32.PACK_AB_MERGE_C R3, R31.reuse, R30, RZ ;  /* 0x0000001e1f03723e */ /* 0x042fe400048070ff */
[----:B------:R-:W-:-:S02]  /*5f10*/  FADD.FTZ R6, R31, R6 ;  /* 0x000000061f067221 */ /* 0x000fc40000010000 */
[----:B------:R-:W-:Y:S01]  /*5f20*/  F2FP.SATFINITE.E4M3.F32.PACK_AB_MERGE_C R139, R29, R28, R3 ;  /* 0x0000001c1d8b723e */ /* 0x000fe20004807003 */
[----:B------:R-:W-:Y:S01]  /*5f30*/  VIADD R3, R104, 0xfffffffe ;  /* 0xfffffffe68037836 */ /* 0x000fe20000000000 */
[----:B------:R-:W-:Y:S06]  /*5f40*/  @P1 BRA `(.L_x_641) ;  /* 0x0000000000481947 */ /* 0x000fec0003800000 */
[C---:B------:R-:W-:Y:S01]  /*5f50*/  ISETP.GT.AND P1, PT, R105.reuse, RZ, PT ;  /* 0x000000ff6900720c */ /* 0x040fe20003f24270 */
[----:B------:R-:W-:-:S05]  /*5f60*/  VIADD R9, R105, 0xffffffff ;  /* 0xffffffff69097836 */ /* 0x000fca0000000000 */
[----:B------:R-:W-:-:S07]  /*5f70*/  R2UR UR12, R9 ;  /* 0x00000000090c72ca */ /* 0x000fce00000e0000 */
[----:B------:R-:W-:Y:S08]  /*5f80*/  @P1 BRA `(.L_x_642) ;  /* 0x00000000001c1947 */ /* 0x000ff00003800000 */
[----:B------:R-:W-:Y:S02]  /*5f90*/  UISETP.NE.AND UP1, UPT, UR7, 0x1, UPT ;  /* 0x000000010700788c */ /* 0x000fe4000bf25270 */
[----:B------:R-:W-:-:S09]  /*5fa0*/  UIADD3 UR12, -UR10, URZ, URZ ;  /* 0x0000003f0a0c7290 */ /* 0x000fd2000fffe13f */
[----:B------:R-:W-:Y:S02]  /*5fb0*/  @UP1 ULDC.64 UR14, c[0x0][0x9e8] ;  /* 0x00027a00000e1ab9 */ /* 0x000fe40000000a00 */
[----:B------:R-:W-:-:S04]  /*5fc0*/  UIMAD.WIDE.U32 UR10, UR12, UR14, URZ ;  /* 0x0000000e0c0a72a5 */ /* 0x000fc8000f8e003f */
[----:B------:R-:W-:-:S04]  /*5fd0*/  @UP1 USHF.R.U32.HI UR12, URZ, UR15, UR11 ;  /* 0x0000000f3f0c1299 */ /* 0x000fc8000801160b */
[----:B------:R-:W-:Y:S01]  /*5fe0*/  ULOP3.LUT UR12, URZ, UR12, URZ, 0x33, !UPT ;  /* 0x0000000c3f0c7292 */ /* 0x000fe2000f8e333f */
[----:B------:R-:W-:Y:S11]  /*5ff0*/  BRA `(.L_x_643) ;  /* 0x0000000000107947 */ /* 0x000ff60003800000 */
.L_x_642:
[----:B------:R-:W-:-:S11]  /*6000*/  UISETP.NE.AND UP1, UPT, UR7, 0x1, UPT ;  /* 0x000000010700788c */ /* 0x000fd6000bf25270 */
[----:B------:R-:W-:Y:S02]  /*6010*/  @UP1 ULDC.64 UR14, c[0x0][0x9e8] ;  /* 0x00027a00000e1ab9 */ /* 0x000fe40000000a00 */
[----:B------:R-:W-:-:S04]  /*6020*/  UIMAD.WIDE.U32 UR10, UR12, UR14, URZ ;  /* 0x0000000e0c0a72a5 */ /* 0x000fc8000f8e003f */
[----:B------:R-:W-:-:S12]  /*6030*/  @UP1 USHF.R.U32.HI UR12, URZ, UR15, UR11 ;  /* 0x0000000f3f0c1299 */ /* 0x000fd8000801160b */
.L_x_643:
[----:B------:R-:W-:-:S04]  /*6040*/  UIMAD UR7, UR12, UR7, UR7 ;  /* 0x000000070c0772a4 */ /* 0x000fc8000f8e0207 */
[----:B------:R-:W-:-:S04]  /*6050*/  UISETP.LT.AND UP1, UPT, UR6, UR7, UPT ;  /* 0x000000070600728c */ /* 0x000fc8000bf21270 */
[----:B------:R-:W-:-:S12]  /*6060*/  USEL UR6, UR6, UR7, UP1 ;  /* 0x0000000706067287 */ /* 0x000fd80008800000 */
.L_x_641:
[----:B------:R-:W-:Y:S01]  /*6070*/  UIMAD.WIDE UR6, UR6, 0x66666667, URZ ;  /* 0x66666667060678a5 */ /* 0x000fe2000f8e023f */
[----:B------:R-:W-:Y:S02]  /*6080*/  CS2R R54, SRZ ;  /* 0x0000000000367805 */ /* 0x000fe4000001ff00 */
[----:B------:R-:W-:Y:S02]  /*6090*/  CS2R R52, SRZ ;  /* 0x0000000000347805 */ /* 0x000fe4000001ff00 */
[----:B------:R-:W-:Y:S01]  /*60a0*/  CS2R R50, SRZ ;  /* 0x0000000000327805 */ /* 0x000fe2000001ff00 */
[----:B------:R-:W-:Y:S01]  /*60b0*/  USHF.R.U32.HI UR6, URZ, 0x1f, UR7 ;  /* 0x0000001f3f067899 */ /* 0x000fe20008011607 */
[----:B------:R-:W-:Y:S02]  /*60c0*/  CS2R R48, SRZ ;  /* 0x0000000000307805 */ /* 0x000fe4000001ff00 */
[----:B------:R-:W-:Y:S02]  /*60d0*/  CS2R R46, SRZ ;  /* 0x00000000002e7805 */ /* 0x000fe4000001ff00 */
[----:B------:R-:W-:Y:S01]  /*60e0*/  CS2R R44, SRZ ;  /* 0x00000000002c7805 */ /* 0x000fe2000001ff00 */
[----:B------:R-:W-:Y:S01]  /*60f0*/  ULEA.HI.SX32 UR6, UR7, UR6, 0x1a ;  /* 0x0000000607067291 */ /* 0x000fe2000f8fd23f */
[----:B------:R-:W-:-:S02]  /*6100*/  CS2R R42, SRZ ;  /* 0x00000000002a7805 */ /* 0x000fc4000001ff00 */
[----:B------:R-:W-:Y:S02]  /*6110*/  CS2R R40, SRZ ;  /* 0x0000000000287805 */ /* 0x000fe4000001ff00 */
[----:B------:R-:W-:Y:S01]  /*6120*/  CS2R R38, SRZ ;  /* 0x0000000000267805 */ /* 0x000fe2000001ff00 */
[----:B------:R-:W-:Y:S01]  /*6130*/  UISETP.LT.AND UP1, UPT, UR45, UR6, UPT ;  /* 0x000000062d00728c */ /* 0x000fe2000bf21270 */
[----:B------:R-:W-:Y:S02]  /*6140*/  CS2R R36, SRZ ;  /* 0x0000000000247805 */ /* 0x000fe4000001ff00 */
[----:B------:R-:W-:Y:S02]  /*6150*/  CS2R R34, SRZ ;  /* 0x0000000000227805 */ /* 0x000fe4000001ff00 */
[----:B------:R-:W-:Y:S01]  /*6160*/  CS2R R32, SRZ ;  /* 0x0000000000207805 */ /* 0x000fe2000001ff00 */
[----:B------:R-:W-:Y:S01]  /*6170*/  USEL UR27, UR45, UR6, !UP1 ;  /* 0x000000062d1b7287 */ /* 0x000fe2000c800000 */
[----:B------:R-:W-:-:S02]  /*6180*/  CS2R R30, SRZ ;  /* 0x00000000001e7805 */ /* 0x000fc4000001ff00 */
[----:B------:R-:W-:Y:S02]  /*6190*/  CS2R R28, SRZ ;  /* 0x00000000001c7805 */ /* 0x000fe4000001ff00 */
[----:B------:R-:W-:Y:S02]  /*61a0*/  CS2R R26, SRZ ;  /* 0x00000000001a7805 */ /* 0x000fe4000001ff00 */
[----:B------:R-:W-:Y:S02]  /*61b0*/  CS2R R24, SRZ ;  /* 0x0000000000187805 */ /* 0x000fe4000001ff00 */
[----:B------:R-:W-:-:S13]  /*61c0*/  ISETP.GE.AND P1, PT, R3, UR27, PT ;  /* 0x0000001b03007c0c */ /* 0x000fda000bf26270 */
[----:B------:R-:W-:Y:S05]  /*61d0*/  @!P1 BRA `(.L_x_644) ;  /* 0x00000048003c9947 */ /* 0x000fea0003800000 */
[----:B------:R-:W-:Y:S01]  /*61e0*/  IMAD.IADD R9, R19, 0x1, R4 ;  /* 0x0000000113097824 */ /* 0x000fe200078e0204 */
[----:B------:R-:W-:Y:S01]  /*61f0*/  ULDC UR22, c[0x0][0x9e4] ;  /* 0x0002790000167ab9 */ /* 0x000fe20000000800 */
[----:B------:R-:W-:Y:S01]  /*6200*/  IMAD.MOV.U32 R55, RZ, RZ, RZ ;  /* 0x000000ffff377224 */ /* 0x000fe200078e00ff */
[----:B------:R-:W-:Y:S01]  /*6210*/  ULDC UR21, c[0x0][0x988] ;  /* 0x0002620000157ab9 */ /* 0x000fe20000000800 */
[----:B------:R-:W-:-:S05]  /*6220*/  ULDC UR23, c[0x0][0x9e0] ;  /* 0x0002780000177ab9 */ /* 0x000fca0000000800 */
.L_x_662:
[----:B------:R-:W-:-:S04]  /*6230*/  UIADD3 UR26, UR38, 0x1, URZ ;  /* 0x00000001261a7890 */ /* 0x000fc8000fffe03f */
[----:B------:R-:W-:-:S04]  /*6240*/  UISETP.NE.AND UP1, UPT, UR26, 0x2, UPT ;  /* 0x000000021a00788c */ /* 0x000fc8000bf25270 */
[----:B------:R-:W-:Y:S02]  /*6250*/  USEL UR25, URZ, 0x1, UP1 ;  /* 0x000000013f197887 */ /* 0x000fe40008800000 */
[----:B------:R-:W-:Y:S02]  /*6260*/  USEL UR26, UR26, URZ, UP1 ;  /* 0x0000003f1a1a7287 */ /* 0x000fe40008800000 */
[----:B------:R-:W-:Y:S01]  /*6270*/  ULOP3.LUT UR25, UR37, UR25, URZ, 0x3c, !UPT ;  /* 0x0000001925197292 */ /* 0x000fe2000f8e3c3f */
[----:B------:R-:W-:Y:S11]  /*6280*/  @!P0 BRA `(.L_x_645) ;  /* 0x0000000000048947 */ /* 0x000ff60003800000 */
[----:B------:R-:W-:Y:S01]  /*6290*/  BPT.TRAP 0x1 ;  /* 0x000000040000795c */ /* 0x000fe20000300000 */
.L_x_645:
[----:B------:R-:W-:Y:S01]  /*62a0*/  ULEA UR24, UR26, UR40, 0x3 ;  /* 0x000000281a187291 */ /* 0x000fe2000f8e183f */
[----:B------:R-:W-:-:S05]  /*62b0*/  IMAD.U32 R12, RZ, RZ, UR25 ;  /* 0x00000019ff0c7e24 */ /* 0x000fca000f8e00ff */
[----:B------:R-:W-:-:S04]  /*62c0*/  SHF.L.U32 R12, R12, 0x1f, RZ ;  /* 0x0000001f0c0c7819 */ /* 0x000fc800000006ff */
[----:B------:R1:W2:Y:S01]  /*62d0*/  SYNCS.PHASECHK.TRANS64.TRYWAIT P1, [UR24+0x13230], R12 ;  /* 0x0132300cff0075a7 */ /* 0x0002a20008020158 */
[----:B------:R-:W-:Y:S05]  /*62e0*/  @!P0 BRA `(.L_x_646) ;  /* 0x0000000000048947 */ /* 0x000fea0003800000 */
[----:B------:R-:W-:Y:S01]  /*62f0*/  BPT.TRAP 0x1 ;  /* 0x000000040000795c */ /* 0x000fe20000300000 */
.L_x_646:
[----:B--2---:R-:W-:Y:S05]  /*6300*/  @P1 BRA `(.L_x_647) ;  /* 0x0000000000081947 */ /* 0x004fea0003800000 */
[----:B------:R-:W2:Y:S02]  /*6310*/  SYNCS.PHASECHK.TRANS64.TRYWAIT P1, [UR24+0x13230], R12 ;  /* 0x0132300cff0075a7 */ /* 0x000ea40008020158 */
[----:B--2---:R-:W-:Y:S05]  /*6320*/  @!P1 BRA `(.L_x_648) ;  /* 0x0000010800549947 */ /* 0x004fea0003800000 */
.L_x_647:
        /* <DEDUP_REMOVED lines=64> */
.L_x_649:
[----:B------:R-:W-:Y:S01]  /*6730*/  ULEA UR11, UR38, UR40, 0x3 ;  /* 0x00000028260b7291 */ /* 0x000fe2000f8e183f */
[----:B-12---:R-:W-:-:S05]  /*6740*/  IMAD.U32 R12, RZ, RZ, UR37 ;  /* 0x00000025ff0c7e24 */ /* 0x006fca000f8e00ff */
[----:B------:R-:W-:-:S04]  /*6750*/  SHF.L.U32 R12, R12, 0x1f, RZ ;  /* 0x0000001f0c0c7819 */ /* 0x000fc800000006ff */
[----:B------:R1:W2:Y:S01]  /*6760*/  SYNCS.PHASECHK.TRANS64.TRYWAIT P1, [UR11+0x13250], R12 ;  /* 0x0132500cff0075a7 */ /* 0x0002a2000802014b */
[----:B------:R-:W-:Y:S05]  /*6770*/  @!P0 BRA `(.L_x_650) ;  /* 0x0000000000048947 */ /* 0x000fea0003800000 */
[----:B------:R-:W-:Y:S01]  /*6780*/  BPT.TRAP 0x1 ;  /* 0x000000040000795c */ /* 0x000fe20000300000 */
.L_x_650:
[----:B--2---:R-:W-:Y:S05]  /*6790*/  @P1 BRA `(.L_x_651) ;  /* 0x0000000000081947 */ /* 0x004fea0003800000 */
[----:B------:R-:W2:Y:S02]  /*67a0*/  SYNCS.PHASECHK.TRANS64.TRYWAIT P1, [UR11+0x13250], R12 ;  /* 0x0132500cff0075a7 */ /* 0x000ea4000802014b */
[----:B--2---:R-:W-:Y:S05]  /*67b0*/  @!P1 BRA `(.L_x_652) ;  /* 0x0000010400489947 */ /* 0x004fea0003800000 */
.L_x_651:
[----:B------:R-:W-:Y:S01]  /*67c0*/  UIADD3 UR6, UR40, 0x1000, URZ ;  /* 0x0000100028067890 */ /* 0x000fe2000fffe03f */
[----:B------:R-:W-:Y:S01]  /*67d0*/  WARPGROUP.ARRIVE ;  /* 0x00000000000079c5 */ /* 0x000fe20000000000 */
[----:B------:R-:W-:Y:S01]  /*67e0*/  UMOV UR7, 0xc0000010 ;  /* 0xc000001000077882 */ /* 0x000fe20000000000 */
[C---:B------:R-:W-:Y:S01]  /*67f0*/  FMUL.FTZ R21, R0.reuse, R125 ;  /* 0x0000007d00157220 */ /* 0x040fe20000410000 */
[----:B------:R-:W-:Y:S01]  /*6800*/  USHF.R.U32.HI UR6, URZ, 0x4, UR6 ;  /* 0x000000043f067899 */ /* 0x000fe20008011606 */
[C---:B------:R-:W-:Y:S01]  /*6810*/  FMUL.FTZ R125, R0.reuse, R131 ;  /* 0x00000083007d7220 */ /* 0x040fe20000410000 */
[C---:B------:R-:W-:Y:S01]  /*6820*/  FMUL.FTZ R131, R0.reuse, R85 ;  /* 0x0000005500837220 */ /* 0x040fe20000410000 */
[C---:B------:R-:W-:Y:S01]  /*6830*/  FMUL.FTZ R85, R0.reuse, R87 ;  /* 0x0000005700557220 */ /* 0x040fe20000410000 */
[----:B------:R-:W-:Y:S01]  /*6840*/  ULOP3.LUT UR6, UR6, 0x3fff, URZ, 0xc0, !UPT ;  /* 0x00003fff06067892 */ /* 0x000fe2000f8ec03f */
[C---:B------:R-:W-:Y:S01]  /*6850*/  FMUL.FTZ R87, R0.reuse, R57 ;  /* 0x0000003900577220 */ /* 0x040fe20000410000 */
[C---:B------:R-:W-:Y:S01]  /*6860*/  FMUL.FTZ R20, R0.reuse, R124 ;  /* 0x0000007c00147220 */ /* 0x040fe20000410000 */
[----:B------:R-:W3:Y:S01]  /*6870*/  LDC R57, c[0x0][0x2e0] ;  /* 0x0000b800ff397b82 */ /* 0x000ee20000000800 */
[----:B------:R-:W-:Y:S01]  /*6880*/  ULOP3.LUT UR6, UR6, 0x10000, URZ, 0xfc, !UPT ;  /* 0x0001000006067892 */ /* 0x000fe2000f8efc3f */
[C---:B------:R-:W-:Y:S01]  /*6890*/  FMUL.FTZ R124, R0.reuse, R130 ;  /* 0x00000082007c7220 */ /* 0x040fe20000410000 */
[C---:B------:R-:W-:Y:S01]  /*68a0*/  FMUL.FTZ R130, R0.reuse, R84 ;  /* 0x0000005400827220 */ /* 0x040fe20000410000 */
[C---:B------:R-:W-:Y:S01]  /*68b0*/  FMUL.FTZ R84, R0.reuse, R86 ;  /* 0x0000005600547220 */ /* 0x040fe20000410000 */
[----:B------:R-:W-:Y:S01]  /*68c0*/  UIMAD UR10, UR38, 0x280, UR6 ;  /* 0x00000280260a78a4 */ /* 0x000fe2000f8e0206 */
[----:B------:R-:W-:Y:S01]  /*68d0*/  FMUL.FTZ R86, R0, R56 ;  /* 0x0000003800567220 */ /* 0x000fe20000410000 */
[----:B------:R-:W-:-:S02]  /*68e0*/  IMAD.U32 R56, RZ, RZ, UR24 ;  /* 0x00000018ff387e24 */ /* 0x000fc4000f8e00ff */
[C---:B------:R-:W-:Y:S01]  /*68f0*/  FMUL.FTZ R15, R0.reuse, R123 ;  /* 0x0000007b000f7220 */ /* 0x040fe20000410000 */
[C---:B-12---:R-:W-:Y:S01]  /*6900*/  FMUL.FTZ R12, R0.reuse, R120 ;  /* 0x00000078000c7220 */ /* 0x046fe20000410000 */
[C---:B------:R-:W-:Y:S01]  /*6910*/  FMUL.FTZ R123, R0.reuse, R129 ;  /* 0x00000081007b7220 */ /* 0x040fe20000410000 */
[C---:B------:R-:W-:Y:S01]  /*6920*/  FMUL.FTZ R120, R0.reuse, R126 ;  /* 0x0000007e00787220 */ /* 0x040fe20000410000 */
[----:B------:R-:W-:Y:S01]  /*6930*/  UMOV UR6, UR10 ;  /* 0x0000000a00067c82 */ /* 0x000fe20008000000 */
[C---:B------:R-:W-:Y:S01]  /*6940*/  FMUL.FTZ R129, R0.reuse, R135 ;  /* 0x0000008700817220 */ /* 0x040fe20000410000 */
[----:B------:R-:W-:Y:S01]  /*6950*/  QGMMA.64x64x32.F32.E4M3.E4M3 R24, R152, gdesc[UR4], R24, gsb0 ;  /* 0x00e0000498187df3 */ /* 0x000fe20008000818 */
[----:B------:R-:W-:Y:S01]  /*6960*/  UIADD3 UR6, UR10, 0x80, URZ ;  /* 0x000000800a067890 */ /* 0x000fe2000fffe03f */
[C---:B------:R-:W-:Y:S01]  /*6970*/  FMUL.FTZ R126, R0.reuse, R132 ;  /* 0x00000084007e7220 */ /* 0x040fe20000410000 */
[----:B------:R-:W-:Y:S01]  /*6980*/  UMOV UR7, 0xc0000010 ;  /* 0xc000001000077882 */ /* 0x000fe20000000000 */
[C---:B------:R-:W-:Y:S01]  /*6990*/  FMUL.FTZ R135, R0.reuse, R69 ;  /* 0x0000004500877220 */ /* 0x040fe20000410000 */
[C---:B------:R-:W-:Y:S01]  /*69a0*/  FMUL.FTZ R13, R0.reuse, R121 ;  /* 0x00000079000d7220 */ /* 0x040fe20000410000 */
[C---:B------:R-:W-:Y:S01]  /*69b0*/  FMUL.FTZ R14, R0.reuse, R122 ;  /* 0x0000007a000e7220 */ /* 0x040fe20000410000 */
[----:B------:R-:W-:Y:S01]  /*69c0*/  FMUL.FTZ R132, R0, R60 ;  /* 0x0000003c00847220 */ /* 0x000fe20000410000 */
[----:B------:R-:W-:-:S02]  /*69d0*/  IMAD R69, R3, -0xa0, RZ ;  /* 0xffffff6003457824 */ /* 0x000fc400078e02ff */
        /* <DEDUP_REMOVED lines=59> */
[----:B---3--:R-:W-:-:S02]  /*6d90*/  IMAD R57, R18, R57, R69 ;  /* 0x0000003912397224 */ /* 0x008fc400078e0245 */
[----:B------:R-:W-:Y:S01]  /*6da0*/  FMUL.FTZ R68, R0, R71 ;  /* 0x0000004700447220 */ /* 0x000fe20000410000 */
[----:B------:R-:W1:Y:S01]  /*6db0*/  MUFU.TANH R12, R12 ;  /* 0x0000000c000c7308 */ /* 0x000e620000002400 */
[----:B------:R-:W-:Y:S01]  /*6dc0*/  IMAD R67, R17, -0x2, R69 ;  /* 0xfffffffe11437824 */ /* 0x000fe200078e0245 */
[----:B------:R-:W-:Y:S02]  /*6dd0*/  WARPGROUP.DEPBAR.LE gsb0, 0x0 ;  /* 0x00008000000079c5 */ /* 0x000fe40000010000 */
[----:B------:R-:W-:-:S06]  /*6de0*/  WARPGROUP.ARRIVE ;  /* 0x00000000000079c5 */ /* 0x000fcc0000000000 */
[----:B------:R-:W2:Y:S01]  /*6df0*/  S2R R155, SR_TID.X ;  /* 0x00000000009b7919 */ /* 0x000ea20000002100 */
[----:B------:R-:W3:Y:S01]  /*6e00*/  MUFU.TANH R13, R13 ;  /* 0x0000000d000d7308 */ /* 0x000ee20000002400 */
[----:B------:R-:W-:Y:S01]  /*6e10*/  QGMMA.64x64x32.F32.E4M3.E4M3 R24, R148, gdesc[UR4], R24, gsb0 ;  /* 0x00e0000494187df3 */ /* 0x000fe20008000818 */
[----:B------:R-:W-:Y:S01]  /*6e20*/  UIADD3 UR6, UR10, 0x100, URZ ;  /* 0x000001000a067890 */ /* 0x000fe2000fffe03f */
[----:B------:R-:W-:-:S05]  /*6e30*/  UMOV UR7, 0xc0000010 ;  /* 0xc000001000077882 */ /* 0x000fca0000000000 */
[----:B------:R-:W4:Y:S08]  /*6e40*/  MUFU.TANH R14, R14 ;  /* 0x0000000e000e7308 */ /* 0x000f300000002400 */
[----:B------:R-:W1:Y:S08]  /*6e50*/  MUFU.TANH R15, R15 ;  /* 0x0000000f000f7308 */ /* 0x000e700000002400 */
[----:B------:R-:W1:Y:S01]  /*6e60*/  MUFU.TANH R20, R20 ;  /* 0x0000001400147308 */ /* 0x000e620000002400 */
[----:B--2---:R-:W-:-:S07]  /*6e70*/  LOP3.LUT P1, RZ, R155, 0x7f, RZ, 0xc0, !PT ;  /* 0x0000007f9bff7812 */ /* 0x004fce000782c0ff */
[----:B------:R-:W2:Y:S08]  /*6e80*/  MUFU.TANH R21, R21 ;  /* 0x0000001500157308 */ /* 0x000eb00000002400 */
[----:B------:R-:W1:Y:S01]  /*6e90*/  MUFU.TANH R120, R120 ;  /* 0x0000007800787308 */ /* 0x000e620000002400 */
[----:B------:R-:W-:-:S07]  /*6ea0*/  @!P1 VIADD R56, R56, 0x13240 ;  /* 0x0001324038389836 */ /* 0x000fce0000000000 */
[----:B------:R-:W1:Y:S01]  /*6eb0*/  MUFU.TANH R121, R121 ;  /* 0x0000007900797308 */ /* 0x000e620000002400 */
[----:B------:R-:W-:-:S07]  /*6ec0*/  @!P1 PRMT R56, RZ, 0x654, R56 ;  /* 0x00000654ff389816 */ /* 0x000fce0000000038 */
[----:B------:R-:W1:Y:S08]  /*6ed0*/  MUFU.TANH R122, R122 ;  /* 0x0000007a007a7308 */ /* 0x000e700000002400 */
[----:B------:R-:W1:Y:S08]  /*6ee0*/  MUFU.TANH R123, R123 ;  /* 0x0000007b007b7308 */ /* 0x000e700000002400 */
[----:B------:R-:W1:Y:S08]  /*6ef0*/  MUFU.TANH R124, R124 ;  /* 0x0000007c007c7308 */ /* 0x000e700000002400 */
[----:B------:R-:W1:Y:S01]  /*6f00*/  MUFU.TANH R125, R125 ;  /* 0x0000007d007d7308 */ /* 0x000e620000002400 */
[----:B------:R-:W-:-:S02]  /*6f10*/  WARPGROUP.DEPBAR.LE gsb0, 0x0 ;  /* 0x00008000000079c5 */ /* 0x000fc40000010000 */
[----:B------:R-:W-:-:S05]  /*6f20*/  WARPGROUP.ARRIVE ;  /* 0x00000000000079c5 */ /* 0x000fca0000000000 */
[----:B------:R-:W1:Y:S01]  /*6f30*/  MUFU.TANH R126, R126 ;  /* 0x0000007e007e7308 */ /* 0x000e620000002400 */
[----:B------:R-:W-:Y:S01]  /*6f40*/  QGMMA.64x64x32.F32.E4M3.E4M3 R24, R144, gdesc[UR4], R24, gsb0 ;  /* 0x00e0000490187df3 */ /* 0x000fe20008000818 */
[----:B------:R-:W-:Y:S01]  /*6f50*/  UIADD3 UR6, UR10, 0x180, URZ ;  /* 0x000001800a067890 */ /* 0x000fe2000fffe03f */
[----:B------:R-:W-:-:S05]  /*6f60*/  UMOV UR7, 0xc0000010 ;  /* 0xc000001000077882 */ /* 0x000fca0000000000 */
        /* <DEDUP_REMOVED lines=28> */
[----:B------:R-:W-:Y:S07]  /*7130*/  QGMMA.64x64x32.F32.E4M3.E4M3 R24, R136, gdesc[UR4], R24, gsb0 ;  /* 0x00e0000488187df3 */ /* 0x000fee0008000818 */
        /* <DEDUP_REMOVED lines=10> */
[----:B------:R-:W5:Y:S05]  /*71e0*/  LDC R136, c[0x0][0x288] ;  /* 0x0000a200ff887b82 */ /* 0x000f6a0000000800 */
[----:B------:R-:W1:Y:S01]  /*71f0*/  MUFU.TANH R99, R99 ;  /* 0x0000006300637308 */ /* 0x000e620000002400 */
[----:B------:R5:W-:Y:S01]  /*7200*/  @!P1 SYNCS.ARRIVE.TRANS64.RED.A1T0 RZ, [R56+URZ], RZ ;  /* 0x000000ff38ff99a7 */ /* 0x000be2000810043f */
[----:B------:R-:W-:-:S06]  /*7210*/  PLOP3.LUT P1, PT, PT, PT, UP0, 0x40, 0x0 ;  /* 0x000000000000781c */ /* 0x000fcc0003f2e808 */
[----:B------:R-:W1:Y:S08]  /*7220*/  MUFU.TANH R100, R100 ;  /* 0x0000006400647308 */ /* 0x000e700000002400 */
[----:B------:R-:W1:Y:S01]  /*7230*/  MUFU.TANH R101, R101 ;  /* 0x0000006500657308 */ /* 0x000e620000002400 */
[----:B-----5:R-:W-:-:S07]  /*7240*/  IADD3 R56, R57, 0x1, -R136 ;  /* 0x0000000139387810 */ /* 0x020fce0007ffe888 */
[----:B------:R-:W1:Y:S01]  /*7250*/  MUFU.TANH R102, R102 ;  /* 0x0000006600667308 */ /* 0x000e620000002400 */
[----:B------:R-:W-:-:S04]  /*7260*/  IMAD R56, R17, -0x2, R56 ;  /* 0xfffffffe11387824 */ /* 0x000fc800078e0238 */
[----:B------:R-:W-:-:S03]  /*7270*/  VIADD R137, R56, UR23 ;  /* 0x0000001738897c36 */ /* 0x000fc60008000000 */
[----:B------:R-:W1:Y:S01]  /*7280*/  MUFU.TANH R103, R103 ;  /* 0x0000006700677308 */ /* 0x000e620000002400 */
[----:B------:R-:W-:Y:S02]  /*7290*/  VIADD R136, R56, UR20 ;  /* 0x0000001438887c36 */ /* 0x000fe40008000000 */
[C---:B------:R-:W-:Y:S02]  /*72a0*/  IMAD.IADD R71, R4.reuse, 0x1, R137 ;  /* 0x0000000104477824 */ /* 0x040fe400078e0289 */
[----:B------:R-:W-:-:S03]  /*72b0*/  IMAD.IADD R70, R4, 0x1, R136 ;  /* 0x0000000104467824 */ /* 0x000fc600078e0288 */
        /* <DEDUP_REMOVED lines=33> */
[----:B------:R-:W-:Y:S01]  /*74d0*/  ISETP.GT.AND P1, PT, R9, -0x1, PT ;  /* 0xffffffff0900780c */ /* 0x000fe20003f24270 */
[----:B------:R-:W-:-:S12]  /*74e0*/  BSSY B0, `(.L_x_654) ;  /* 0x0000011000007945 */ /* 0x000fd80003800000 */
[----:B------:R-:W-:Y:S05]  /*74f0*/  @P1 BRA `(.L_x_655) ;  /* 0x0000000000201947 */ /* 0x000fea0003800000 */
[----:B------:R-:W-:Y:S01]  /*7500*/  IMAD.U32 R140, RZ, RZ, UR22 ;  /* 0x00000016ff8c7e24 */ /* 0x000fe2000f8e00ff */
[----:B------:R-:W-:-:S04]  /*7510*/  LOP3.LUT R139, RZ, R9, RZ, 0x33, !PT ;  /* 0x00000009ff8b7212 */ /* 0x000fc800078e33ff */
[----:B------:R-:W-:-:S13]  /*7520*/  ISETP.NE.AND P1, PT, R140, 0x1, PT ;  /* 0x000000018c00780c */ /* 0x000fda0003f25270 */
[----:B------:R-:W2:Y:S02]  /*7530*/  @P1 LDC.64 R56, c[0x0][0x9e8] ;  /* 0x00027a00ff381b82 */ /* 0x000ea40000000a00 */
[----:B--2---:R-:W-:-:S05]  /*7540*/  @P1 IMAD.HI.U32 R56, R139, R56, RZ ;  /* 0x000000388b381227 */ /* 0x004fca00078e00ff */
[----:B------:R-:W-:-:S04]  /*7550*/  @P1 SHF.R.U32.HI R139, RZ, R57, R56 ;  /* 0x00000039ff8b1219 */ /* 0x000fc80000011638 */
[----:B------:R-:W-:Y:S01]  /*7560*/  LOP3.LUT R56, RZ, R139, RZ, 0x33, !PT ;  /* 0x0000008bff387212 */ /* 0x000fe200078e33ff */
[----:B------:R-:W-:Y:S06]  /*7570*/  BRA `(.L_x_656) ;  /* 0x00000000001c7947 */ /* 0x000fec0003800000 */
.L_x_655:
[----:B------:R-:W-:-:S05]  /*7580*/  IMAD.U32 R140, RZ, RZ, UR22 ;  /* 0x00000016ff8c7e24 */ /* 0x000fca000f8e00ff */
[----:B------:R-:W-:-:S13]  /*7590*/  ISETP.NE.AND P1, PT, R140, 0x1, PT ;  /* 0x000000018c00780c */ /* 0x000fda0003f25270 */
[----:B------:R-:W2:Y:S01]  /*75a0*/  @P1 LDC.64 R56, c[0x0][0x9e8] ;  /* 0x00027a00ff381b82 */ /* 0x000ea20000000a00 */
[----:B------:R-:W-:-:S04]  /*75b0*/  @P1 IMAD.IADD R139, R19, 0x1, R4 ;  /* 0x00000001138b1824 */ /* 0x000fc800078e0204 */
[----:B--2---:R-:W-:-:S04]  /*75c0*/  @P1 IMAD.HI.U32 R138, R139, R56, RZ ;  /* 0x000000388b8a1227 */ /* 0x004fc800078e00ff */
[----:B------:R-:W-:Y:S01]  /*75d0*/  IMAD.MOV.U32 R56, RZ, RZ, R9 ;  /* 0x000000ffff387224 */ /* 0x000fe200078e0009 */
[----:B------:R-:W-:-:S07]  /*75e0*/  @P1 SHF.R.U32.HI R56, RZ, R57, R138 ;  /* 0x00000039ff381219 */ /* 0x000fce000001168a */
.L_x_656:
[----:B------:R-:W-:Y:S05]  /*75f0*/  BSYNC B0 ;  /* 0x0000000000007941 */ /* 0x000fea0003800000 */
.L_x_654:
[----:B------:R-:W-:-:S05]  /*7600*/  IMAD R56, R56, R140, R67 ;  /* 0x0000008c38387224 */ /* 0x000fca00078e0243 */
[----:B------:R-:W-:Y:S02]  /*7610*/  VIADDMNMX R71, R56, R140, R71, PT ;  /* 0x0000008c38477246 */ /* 0x000fe40003800147 */
[----:B------:R-:W-:-:S07]  /*7620*/  VIMNMX R70, R70, R56, !PT ;  /* 0x0000003846467248 */ /* 0x000fce0007fe0100 */
.L_x_653:
[----:B------:R-:W-:Y:S01]  /*7630*/  ISETP.GE.AND P3, PT, R69, 0x9, PT ;  /* 0x000000094500780c */ /* 0x000fe20003f66270 */
[----:B------:R-:W-:Y:S01]  /*7640*/  IMAD.IADD R137, R5, 0x1, R137 ;  /* 0x0000000105897824 */ /* 0x000fe200078e0289 */
[----:B------:R-:W-:Y:S01]  /*7650*/  ISETP.GE.AND P1, PT, R69, 0x2, PT ;  /* 0x000000024500780c */ /* 0x000fe20003f26270 */
[----:B------:R-:W-:Y:S01]  /*7660*/  IMAD.IADD R136, R5, 0x1, R136 ;  /* 0x0000000105887824 */ /* 0x000fe200078e0288 */
[----:B------:R-:W-:Y:S02]  /*7670*/  ISETP.GE.AND P4, PT, R69, 0xa, PT ;  /* 0x0000000a4500780c */ /* 0x000fe40003f86270 */
[----:B------:R-:W-:Y:S02]  /*7680*/  LOP3.LUT R16, R16, 0xfffffffd, RZ, 0xc0, !PT ;  /* 0xfffffffd10107812 */ /* 0x000fe400078ec0ff */
[----:B------:R-:W-:Y:S02]  /*7690*/  ISETP.GT.AND P2, PT, R70, 0x1, !P1 ;  /* 0x000000014600780c */ /* 0x000fe40004f44270 */
[----:B------:R-:W-:-:S02]  /*76a0*/  LOP3.LUT R2, R2, 0xfffffffd, RZ, 0xc0, !PT ;  /* 0xfffffffd02027812 */ /* 0x000fc400078ec0ff */
[----:B------:R-:W-:Y:S02]  /*76b0*/  ISETP.LT.OR P2, PT, R71, 0x2, P2 ;  /* 0x000000024700780c */ /* 0x000fe40001741670 */
[----:B------:R-:W-:Y:S02]  /*76c0*/  @P3 LOP3.LUT R16, R16, 0x2, RZ, 0xfc, !PT ;  /* 0x0000000210103812 */ /* 0x000fe400078efcff */
[----:B------:R-:W-:Y:S02]  /*76d0*/  FSEL R56, R13, -INF , !P2 ;  /* 0xff8000000d387808 */ /* 0x000fe40005000000 */
[----:B------:R-:W-:Y:S02]  /*76e0*/  LOP3.LUT R16, R16, 0xfffffffb, RZ, 0xc0, !PT ;  /* 0xfffffffb10107812 */ /* 0x000fe400078ec0ff */
[----:B------:R-:W-:Y:S02]  /*76f0*/  ISETP.GT.AND P3, PT, R70, 0x8, !P3 ;  /* 0x000000084600780c */ /* 0x000fe40005f64270 */
[----:B------:R-:W-:-:S02]  /*7700*/  @P4 LOP3.LUT R16, R16, 0x4, RZ, 0xfc, !PT ;  /* 0x0000000410104812 */ /* 0x000fc400078efcff */
[----:B------:R-:W-:Y:S02]  /*7710*/  ISETP.GT.AND P2, PT, R70, 0x9, !P4 ;  /* 0x000000094600780c */ /* 0x000fe40006744270 */
[----:B------:R-:W-:Y:S02]  /*7720*/  ISETP.GE.AND P4, PT, R69, 0x11, PT ;  /* 0x000000114500780c */ /* 0x000fe40003f86270 */
[C---:B------:R-:W-:Y:S02]  /*7730*/  ISETP.LT.OR P3, PT, R71.reuse, 0x9, P3 ;  /* 0x000000094700780c */ /* 0x040fe40001f61670 */
[----:B------:R-:W-:Y:S02]  /*7740*/  ISETP.LT.OR P2, PT, R71, 0xa, P2 ;  /* 0x0000000a4700780c */ /* 0x000fe40001741670 */
[----:B-1----:R-:W-:Y:S02]  /*7750*/  FSEL R20, R20, -INF , !P3 ;  /* 0xff80000014147808 */ /* 0x002fe40005800000 */
[----:B------:R-:W-:-:S02]  /*7760*/  ISETP.GE.AND P3, PT, R69, 0x12, PT ;  /* 0x000000124500780c */ /* 0x000fc40003f66270 */
[----:B------:R-:W-:Y:S02]  /*7770*/  LOP3.LUT R16, R16, 0xfffffff7, RZ, 0xc0, !PT ;  /* 0xfffffff710107812 */ /* 0x000fe400078ec0ff */
[----:B------:R-:W-:Y:S02]  /*7780*/  FSEL R21, R21, -INF , !P2 ;  /* 0xff80000015157808 */ /* 0x000fe40005000000 */
[----:B------:R-:W-:Y:S02]  /*7790*/  ISETP.GT.AND P2, PT, R70, 0x10, !P4 ;  /* 0x000000104600780c */ /* 0x000fe40006744270 */
[----:B------:R-:W-:Y:S02]  /*77a0*/  @P4 LOP3.LUT R16, R16, 0x8, RZ, 0xfc, !PT ;  /* 0x0000000810104812 */ /* 0x000fe400078efcff */
[----:B------:R-:W-:Y:S02]  /*77b0*/  ISETP.LT.OR P2, PT, R71, 0x11, P2 ;  /* 0x000000114700780c */ /* 0x000fe40001741670 */
[----:B------:R-:W-:-:S02]  /*77c0*/  LOP3.LUT R16, R16, 0xffffffef, RZ, 0xc0, !PT ;  /* 0xffffffef10107812 */ /* 0x000fc400078ec0ff */
[----:B------:R-:W-:Y:S02]  /*77d0*/  FSEL R122, R122, -INF , !P2 ;  /* 0xff8000007a7a7808 */ /* 0x000fe40005000000 */
[----:B------:R-:W-:Y:S02]  /*77e0*/  @P3 LOP3.LUT R16, R16, 0x10, RZ, 0xfc, !PT ;  /* 0x0000001010103812 */ /* 0x000fe400078efcff */
[----:B------:R-:W-:Y:S02]  /*77f0*/  ISETP.GT.AND P2, PT, R70, 0x11, !P3 ;  /* 0x000000114600780c */ /* 0x000fe40005f44270 */
[----:B------:R-:W-:Y:S02]  /*7800*/  ISETP.GE.AND P3, PT, R69, 0x19, PT ;  /* 0x000000194500780c */ /* 0x000fe40003f66270 */
[----:B------:R-:W-:Y:S02]  /*7810*/  ISETP.LT.OR P2, PT, R71, 0x12, P2 ;  /* 0x000000124700780c */ /* 0x000fe40001741670 */
[----:B------:R-:W-:-:S02]  /*7820*/  LOP3.LUT R16, R16, 0x7fffffff, RZ, 0xc0, !PT ;  /* 0x7fffffff10107812 */ /* 0x000fc400078ec0ff */
        /* <DEDUP_REMOVED lines=16> */
[----:B------:R-:W-:Y:S02]  /*7930*/  @P3 LOP3.LUT R16, R16, 0x80000000, RZ, 0xfc, !PT ;  /* 0x8000000010103812 */ /* 0x000fe400078efcff */
[----:B------:R-:W-:Y:S02]  /*7940*/  ISETP.GE.AND P3, PT, R69, 0x22, PT ;  /* 0x000000224500780c */ /* 0x000fe40003f66270 */
[----:B------:R-:W-:Y:S02]  /*7950*/  LOP3.LUT R16, R16, 0xbfffffff, RZ, 0xc0, !PT ;  /* 0xbfffffff10107812 */ /* 0x000fe400078ec0ff */
[----:B------:R-:W-:-:S04]  /*7960*/  ISETP.GT.AND P2, PT, R70, 0x21, !P3 ;  /* 0x000000214600780c */ /* 0x000fc80005f44270 */
        /* <DEDUP_REMOVED lines=174> */
[----:B------:R-:W-:Y:S02]  /*8450*/  FSEL R138, R12, -INF , !P6 ;  /* 0xff8000000c8a7808 */ /* 0x000fe40007000000 */
[----:B------:R-:W-:-:S13]  /*8460*/  ISETP.GE.AND P6, PT, R69, 0x9a, PT ;  /* 0x0000009a4500780c */ /* 0x000fda0003fc6270 */
[----:B------:R-:W-:Y:S02]  /*8470*/  @P6 LOP3.LUT R2, R2, 0x4, RZ, 0xfc, !PT ;  /* 0x0000000402026812 */ /* 0x000fe400078efcff */
[----:B------:R-:W-:-:S04]  /*8480*/  ISETP.GT.AND P6, PT, R70, 0x99, !P6 ;  /* 0x000000994600780c */ /* 0x000fc800077c4270 */
[----:B------:R-:W-:-:S04]  /*8490*/  ISETP.LT.OR P6, PT, R71, 0x9a, P6 ;  /* 0x0000009a4700780c */ /* 0x000fc800037c1670 */
[----:B------:R-:W-:Y:S02]  /*84a0*/  FSEL R135, R135, -INF , !P6 ;  /* 0xff80000087877808 */ /* 0x000fe40007000000 */
[----:B------:R-:W-:-:S13]  /*84b0*/  PLOP3.LUT P6, PT, PT, PT, UP0, 0x40, 0x0 ;  /* 0x000000000000781c */ /* 0x000fda0003fce808 */
[----:B------:R-:W-:Y:S05]  /*84c0*/  @P6 BRA `(.L_x_657) ;  /* 0x0000000000546947 */ /* 0x000fea0003800000 */
[----:B------:R-:W-:Y:S01]  /*84d0*/  IMAD.IADD R57, R19, 0x1, R5 ;  /* 0x0000000113397824 */ /* 0x000fe200078e0205 */
[----:B------:R-:W-:Y:S04]  /*84e0*/  BSSY B0, `(.L_x_658) ;  /* 0x0000010000007945 */ /* 0x000fe80003800000 */
[----:B------:R-:W-:-:S13]  /*84f0*/  ISETP.GT.AND P6, PT, R57, -0x1, PT ;  /* 0xffffffff3900780c */ /* 0x000fda0003fc4270 */
[----:B------:R-:W-:Y:S05]  /*8500*/  @P6 BRA `(.L_x_659) ;  /* 0x0000000000206947 */ /* 0x000fea0003800000 */
[----:B------:R-:W-:Y:S01]  /*8510*/  IMAD.U32 R70, RZ, RZ, UR22 ;  /* 0x00000016ff467e24 */ /* 0x000fe2000f8e00ff */
[----:B------:R-:W-:-:S04]  /*8520*/  LOP3.LUT R57, RZ, R57, RZ, 0x33, !PT ;  /* 0x00000039ff397212 */ /* 0x000fc800078e33ff */
[----:B------:R-:W-:-:S13]  /*8530*/  ISETP.NE.AND P6, PT, R70, 0x1, PT ;  /* 0x000000014600780c */ /* 0x000fda0003fc5270 */
[----:B------:R-:W1:Y:S02]  /*8540*/  @P6 LDC.64 R12, c[0x0][0x9e8] ;  /* 0x00027a00ff0c6b82 */ /* 0x000e640000000a00 */
[----:B-1----:R-:W-:-:S05]  /*8550*/  @P6 IMAD.HI.U32 R12, R57, R12, RZ ;  /* 0x0000000c390c6227 */ /* 0x002fca00078e00ff */
[----:B------:R-:W-:-:S04]  /*8560*/  @P6 SHF.R.U32.HI R57, RZ, R13, R12 ;  /* 0x0000000dff396219 */ /* 0x000fc8000001160c */
[----:B------:R-:W-:Y:S01]  /*8570*/  LOP3.LUT R57, RZ, R57, RZ, 0x33, !PT ;  /* 0x00000039ff397212 */ /* 0x000fe200078e33ff */
[----:B------:R-:W-:Y:S06]  /*8580*/  BRA `(.L_x_660) ;  /* 0x0000000000147947 */ /* 0x000fec0003800000 */
.L_x_659:
[----:B------:R-:W-:-:S05]  /*8590*/  IMAD.U32 R70, RZ, RZ, UR22 ;  /* 0x00000016ff467e24 */ /* 0x000fca000f8e00ff */
[----:B------:R-:W-:-:S13]  /*85a0*/  ISETP.NE.AND P6, PT, R70, 0x1, PT ;  /* 0x000000014600780c */ /* 0x000fda0003fc5270 */
[----:B------:R-:W1:Y:S02]  /*85b0*/  @P6 LDC.64 R12, c[0x0][0x9e8] ;  /* 0x00027a00ff0c6b82 */ /* 0x000e640000000a00 */
[----:B-1----:R-:W-:-:S05]  /*85c0*/  @P6 IMAD.HI.U32 R12, R57, R12, RZ ;  /* 0x0000000c390c6227 */ /* 0x002fca00078e00ff */
[----:B------:R-:W-:-:S07]  /*85d0*/  @P6 SHF.R.U32.HI R57, RZ, R13, R12 ;  /* 0x0000000dff396219 */ /* 0x000fce000001160c */
.L_x_660:
[----:B------:R-:W-:Y:S05]  /*85e0*/  BSYNC B0 ;  /* 0x0000000000007941 */ /* 0x000fea0003800000 */
.L_x_658:
[----:B------:R-:W-:-:S05]  /*85f0*/  IMAD R57, R57, R70, R67 ;  /* 0x0000004639397224 */ /* 0x000fca00078e0243 */
[----:B------:R-:W-:Y:S02]  /*8600*/  VIADDMNMX R137, R57, R70, R137, PT ;  /* 0x0000004639897246 */ /* 0x000fe40003800189 */
[----:B------:R-:W-:-:S07]  /*8610*/  VIMNMX R136, R136, R57, !PT ;  /* 0x0000003988887248 */ /* 0x000fce0007fe0100 */
.L_x_657:
[----:B------:R-:W-:Y:S01]  /*8620*/  ISETP.GT.AND P1, PT, R136, 0x1, !P1 ;  /* 0x000000018800780c */ /* 0x000fe20004f24270 */
[----:B------:R-:W-:Y:S01]  /*8630*/  IMAD.U32 R69, RZ, RZ, UR21 ;  /* 0x00000015ff457e24 */ /* 0x000fe2000f8e00ff */
[----:B------:R-:W-:Y:S02]  /*8640*/  LOP3.LUT P6, RZ, R16, 0x8000000, RZ, 0xc0, !PT ;  /* 0x0800000010ff7812 */ /* 0x000fe400078cc0ff */
        /* <DEDUP_REMOVED lines=73> */
[----:B------:R-:W-:Y:S02]  /*8ae0*/  ISETP.GT.AND P1, PT, R136, 0x30, !P6 ;  /* 0x000000308800780c */ /* 0x000fe40007724270 */
[----:B------:R-:W-:Y:S02]  /*8af0*/  LOP3.LUT P6, RZ, R16, 0x10000, RZ, 0xc0, !PT ;  /* 0x0001000010ff7812 */ /* 0x000fe400078cc0ff */
        /* <DEDUP_REMOVED lines=19> */
[C---:B------:R-:W-:Y:S02]  /*8c30*/  ISETP.GT.AND P1, PT, R136.reuse, 0x39, !P1 ;  /* 0x000000398800780c */ /* 0x040fe40004f24270 */
[----:B------:R-:W-:Y:S02]  /*8c40*/  FMNMX.FTZ R57, R135, R12, !PT ;  /* 0x0000000c87397209 */ /* 0x000fe40007810000 */
[----:B------:R-:W-:Y:S02]  /*8c50*/  ISETP.LT.OR P1, PT, R137, 0x3a, P1 ;  /* 0x0000003a8900780c */ /* 0x000fe40000f21670 */
[----:B------:R-:W-:Y:S01]  /*8c60*/  ISETP.GT.AND P2, PT, R136, 0x89, !P2 ;  /* 0x000000898800780c */ /* 0x000fe20005744270 */
[----:B------:R-:W1:Y:S01]  /*8c70*/  SHFL.BFLY PT, R12, R57, 0x2, 0x1f ;  /* 0x0c401f00390c7f89 */ /* 0x000e6200000e0000 */
[----:B------:R-:W-:Y:S02]  /*8c80*/  FSEL R119, R119, -INF , !P1 ;  /* 0xff80000077777808 */ /* 0x000fe40004800000 */
[----:B------:R-:W-:-:S02]  /*8c90*/  LOP3.LUT P1, RZ, R16, 0x800000, RZ, 0xc0, !PT ;  /* 0x0080000010ff7812 */ /* 0x000fc4000782c0ff */
[C---:B------:R-:W-:Y:S02]  /*8ca0*/  ISETP.LT.OR P2, PT, R137.reuse, 0x8a, P2 ;  /* 0x0000008a8900780c */ /* 0x040fe40001741670 */
[C---:B------:R-:W-:Y:S02]  /*8cb0*/  ISETP.GT.AND P1, PT, R136.reuse, 0x40, !P1 ;  /* 0x000000408800780c */ /* 0x040fe40004f24270 */
[----:B------:R-:W-:Y:S02]  /*8cc0*/  ISETP.GT.AND P3, PT, R136, 0x90, !P3 ;  /* 0x000000908800780c */ /* 0x000fe40005f64270 */
[----:B------:R-:W-:Y:S02]  /*8cd0*/  ISETP.LT.OR P1, PT, R137, 0x41, P1 ;  /* 0x000000418900780c */ /* 0x000fe40000f21670 */
[----:B------:R-:W-:Y:S02]  /*8ce0*/  FSEL R62, R62, -INF , !P2 ;  /* 0xff8000003e3e7808 */ /* 0x000fe40005000000 */
[----:B------:R-:W-:-:S02]  /*8cf0*/  FSEL R90, R90, -INF , !P1 ;  /* 0xff8000005a5a7808 */ /* 0x000fc40004800000 */
[----:B------:R-:W-:Y:S02]  /*8d00*/  LOP3.LUT P1, RZ, R16, 0x400000, RZ, 0xc0, !PT ;  /* 0x0040000010ff7812 */ /* 0x000fe4000782c0ff */
[C---:B------:R-:W-:Y:S02]  /*8d10*/  ISETP.GT.AND P4, PT, R136.reuse, 0x91, !P4 ;  /* 0x000000918800780c */ /* 0x040fe40006784270 */
[----:B------:R-:W-:Y:S02]  /*8d20*/  ISETP.GT.AND P1, PT, R136, 0x41, !P1 ;  /* 0x000000418800780c */ /* 0x000fe40004f24270 */
[C---:B------:R-:W-:Y:S02]  /*8d30*/  ISETP.LT.OR P3, PT, R137.reuse, 0x91, P3 ;  /* 0x000000918900780c */ /* 0x040fe40001f61670 */
[----:B------:R-:W-:Y:S02]  /*8d40*/  ISETP.LT.OR P1, PT, R137, 0x42, P1 ;  /* 0x000000428900780c */ /* 0x000fe40000f21670 */
[----:B-1----:R-:W-:-:S02]  /*8d50*/  FMNMX.FTZ R67, R57, R12, !PT ;  /* 0x0000000c39437209 */ /* 0x002fc40007810000 */
[----:B------:R-:W-:Y:S02]  /*8d60*/  FSEL R91, R91, -INF , !P1 ;  /* 0xff8000005b5b7808 */ /* 0x000fe40004800000 */
[----:B------:R-:W-:Y:S01]  /*8d70*/  LOP3.LUT P1, RZ, R16, 0x200000, RZ, 0xc0, !PT ;  /* 0x0020000010ff7812 */ /* 0x000fe2000782c0ff */
[----:B------:R-:W1:Y:S01]  /*8d80*/  SHFL.BFLY PT, R12, R67, 0x1, 0x1f ;  /* 0x0c201f00430c7f89 */ /* 0x000e6200000e0000 */
[C---:B------:R-:W-:Y:S02]  /*8d90*/  ISETP.GT.AND P5, PT, R136.reuse, 0x98, !P5 ;  /* 0x000000988800780c */ /* 0x040fe40006fa4270 */
[----:B------:R-:W-:Y:S02]  /*8da0*/  ISETP.GT.AND P1, PT, R136, 0x48, !P1 ;  /* 0x000000488800780c */ /* 0x000fe40004f24270 */
[C---:B------:R-:W-:Y:S02]  /*8db0*/  ISETP.LT.OR P4, PT, R137.reuse, 0x92, P4 ;  /* 0x000000928900780c */ /* 0x040fe40002781670 */
[----:B------:R-:W-:-:S02]  /*8dc0*/  ISETP.LT.OR P1, PT, R137, 0x49, P1 ;  /* 0x000000498900780c */ /* 0x000fc40000f21670 */
[----:B------:R-:W-:Y:S02]  /*8dd0*/  FSEL R63, R63, -INF , !P3 ;  /* 0xff8000003f3f7808 */ /* 0x000fe40005800000 */
[----:B------:R-:W-:Y:S02]  /*8de0*/  FSEL R94, R94, -INF , !P1 ;  /* 0xff8000005e5e7808 */ /* 0x000fe40004800000 */
[----:B------:R-:W-:Y:S02]  /*8df0*/  LOP3.LUT P1, RZ, R16, 0x100000, RZ, 0xc0, !PT ;  /* 0x0010000010ff7812 */ /* 0x000fe4000782c0ff */
[----:B------:R-:W-:Y:S02]  /*8e00*/  ISETP.LT.OR P5, PT, R137, 0x99, P5 ;  /* 0x000000998900780c */ /* 0x000fe40002fa1670 */
[----:B------:R-:W-:Y:S02]  /*8e10*/  ISETP.GT.AND P1, PT, R136, 0x49, !P1 ;  /* 0x000000498800780c */ /* 0x000fe40004f24270 */
[----:B------:R-:W-:-:S02]  /*8e20*/  FSEL R66, R66, -INF , !P5 ;  /* 0xff80000042427808 */ /* 0x000fc40006800000 */
[----:B------:R-:W-:Y:S02]  /*8e30*/  ISETP.LT.OR P1, PT, R137, 0x4a, P1 ;  /* 0x0000004a8900780c */ /* 0x000fe40000f21670 */
[----:B-1----:R-:W-:Y:S02]  /*8e40*/  FMNMX.FTZ R12, R67, R12, !PT ;  /* 0x0000000c430c7209 */ /* 0x002fe40007810000 */
        /* <DEDUP_REMOVED lines=61> */
[----:B------:R-:W-:Y:S02]  /*9220*/  ISETP.GT.AND P1, PT, R136, RZ, !P6 ;  /* 0x000000ff8800720c */ /* 0x000fe40007724270 */
[----:B------:R-:W-:Y:S02]  /*9230*/  LOP3.LUT P6, RZ, R2, 0x4, RZ, 0xc0, !PT ;  /* 0x0000000402ff7812 */ /* 0x000fe400078cc0ff */
[----:B------:R-:W-:Y:S02]  /*9240*/  ISETP.LT.OR P1, PT, R137, 0x1, P1 ;  /* 0x000000018900780c */ /* 0x000fe40000f21670 */
[----:B------:R-:W-:Y:S02]  /*9250*/  ISETP.GT.AND P2, PT, R136, 0x99, !P6 ;  /* 0x000000998800780c */ /* 0x000fe40007744270 */
[----:B------:R-:W-:Y:S01]  /*9260*/  FSEL R13, R14, -INF , !P1 ;  /* 0xff8000000e0d7808 */ /* 0x000fe20004800000 */
[----:B------:R-:W-:-:S01]  /*9270*/  FFMA.FTZ R14, R12, R69, -8 ;  /* 0xc10000000c0e7423 */ /* 0x000fc20000010045 */
[----:B------:R-:W-:-:S02]  /*9280*/  FSETP.NEU.FTZ.AND P1, PT, R12, -INF , PT ;  /* 0xff8000000c00780b */ /* 0x000fc40003f3d000 */
[----:B------:R-:W-:Y:S02]  /*9290*/  ISETP.LT.OR P2, PT, R137, 0x9a, P2 ;  /* 0x0000009a8900780c */ /* 0x000fe40001741670 */
[----:B------:R-:W-:Y:S02]  /*92a0*/  FSEL R14, R14, RZ, P1 ;  /* 0x000000ff0e0e7208 */ /* 0x000fe40000800000 */
[----:B------:R-:W-:-:S03]  /*92b0*/  FSEL R68, R68, -INF , !P2 ;  /* 0xff80000044447808 */ /* 0x000fc60005000000 */
        /* <DEDUP_REMOVED lines=13> */
[----:B------:R1:W-:Y:S01]  /*9390*/  MUFU.EX2 R104, R127 ;  /* 0x0000007f00687308 */ /* 0x0003e20000000800 */
        /* <DEDUP_REMOVED lines=9> */
[--C-:B-1----:R-:W-:Y:S01]  /*9430*/  FFMA.FTZ R127, R113, UR21, -R14.reuse ;  /* 0x00000015717f7c23 */ /* 0x102fe2000801080e */
        /* <DEDUP_REMOVED lines=19> */
[----:B------:R-:W-:-:S03]  /*9570*/  FFMA.FTZ R113, R116, UR21, -R14 ;  /* 0x0000001574717c23 */ /* 0x000fc6000801080e */
[----:B------:R-:W-:Y:S02]  /*9580*/  FMNMX.FTZ R123, R111, R126, !PT ;  /* 0x0000007e6f7b7209 */ /* 0x000fe40007810000 */
[----:B------:R-:W-:Y:S01]  /*9590*/  MUFU.EX2 R70, R70 ;  /* 0x0000004600467308 */ /* 0x000fe20000000800 */
[----:B-1----:R-:W-:-:S01]  /*95a0*/  FFMA.FTZ R127, R76, UR21, -R14 ;  /* 0x000000154c7f7c23 */ /* 0x002fc2000801080e */
[----:B------:R-:W-:Y:S01]  /*95b0*/  FMNMX.FTZ R116, R114, R123, !PT ;  /* 0x0000007b72747209 */ /* 0x000fe20007810000 */
[----:B------:R-:W-:-:S01]  /*95c0*/  FFMA.FTZ R123, R117, UR21, -R14 ;  /* 0x00000015757b7c23 */ /* 0x000fc2000801080e */
[----:B------:R-:W-:Y:S02]  /*95d0*/  FSEL R76, R64, -INF , !P4 ;  /* 0xff800000404c7808 */ /* 0x000fe40006000000 */
[----:B------:R-:W-:Y:S02]  /*95e0*/  FMNMX.FTZ R117, R115, R116, !PT ;  /* 0x0000007473757209 */ /* 0x000fe40007810000 */
[----:B------:R1:W-:Y:S02]  /*95f0*/  MUFU.EX2 R116, R123 ;  /* 0x0000007b00747308 */ /* 0x0003e40000000800 */
[----:B------:R-:W-:-:S04]  /*9600*/  FMNMX.FTZ R126, R118, R117, !PT ;  /* 0x00000075767e7209 */ /* 0x000fc80007810000 */
[----:B------:R-:W-:Y:S02]  /*9610*/  FMNMX.FTZ R117, R119, R126, !PT ;  /* 0x0000007e77757209 */ /* 0x000fe40007810000 */
[----:B------:R2:W-:Y:S02]  /*9620*/  MUFU.EX2 R64, R127 ;  /* 0x0000007f00407308 */ /* 0x0005e40000000800 */
[----:B------:R-:W-:-:S04]  /*9630*/  FMNMX.FTZ R126, R90, R117, !PT ;  /* 0x000000755a7e7209 */ /* 0x000fc80007810000 */
[----:B------:R-:W-:Y:S02]  /*9640*/  FMNMX.FTZ R117, R91, R126, !PT ;  /* 0x0000007e5b757209 */ /* 0x000fe40007810000 */
[----:B------:R-:W-:Y:S02]  /*9650*/  MUFU.EX2 R57, R57 ;  /* 0x0000003900397308 */ /* 0x000fe40000000800 */
        /* <DEDUP_REMOVED lines=27> */
[----:B------:R-:W-:Y:S01]  /*9810*/  FMNMX.FTZ R117, R63, R126, !PT ;  /* 0x0000007e3f757209 */ /* 0x000fe20007810000 */
[----:B------:R-:W-:-:S03]  /*9820*/  FFMA.FTZ R126, R131, UR21, -R14 ;  /* 0x00000015837e7c23 */ /* 0x000fc6000801080e */
[----:B------:R-:W-:Y:S02]  /*9830*/  FMNMX.FTZ R117, R76, R117, !PT ;  /* 0x000000754c757209 */ /* 0x000fe40007810000 */
[----:B------:R-:W-:Y:S02]  /*9840*/  MUFU.EX2 R109, R109 ;  /* 0x0000006d006d7308 */ /* 0x000fe40000000800 */
[----:B------:R-:W-:-:S04]  /*9850*/  FMNMX.FTZ R117, R66, R117, !PT ;  /* 0x0000007542757209 */ /* 0x000fc80007810000 */
[----:B-1----:R-:W-:Y:S01]  /*9860*/  FMNMX.FTZ R123, R68, R117, !PT ;  /* 0x00000075447b7209 */ /* 0x002fe20007810000 */
[----:B------:R-:W-:-:S01]  /*9870*/  FFMA.FTZ R117, R130, UR21, -R14 ;  /* 0x0000001582757c23 */ /* 0x000fc2000801080e */
[--C-:B------:R-:W-:Y:S01]  /*9880*/  FFMA.FTZ R130, R61, UR21, -R14.reuse ;  /* 0x000000153d827c23 */ /* 0x100fe2000801080e */
[----:B------:R-:W-:-:S01]  /*9890*/  FFMA.FTZ R61, R133, UR21, -R14 ;  /* 0x00000015853d7c23 */ /* 0x000fc2000801080e */
[----:B------:R-:W-:Y:S01]  /*98a0*/  MUFU.EX2 R113, R113 ;  /* 0x0000007100717308 */ /* 0x000fe20000000800 */
[----:B------:R-:W1:Y:S07]  /*98b0*/  SHFL.BFLY PT, R136, R123, 0x2, 0x1f ;  /* 0x0c401f007b887f89 */ /* 0x000e6e00000e0000 */
[----:B------:R-:W-:Y:S08]  /*98c0*/  MUFU.EX2 R88, R88 ;  /* 0x0000005800587308 */ /* 0x000ff00000000800 */
[----:B------:R-:W-:Y:S08]  /*98d0*/  MUFU.EX2 R89, R89 ;  /* 0x0000005900597308 */ /* 0x000ff00000000800 */
[----:B------:R-:W-:Y:S01]  /*98e0*/  MUFU.EX2 R92, R92 ;  /* 0x0000005c005c7308 */ /* 0x000fe20000000800 */
[----:B-1----:R-:W-:Y:S01]  /*98f0*/  FMNMX.FTZ R136, R123, R136, !PT ;  /* 0x000000887b887209 */ /* 0x002fe20007810000 */
[--C-:B------:R-:W-:Y:S01]  /*9900*/  FFMA.FTZ R123, R132, UR21, -R14.reuse ;  /* 0x00000015847b7c23 */ /* 0x100fe2000801080e */
[----:B------:R-:W-:-:S01]  /*9910*/  FFMA.FTZ R132, R65, UR21, -R14 ;  /* 0x0000001541847c23 */ /* 0x000fc2000801080e */
[----:B------:R-:W-:Y:S01]  /*9920*/  FFMA.FTZ R65, R134, UR21, -R14 ;  /* 0x0000001586417c23 */ /* 0x000fe2000801080e */
[----:B------:R-:W-:Y:S01]  /*9930*/  FSEL R134, R12, RZ, P1 ;  /* 0x000000ff0c867208 */ /* 0x000fe20000800000 */
[----:B--2---:R-:W1:Y:S02]  /*9940*/  SHFL.BFLY PT, R127, R136, 0x1, 0x1f ;  /* 0x0c201f00887f7f89 */ /* 0x004e6400000e0000 */
[----:B------:R-:W-:Y:S02]  /*9950*/  MUFU.EX2 R93, R93 ;  /* 0x0000005d005d7308 */ /* 0x000fe40000000800 */
[----:B------:R-:W-:-:S04]  /*9960*/  FADD.FTZ R11, -R134, R11 ;  /* 0x0000000b860b7221 */ /* 0x000fc80000010100 */
[----:B------:R-:W-:Y:S02]  /*9970*/  FMUL.FTZ R11, R11, UR21 ;  /* 0x000000150b0b7c20 */ /* 0x000fe40008410000 */
[----:B------:R-:W-:Y:S08]  /*9980*/  MUFU.EX2 R96, R96 ;  /* 0x0000006000607308 */ /* 0x000ff00000000800 */
[----:B------:R-:W2:Y:S01]  /*9990*/  MUFU.EX2 R11, R11 ;  /* 0x0000000b000b7308 */ /* 0x000ea20000000800 */
[----:B-1----:R-:W-:Y:S01]  /*99a0*/  FMNMX.FTZ R14, R136, R127, !PT ;  /* 0x0000007f880e7209 */ /* 0x002fe20007810000 */
[----:B------:R-:W-:-:S06]  /*99b0*/  IMAD.U32 R127, RZ, RZ, UR21 ;  /* 0x00000015ff7f7e24 */ /* 0x000fcc000f8e00ff */
[----:B------:R-:W-:Y:S01]  /*99c0*/  MUFU.EX2 R97, R97 ;  /* 0x0000006100617308 */ /* 0x000fe20000000800 */
[C---:B------:R-:W-:Y:S01]  /*99d0*/  FSETP.NEU.FTZ.AND P1, PT, R14.reuse, -INF , PT ;  /* 0xff8000000e00780b */ /* 0x040fe20003f3d000 */
[----:B------:R-:W-:-:S05]  /*99e0*/  FFMA.FTZ R127, R14, R127, -8 ;  /* 0xc10000000e7f7423 */ /* 0x000fca000001007f */
[----:B------:R-:W-:Y:S01]  /*99f0*/  FSEL R127, R127, RZ, P1 ;  /* 0x000000ff7f7f7208 */ /* 0x000fe20000800000 */
[----:B--2---:R-:W-:-:S01]  /*9a00*/  FFMA.FTZ R138, R11, R7, R70 ;  /* 0x000000070b8a7223 */ /* 0x004fc20000010046 */
[----:B------:R-:W-:Y:S03]  /*9a10*/  MUFU.EX2 R100, R100 ;  /* 0x0000006400647308 */ /* 0x000fe60000000800 */
[----:B------:R-:W-:-:S01]  /*9a20*/  FFMA.FTZ R136, R15, UR21, -R127 ;  /* 0x000000150f887c23 */ /* 0x000fc2000801087f */
[--C-:B------:R-:W-:Y:S01]  /*9a30*/  FFMA.FTZ R15, R120, UR21, -R127.reuse ;  /* 0x00000015780f7c23 */ /* 0x100fe2000801087f */
[----:B------:R-:W-:-:S01]  /*9a40*/  FFMA.FTZ R120, R121, UR21, -R127 ;  /* 0x0000001579787c23 */ /* 0x000fc2000801087f */
[--C-:B------:R-:W-:Y:S01]  /*9a50*/  FFMA.FTZ R121, R124, UR21, -R127.reuse ;  /* 0x000000157c797c23 */ /* 0x100fe2000801087f */
[----:B------:R-:W-:-:S01]  /*9a60*/  FFMA.FTZ R124, R125, UR21, -R127 ;  /* 0x000000157d7c7c23 */ /* 0x000fc2000801087f */
[--C-:B------:R-:W-:Y:S01]  /*9a70*/  FFMA.FTZ R125, R128, UR21, -R127.reuse ;  /* 0x00000015807d7c23 */ /* 0x100fe2000801087f */
[----:B------:R-:W-:-:S01]  /*9a80*/  FFMA.FTZ R128, R129, UR21, -R127 ;  /* 0x0000001581807c23 */ /* 0x000fc2000801087f */
[----:B------:R-:W-:Y:S01]  /*9a90*/  FSEL R129, R14, RZ, P1 ;  /* 0x000000ff0e817208 */ /* 0x000fe20000800000 */
[----:B------:R-:W-:-:S01]  /*9aa0*/  FFMA.FTZ R131, R94, UR21, -R127 ;  /* 0x000000155e837c23 */ /* 0x000fc2000801087f */
[--C-:B------:R-:W-:Y:S01]  /*9ab0*/  FFMA.FTZ R13, R13, UR21, -R127.reuse ;  /* 0x000000150d0d7c23 */ /* 0x100fe2000801087f */
[----:B------:R-:W-:Y:S01]  /*9ac0*/  MUFU.EX2 R136, R136 ;  /* 0x0000008800887308 */ /* 0x000fe20000000800 */
[----:B------:R-:W-:-:S01]  /*9ad0*/  FFMA.FTZ R106, R106, UR21, -R127 ;  /* 0x000000156a6a7c23 */ /* 0x000fc2000801087f */
[----:B------:R-:W-:Y:S01]  /*9ae0*/  FADD.FTZ R129, -R129, R10 ;  /* 0x0000000a81817221 */ /* 0x000fe20000010100 */
[----:B------:R-:W-:-:S01]  /*9af0*/  FFMA.FTZ R107, R107, UR21, -R127 ;  /* 0x000000156b6b7c23 */ /* 0x000fc2000801087f */
[--C-:B------:R-:W-:Y:S01]  /*9b00*/  FFMA.FTZ R110, R110, UR21, -R127.reuse ;  /* 0x000000156e6e7c23 */ /* 0x100fe2000801087f */
[----:B------:R-:W-:-:S01]  /*9b10*/  FFMA.FTZ R111, R111, UR21, -R127 ;  /* 0x000000156f6f7c23 */ /* 0x000fc2000801087f */
[----:B------:R-:W-:Y:S01]  /*9b20*/  FMUL.FTZ R94, R129, UR21 ;  /* 0x00000015815e7c20 */ /* 0x000fe20008410000 */
[----:B------:R-:W-:-:S01]  /*9b30*/  FADD.FTZ R129, R57, R138 ;  /* 0x0000008a39817221 */ /* 0x000fc20000010000 */
[----:B------:R-:W-:Y:S01]  /*9b40*/  MUFU.EX2 R13, R13 ;  /* 0x0000000d000d7308 */ /* 0x000fe20000000800 */
[----:B------:R-:W-:-:S01]  /*9b50*/  FFMA.FTZ R114, R114, UR21, -R127 ;  /* 0x0000001572727c23 */ /* 0x000fc2000801087f */
[----:B------:R-:W-:Y:S01]  /*9b60*/  FFMA.FTZ R115, R115, UR21, -R127 ;  /* 0x0000001573737c23 */ /* 0x000fe2000801087f */
[----:B------:R-:W-:-:S01]  /*9b70*/  FADD.FTZ R138, R20, R129 ;  /* 0x00000081148a7221 */ /* 0x000fc20000010000 */
[--C-:B------:R-:W-:Y:S01]  /*9b80*/  FFMA.FTZ R118, R118, UR21, -R127.reuse ;  /* 0x0000001576767c23 */ /* 0x100fe2000801087f */
[----:B------:R-:W-:-:S01]  /*9b90*/  FFMA.FTZ R119, R119, UR21, -R127 ;  /* 0x0000001577777c23 */ /* 0x000fc2000801087f */
[----:B------:R-:W-:Y:S01]  /*9ba0*/  FFMA.FTZ R90, R90, UR21, -R127 ;  /* 0x000000155a5a7c23 */ /* 0x000fe2000801087f */
[----:B------:R-:W-:-:S01]  /*9bb0*/  FADD.FTZ R129, R21, R138 ;  /* 0x0000008a15817221 */ /* 0x000fc20000010000 */
        /* <DEDUP_REMOVED lines=17> */
[----:B-1----:R-:W-:-:S01]  /*9cd0*/  FFMA.FTZ R7, R94, R6, R13 ;  /* 0x000000065e077223 */ /* 0x002fc2000001000d */
[--C-:B------:R-:W-:Y:S01]  /*9ce0*/  FFMA.FTZ R84, R84, UR21, -R127.reuse ;  /* 0x0000001554547c23 */ /* 0x100fe2000801087f */
[----:B------:R-:W-:-:S01]  /*9cf0*/  FFMA.FTZ R85, R85, UR21, -R127 ;  /* 0x0000001555557c23 */ /* 0x000fc2000801087f */
[----:B------:R-:W-:Y:S01]  /*9d00*/  FFMA.FTZ R58, R58, UR21, -R127 ;  /* 0x000000153a3a7c23 */ /* 0x000fe2000801087f */
[----:B------:R-:W-:-:S01]  /*9d10*/  FADD.FTZ R6, R136, R7 ;  /* 0x0000000788067221 */ /* 0x000fc20000010000 */
[--C-:B------:R-:W-:Y:S01]  /*9d20*/  FFMA.FTZ R59, R59, UR21, -R127.reuse ;  /* 0x000000153b3b7c23 */ /* 0x100fe2000801087f */
[----:B------:R-:W-:-:S01]  /*9d30*/  FFMA.FTZ R60, R60, UR21, -R127 ;  /* 0x000000153c3c7c23 */ /* 0x000fc2000801087f */
[----:B------:R-:W1:Y:S01]  /*9d40*/  MUFU.EX2 R121, R121 ;  /* 0x0000007900797308 */ /* 0x000e620000000800 */
[----:B--2---:R-:W-:-:S01]  /*9d50*/  FADD.FTZ R7, R15, R6 ;  /* 0x000000060f077221 */ /* 0x004fc20000010000 */
[----:B------:R-:W-:-:S06]  /*9d60*/  FFMA.FTZ R66, R66, UR21, -R127 ;  /* 0x0000001542427c23 */ /* 0x000fcc000801087f */
[----:B------:R-:W2:Y:S01]  /*9d70*/  MUFU.EX2 R124, R124 ;  /* 0x0000007c007c7308 */ /* 0x000ea20000000800 */
[----:B---3--:R-:W-:-:S07]  /*9d80*/  FADD.FTZ R6, R120, R7 ;  /* 0x0000000778067221 */ /* 0x008fce0000010000 */
[----:B------:R-:W3:Y:S01]  /*9d90*/  MUFU.EX2 R125, R125 ;  /* 0x0000007d007d7308 */ /* 0x000ee20000000800 */
[----:B-1----:R-:W-:-:S07]  /*9da0*/  FADD.FTZ R7, R121, R6 ;  /* 0x0000000679077221 */ /* 0x002fce0000010000 */
[----:B------:R-:W1:Y:S01]  /*9db0*/  MUFU.EX2 R128, R128 ;  /* 0x0000008000807308 */ /* 0x000e620000000800 */
[----:B--2---:R-:W-:-:S01]  /*9dc0*/  FADD.FTZ R6, R124, R7 ;  /* 0x000000077c067221 */ /* 0x004fc20000010000 */
[----:B------:R-:W-:-:S06]  /*9dd0*/  FADD.FTZ R7, R69, R138 ;  /* 0x0000008a45077221 */ /* 0x000fcc0000010000 */
[----:B------:R-:W2:Y:S01]  /*9de0*/  MUFU.EX2 R106, R106 ;  /* 0x0000006a006a7308 */ /* 0x000ea20000000800 */
[----:B---3--:R-:W-:-:S01]  /*9df0*/  FADD.FTZ R129, R125, R6 ;  /* 0x000000067d817221 */ /* 0x008fc20000010000 */
[----:B------:R-:W-:-:S04]  /*9e00*/  FADD.FTZ R6, R122, R7 ;  /* 0x000000077a067221 */ /* 0x000fc80000010000 */
[----:B------:R-:W-:Y:S02]  /*9e10*/  FADD.FTZ R7, R71, R6 ;  /* 0x0000000647077221 */ /* 0x000fe40000010000 */
[----:B------:R-:W3:Y:S01]  /*9e20*/  MUFU.EX2 R107, R107 ;  /* 0x0000006b006b7308 */ /* 0x000ee20000000800 */
[----:B-1----:R-:W-:-:S01]  /*9e30*/  FADD.FTZ R129, R128, R129 ;  /* 0x0000008180817221 */ /* 0x002fc20000010000 */
[----:B------:R-:W-:-:S06]  /*9e40*/  FADD.FTZ R138, R104, R7 ;  /* 0x00000007688a7221 */ /* 0x000fcc0000010000 */
[----:B------:R-:W1:Y:S01]  /*9e50*/  MUFU.EX2 R110, R110 ;  /* 0x0000006e006e7308 */ /* 0x000e620000000800 */
[----:B--2---:R-:W-:-:S01]  /*9e60*/  FADD.FTZ R6, R106, R129 ;  /* 0x000000816a067221 */ /* 0x004fc20000010000 */
[----:B------:R-:W-:-:S04]  /*9e70*/  FADD.FTZ R129, R105, R138 ;  /* 0x0000008a69817221 */ /* 0x000fc80000010000 */
[----:B------:R-:W-:Y:S02]  /*9e80*/  FADD.FTZ R138, R108, R129 ;  /* 0x000000816c8a7221 */ /* 0x000fe40000010000 */
[----:B------:R-:W2:Y:S01]  /*9e90*/  MUFU.EX2 R111, R111 ;  /* 0x0000006f006f7308 */ /* 0x000ea20000000800 */
[----:B---3--:R-:W-:-:S01]  /*9ea0*/  FADD.FTZ R7, R107, R6 ;  /* 0x000000066b077221 */ /* 0x008fc20000010000 */
[----:B------:R-:W-:-:S04]  /*9eb0*/  FADD.FTZ R129, R109, R138 ;  /* 0x0000008a6d817221 */ /* 0x000fc80000010000 */
[----:B------:R-:W-:Y:S02]  /*9ec0*/  FADD.FTZ R138, R112, R129 ;  /* 0x00000081708a7221 */ /* 0x000fe40000010000 */
[----:B------:R-:W3:Y:S01]  /*9ed0*/  MUFU.EX2 R114, R114 ;  /* 0x0000007200727308 */ /* 0x000ee20000000800 */
[----:B-1----:R-:W-:-:S01]  /*9ee0*/  FADD.FTZ R6, R110, R7 ;  /* 0x000000076e067221 */ /* 0x002fc20000010000 */
[----:B------:R-:W-:-:S04]  /*9ef0*/  FADD.FTZ R129, R113, R138 ;  /* 0x0000008a71817221 */ /* 0x000fc80000010000 */
[----:B------:R-:W-:Y:S02]  /*9f00*/  FADD.FTZ R129, R116, R129 ;  /* 0x0000008174817221 */ /* 0x000fe40000010000 */
        /* <DEDUP_REMOVED lines=38> */
[----:B--2---:R-:W-:-:S01]  /*a170*/  FADD.FTZ R138, R74, R129 ;  /* 0x000000814a8a7221 */ /* 0x004fc20000010000 */
[----:B------:R-:W-:-:S06]  /*a180*/  FFMA.FTZ R129, R62, UR21, -R127 ;  /* 0x000000153e817c23 */ /* 0x000fcc000801087f */
[----:B------:R-:W2:Y:S01]  /*a190*/  MUFU.EX2 R78, R78 ;  /* 0x0000004e004e7308 */ /* 0x000ea20000000800 */
[----:B---3--:R-:W-:-:S04]  /*a1a0*/  FADD.FTZ R7, R73, R6 ;  /* 0x0000000649077221 */ /* 0x008fc80000010000 */
[----:B------:R-:W-:-:S03]  /*a1b0*/  FADD.FTZ R6, R64, R7 ;  /* 0x0000000740067221 */ /* 0x000fc60000010000 */
        /* <DEDUP_REMOVED lines=8> */
[--C-:B------:R-:W-:Y:S01]  /*a240*/  FFMA.FTZ R62, R63, UR21, -R127.reuse ;  /* 0x000000153f3e7c23 */ /* 0x100fe2000801087f */
[----:B------:R-:W-:-:S01]  /*a250*/  FFMA.FTZ R63, R76, UR21, -R127 ;  /* 0x000000154c3f7c23 */ /* 0x000fc2000801087f */
[----:B------:R-:W-:-:S04]  /*a260*/  FFMA.FTZ R127, R68, UR21, -R127 ;  /* 0x00000015447f7c23 */ /* 0x000fc8000801087f */
        /* <DEDUP_REMOVED lines=44> */
[----:B---3--:R-:W-:-:S03]  /*a530*/  FADD.FTZ R7, R134, R131 ;  /* 0x0000008386077221 */ /* 0x008fc60000010000 */
[----:B-1----:R-:W-:Y:S01]  /*a540*/  FADD.FTZ R6, R127, R6 ;  /* 0x000000067f067221 */ /* 0x002fe20000010000 */
[----:B------:R-:W-:Y:S06]  /*a550*/  @!P0 BRA `(.L_x_661) ;  /* 0x0000000000048947 */ /* 0x000fec0003800000 */
[----:B------:R-:W-:Y:S01]  /*a560*/  BPT.TRAP 0x1 ;  /* 0x000000040000795c */ /* 0x000fe20000300000 */
.L_x_661:
[----:B------:R-:W-:Y:S01]  /*a570*/  UIADD3 UR6, UR11, 0x13260, URZ ;  /* 0x000132600b067890 */ /* 0x000fe2000fffe03f */
[----:B------:R-:W-:Y:S01]  /*a580*/  ISETP.GT.AND P1, PT, R3, UR27, PT ;  /* 0x0000001b03007c0c */ /* 0x000fe2000bf24270 */
[----:B------:R-:W-:Y:S01]  /*a590*/  UMOV UR37, UR25 ;  /* 0x0000001900257c82 */ /* 0x000fe20008000000 */
[----:B------:R-:W-:Y:S01]  /*a5a0*/  F2FP.SATFINITE.E4M3.F32.PACK_AB_MERGE_C R15, R120, R15, RZ ;  /* 0x0000000f780f723e */ /* 0x000fe200048070ff */
[----:B------:R-:W-:Y:S01]  /*a5b0*/  UPRMT UR6, UR39, 0x654, UR6 ;  /* 0x0000065427067896 */ /* 0x000fe20008000006 */
[----:B------:R-:W-:Y:S01]  /*a5c0*/  F2FP.SATFINITE.E4M3.F32.PACK_AB_MERGE_C R10, R95, R10, RZ ;  /* 0x0000000a5f0a723e */ /* 0x000fe200048070ff */
[----:B------:R-:W-:Y:S01]  /*a5d0*/  UMOV UR38, UR26 ;  /* 0x0000001a00267c82 */ /* 0x000fe20008000000 */
[----:B------:R-:W-:Y:S01]  /*a5e0*/  F2FP.SATFINITE.E4M3.F32.PACK_AB_MERGE_C R20, R21, R20, RZ ;  /* 0x000000141514723e */ /* 0x000fe200048070ff */
[----:B------:R-:W-:Y:S01]  /*a5f0*/  FMUL.FTZ R24, R24, R11 ;  /* 0x0000000b18187220 */ /* 0x000fe20000410000 */
[----:B------:R-:W-:Y:S01]  /*a600*/  F2FP.SATFINITE.E4M3.F32.PACK_AB_MERGE_C R69, R122, R69, RZ ;  /* 0x000000457a45723e */ /* 0x000fe200048070ff */
[----:B------:R-:W-:Y:S01]  /*a610*/  FMUL.FTZ R25, R25, R11 ;  /* 0x0000000b19197220 */ /* 0x000fe20000410000 */
[----:B------:R-:W-:Y:S01]  /*a620*/  F2FP.SATFINITE.E4M3.F32.PACK_AB_MERGE_C R125, R128, R125, RZ ;  /* 0x0000007d807d723e */ /* 0x000fe200048070ff */
[----:B------:R-:W-:Y:S01]  /*a630*/  FMUL.FTZ R28, R28, R11 ;  /* 0x0000000b1c1c7220 */ /* 0x000fe20000410000 */
[----:B------:R-:W-:Y:S01]  /*a640*/  F2FP.SATFINITE.E4M3.F32.PACK_AB_MERGE_C R105, R108, R105, RZ ;  /* 0x000000696c69723e */ /* 0x000fe200048070ff */
[----:B------:R-:W-:Y:S01]  /*a650*/  SYNCS.ARRIVE.TRANS64.RED.A1T0 RZ, [UR6], RZ ;  /* 0x000000ffffff79a7 */ /* 0x000fe20008100406 */
        /* <DEDUP_REMOVED lines=27> */
[----:B------:R-:W-:Y:S01]  /*a810*/  VIADD R3, R3, 0xffffffff ;  /* 0xffffffff03037836 */ /* 0x000fe20000000000 */
[----:B------:R-:W-:Y:S01]  /*a820*/  F2FP.SATFINITE.E4M3.F32.PACK_AB_MERGE_C R153, R136, R13, R15 ;  /* 0x0000000d8899723e */ /* 0x000fe2000480700f */
[----:B------:R-:W-:Y:S01]  /*a830*/  FMUL.FTZ R26, R26, R94 ;  /* 0x0000005e1a1a7220 */ /* 0x000fe20000410000 */
[----:B------:R-:W-:Y:S01]  /*a840*/  F2FP.SATFINITE.E4M3.F32.PACK_AB_MERGE_C R145, R91, R90, R10 ;  /* 0x0000005a5b91723e */ /* 0x000fe2000480700a */
[----:B------:R-:W-:Y:S01]  /*a850*/  FMUL.FTZ R27, R27, R94 ;  /* 0x0000005e1b1b7220 */ /* 0x000fe20000410000 */
[----:B------:R-:W-:Y:S01]  /*a860*/  F2FP.SATFINITE.E4M3.F32.PACK_AB_MERGE_C R152, R57, R70, R20 ;  /* 0x000000463998723e */ /* 0x000fe20004807014 */
[----:B------:R-:W-:Y:S01]  /*a870*/  FMUL.FTZ R30, R30, R94 ;  /* 0x0000005e1e1e7220 */ /* 0x000fe20000410000 */
[----:B------:R-:W-:Y:S01]  /*a880*/  F2FP.SATFINITE.E4M3.F32.PACK_AB_MERGE_C R154, R67, R56, R69 ;  /* 0x00000038439a723e */ /* 0x000fe20004807045 */
[-C--:B------:R-:W-:Y:S01]  /*a890*/  FMUL.FTZ R31, R31, R94.reuse ;  /* 0x0000005e1f1f7220 */ /* 0x080fe20000410000 */
[----:B------:R-:W-:Y:S01]  /*a8a0*/  F2FP.SATFINITE.E4M3.F32.PACK_AB_MERGE_C R155, R124, R121, R125 ;  /* 0x000000797c9b723e */ /* 0x000fe2000480707d */
[-C--:B------:R-:W-:Y:S01]  /*a8b0*/  FMUL.FTZ R34, R34, R94.reuse ;  /* 0x0000005e22227220 */ /* 0x080fe20000410000 */
[----:B------:R-:W-:Y:S01]  /*a8c0*/  F2FP.SATFINITE.E4M3.F32.PACK_AB_MERGE_C R148, R104, R71, R105 ;  /* 0x000000476894723e */ /* 0x000fe20004807069 */
[----:B------:R-:W-:Y:S01]  /*a8d0*/  FMUL.FTZ R35, R35, R94 ;  /* 0x0000005e23237220 */ /* 0x000fe20000410000 */
[----:B------:R-:W-:Y:S01]  /*a8e0*/  F2FP.SATFINITE.E4M3.F32.PACK_AB_MERGE_C R149, R107, R106, R110 ;  /* 0x0000006a6b95723e */ /* 0x000fe2000480706e */
[-C--:B------:R-:W-:Y:S01]  /*a8f0*/  FMUL.FTZ R38, R38, R94.reuse ;  /* 0x0000005e26267220 */ /* 0x080fe20000410000 */
[----:B------:R-:W-:Y:S01]  /*a900*/  F2FP.SATFINITE.E4M3.F32.PACK_AB_MERGE_C R150, R112, R109, R113 ;  /* 0x0000006d7096723e */ /* 0x000fe20004807071 */
[----:B------:R-:W-:Y:S01]  /*a910*/  FMUL.FTZ R39, R39, R94 ;  /* 0x0000005e27277220 */ /* 0x000fe20000410000 */
        /* <DEDUP_REMOVED lines=17> */
[----:B------:R-:W-:Y:S01]  /*aa30*/  IMAD.MOV.U32 R10, RZ, RZ, R14 ;  /* 0x000000ffff0a7224 */ /* 0x000fe200078e000e */
[----:B------:R-:W-:Y:S01]  /*aa40*/  F2FP.SATFINITE.E4M3.F32.PACK_AB_MERGE_C R137, R59, R58, R60 ;  /* 0x0000003a3b89723e */ /* 0x000fe2000480703c */
[----:B------:R-:W-:Y:S01]  /*aa50*/  IMAD.MOV.U32 R11, RZ, RZ, R12 ;  /* 0x000000ffff0b7224 */ /* 0x000fe200078e000c */
[----:B------:R-:W-:-:S02]  /*aa60*/  F2FP.SATFINITE.E4M3.F32.PACK_AB_MERGE_C R138, R132, R61, R65 ;  /* 0x0000003d848a723e */ /* 0x000fc40004807041 */
[----:B------:R-:W-:Y:S01]  /*aa70*/  F2FP.SATFINITE.E4M3.F32.PACK_AB_MERGE_C R139, R63, R62, R66 ;  /* 0x0000003e3f8b723e */ /* 0x000fe20004807042 */
[----:B------:R-:W-:Y:S06]  /*aa80*/  @P1 BRA `(.L_x_662) ;  /* 0xffffffb400e81947 */ /* 0x000fec000383ffff */
[----:B------:R-:W-:Y:S01]  /*aa90*/  IMAD.MOV.U32 R10, RZ, RZ, R14 ;  /* 0x000000ffff0a7224 */ /* 0x000fe200078e000e */
[----:B------:R-:W-:Y:S01]  /*aaa0*/  UMOV UR38, UR26 ;  /* 0x0000001a00267c82 */ /* 0x000fe20008000000 */
[----:B------:R-:W-:Y:S01]  /*aab0*/  IMAD.MOV.U32 R11, RZ, RZ, R12 ;  /* 0x000000ffff0b7224 */ /* 0x000fe200078e000c */
[----:B------:R-:W-:-:S06]  /*aac0*/  UMOV UR37, UR25 ;  /* 0x0000001900257c82 */ /* 0x000fcc0008000000 */
.L_x_644:
[----:B------:R-:W1:Y:S01]  /*aad0*/  LDC R9, c[0x0][0x9e4] ;  /* 0x00027900ff097b82 */ /* 0x000e620000000800 */
[----:B------:R-:W-:Y:S01]  /*aae0*/  ULDC UR6, c[0x0][0x9dc] ;  /* 0x0002770000067ab9 */ /* 0x000fe20000000800 */
[----:B------:R-:W-:Y:S01]  /*aaf0*/  LOP3.LUT R2, R2, 0xffffffef, RZ, 0xc0, !PT ;  /* 0xffffffef02027812 */ /* 0x000fe200078ec0ff */
[----:B------:R-:W-:-:S05]  /*ab00*/  VIADD R12, R22, -UR6 ;  /* 0x80000006160c7c36 */ /* 0x000fca0008000000 */
[----:B------:R-:W-:Y:S02]  /*ab10*/  R2UR UR6, R12 ;  /* 0x000000000c0672ca */ /* 0x000fe400000e0000 */
[----:B-1----:R-:W-:-:S13]  /*ab20*/  ISETP.GE.AND P1, PT, R9, 0x1, PT ;  /* 0x000000010900780c */ /* 0x002fda0003f26270 */
[----:B------:R-:W-:Y:S01]  /*ab30*/  @P1 LOP3.LUT R2, R2, 0x10, RZ, 0xfc, !PT ;  /* 0x0000001002021812 */ /* 0x000fe200078efcff */
[----:B------:R-:W-:Y:S06]  /*ab40*/  @!P1 BRA `(.L_x_663) ;  /* 0x0000000000449947 */ /* 0x000fec0003800000 */
        /* <DEDUP_REMOVED lines=9> */
.L_x_664:
[----:B------:R-:W-:-:S13]  /*abe0*/  ISETP.NE.AND P1, PT, R9, 0x1, PT ;  /* 0x000000010900780c */ /* 0x000fda0003f25270 */
[----:B------:R-:W1:Y:S02]  /*abf0*/  @P1 LDC.64 R12, c[0x0][0x9e8] ;  /* 0x00027a00ff0c1b82 */ /* 0x000e640000000a00 */
[----:B-1----:R-:W-:-:S05]  /*ac00*/  @P1 IMAD.HI.U32 R12, R22, R12, RZ ;  /* 0x0000000c160c1227 */ /* 0x002fca00078e00ff */
[----:B------:R-:W-:-:S07]  /*ac10*/  @P1 SHF.R.U32.HI R22, RZ, R13, R12 ;  /* 0x0000000dff161219 */ /* 0x000fce000001160c */
.L_x_665:
[----:B------:R-:W-:-:S05]  /*ac20*/  IMAD R22, R22, R9, RZ ;  /* 0x0000000916167224 */ /* 0x000fca00078e02ff */
[----:B------:R-:W-:-:S13]  /*ac30*/  R2UR UR7, R22 ;  /* 0x00000000160772ca */ /* 0x000fda00000e0000 */
[----:B------:R-:W-:-:S04]  /*ac40*/  UISETP.LT.AND UP0, UPT, UR6, UR7, UPT ;  /* 0x000000070600728c */ /* 0x000fc8000bf01270 */
[----:B------:R-:W-:-:S12]  /*ac50*/  USEL UR6, UR6, UR7, !UP0 ;  /* 0x0000000706067287 */ /* 0x000fd8000c000000 */
.L_x_663:
[----:B------:R-:W-:-:S04]  /*ac60*/  UIADD3 UR6, UR6, 0x9f, URZ ;  /* 0x0000009f06067890 */ /* 0x000fc8000fffe03f */
[----:B------:R-:W-:-:S04]  /*ac70*/  UIMAD.WIDE UR6, UR6, 0x66666667, URZ ;  /* 0x66666667060678a5 */ /* 0x000fc8000f8e023f */
[----:B------:R-:W-:-:S04]  /*ac80*/  USHF.R.U32.HI UR6, URZ, 0x1f, UR7 ;  /* 0x0000001f3f067899 */ /* 0x000fc80008011607 */
[----:B------:R-:W-:-:S04]  /*ac90*/  ULEA.HI.SX32 UR6, UR7, UR6, 0x1a ;  /* 0x0000000607067291 */ /* 0x000fc8000f8fd23f */
[----:B------:R-:W-:-:S04]  /*aca0*/  UISETP.LT.AND UP0, UPT, UR45, UR6, UPT ;  /* 0x000000062d00728c */ /* 0x000fc8000bf01270 */
[----:B------:R-:W-:-:S06]  /*acb0*/  USEL UR22, UR45, UR6, !UP0 ;  /* 0x000000062d167287 */ /* 0x000fcc000c000000 */
[----:B------:R-:W-:-:S13]  /*acc0*/  ISETP.GE.AND P1, PT, R3, UR22, PT ;  /* 0x0000001603007c0c */ /* 0x000fda000bf26270 */
[----:B------:R-:W-:Y:S05]  /*acd0*/  @!P1 BRA `(.L_x_666) ;  /* 0x0000002c00249947 */ /* 0x000fea0003800000 */
[----:B------:R-:W-:Y:S01]  /*ace0*/  IMAD.MOV.U32 R13, RZ, RZ, R10 ;  /* 0x000000ffff0d7224 */ /* 0x000fe200078e000a */
[----:B------:R-:W-:Y:S01]  /*acf0*/  UMOV UR24, UR37 ;  /* 0x0000002500187c82 */ /* 0x000fe20008000000 */
[----:B------:R-:W-:Y:S01]  /*ad00*/  IMAD.MOV.U32 R12, RZ, RZ, R11 ;  /* 0x000000ffff0c7224 */ /* 0x000fe200078e000b */
[----:B------:R-:W-:Y:S01]  /*ad10*/  UMOV UR23, UR38 ;  /* 0x0000002600177c82 */ /* 0x000fe20008000000 */
[----:B------:R-:W-:-:S05]  /*ad20*/  ULDC UR21, c[0x0][0x988] ;  /* 0x0002620000157ab9 */ /* 0x000fca0000000800 */
.L_x_676:
[----:B------:R-:W-:-:S04]  /*ad30*/  UIADD3 UR38, UR23, 0x1, URZ ;  /* 0x0000000117267890 */ /* 0x000fc8000fffe03f */
[----:B------:R-:W-:-:S04]  /*ad40*/  UISETP.NE.AND UP0, UPT, UR38, 0x2, UPT ;  /* 0x000000022600788c */ /* 0x000fc8000bf05270 */
[----:B------:R-:W-:Y:S02]  /*ad50*/  USEL UR37, URZ, 0x1, UP0 ;  /* 0x000000013f257887 */ /* 0x000fe40008000000 */
[----:B------:R-:W-:Y:S02]  /*ad60*/  USEL UR38, UR38, URZ, UP0 ;  /* 0x0000003f26267287 */ /* 0x000fe40008000000 */
[----:B------:R-:W-:Y:S01]  /*ad70*/  ULOP3.LUT UR37, UR24, UR37, URZ, 0x3c, !UPT ;  /* 0x0000002518257292 */ /* 0x000fe2000f8e3c3f */
[----:B------:R-:W-:Y:S11]  /*ad80*/  @!P0 BRA `(.L_x_667) ;  /* 0x0000000000048947 */ /* 0x000ff60003800000 */
[----:B------:R-:W-:Y:S01]  /*ad90*/  BPT.TRAP 0x1 ;  /* 0x000000040000795c */ /* 0x000fe20000300000 */
.L_x_667:
[----:B------:R-:W-:Y:S01]  /*ada0*/  ULEA UR6, UR38, UR40, 0x3 ;  /* 0x0000002826067291 */ /* 0x000fe2000f8e183f */
[----:B------:R-:W-:-:S05]  /*adb0*/  IMAD.U32 R10, RZ, RZ, UR37 ;  /* 0x00000025ff0a7e24 */ /* 0x000fca000f8e00ff */
[----:B------:R-:W-:-:S04]  /*adc0*/  SHF.L.U32 R10, R10, 0x1f, RZ ;  /* 0x0000001f0a0a7819 */ /* 0x000fc800000006ff */
[----:B------:R1:W2:Y:S01]  /*add0*/  SYNCS.PHASECHK.TRANS64.TRYWAIT P1, [UR6+0x13230], R10 ;  /* 0x0132300aff0075a7 */ /* 0x0002a20008020146 */
[----:B------:R-:W-:Y:S05]  /*ade0*/  @!P0 BRA `(.L_x_668) ;  /* 0x0000000000048947 */ /* 0x000fea0003800000 */
[----:B------:R-:W-:Y:S01]  /*adf0*/  BPT.TRAP 0x1 ;  /* 0x000000040000795c */ /* 0x000fe20000300000 */
.L_x_668:
[----:B--2---:R-:W-:Y:S05]  /*ae00*/  @P1 BRA `(.L_x_669) ;  /* 0x0000000000081947 */ /* 0x004fea0003800000 */
[----:B------:R-:W2:Y:S02]  /*ae10*/  SYNCS.PHASECHK.TRANS64.TRYWAIT P1, [UR6+0x13230], R10 ;  /* 0x0132300aff0075a7 */ /* 0x000ea40008020146 */
[----:B--2---:R-:W-:Y:S05]  /*ae20*/  @!P1 BRA `(.L_x_670) ;  /* 0x000000bc00c49947 */ /* 0x004fea0003800000 */
.L_x_669:
        /* <DEDUP_REMOVED lines=64> */
.L_x_671:
[----:B------:R-:W-:Y:S01]  /*b230*/  ULEA UR11, UR23, UR40, 0x3 ;  /* 0x00000028170b7291 */ /* 0x000fe2000f8e183f */
[----:B-12---:R-:W-:-:S05]  /*b240*/  IMAD.U32 R10, RZ, RZ, UR24 ;  /* 0x00000018ff0a7e24 */ /* 0x006fca000f8e00ff */
[----:B------:R-:W-:-:S04]  /*b250*/  SHF.L.U32 R10, R10, 0x1f, RZ ;  /* 0x0000001f0a0a7819 */ /* 0x000fc800000006ff */
[----:B------:R1:W2:Y:S01]  /*b260*/  SYNCS.PHASECHK.TRANS64.TRYWAIT P1, [UR11+0x13250], R10 ;  /* 0x0132500aff0075a7 */ /* 0x0002a2000802014b */
[----:B------:R-:W-:Y:S05]  /*b270*/  @!P0 BRA `(.L_x_672) ;  /* 0x0000000000048947 */ /* 0x000fea0003800000 */
[----:B------:R-:W-:Y:S01]  /*b280*/  BPT.TRAP 0x1 ;  /* 0x000000040000795c */ /* 0x000fe20000300000 */
.L_x_672:
[----:B--2---:R-:W-:Y:S05]  /*b290*/  @P1 BRA `(.L_x_673) ;  /* 0x0000000000081947 */ /* 0x004fea0003800000 */
[----:B------:R-:W2:Y:S02]  /*b2a0*/  SYNCS.PHASECHK.TRANS64.TRYWAIT P1, [UR11+0x13250], R10 ;  /* 0x0132500aff0075a7 */ /* 0x000ea4000802014b */
[----:B--2---:R-:W-:Y:S05]  /*b2b0*/  @!P1 BRA `(.L_x_674) ;  /* 0x000000b800b89947 */ /* 0x004fea0003800000 */
.L_x_673:
        /* <DEDUP_REMOVED lines=16> */
[----:B------:R-:W-:Y:S01]  /*b3c0*/  UIADD3 UR6, UR40, 0x1000, URZ ;  /* 0x0000100028067890 */ /* 0x000fe2000fffe03f */
[C---:B------:R-:W-:Y:S01]  /*b3d0*/  FMUL.FTZ R127, R0.reuse, R133 ;  /* 0x00000085007f7220 */ /* 0x040fe20000410000 */
[C---:B------:R-:W-:Y:S01]  /*b3e0*/  FMUL.FTZ R129, R0.reuse, R135 ;  /* 0x0000008700817220 */ /* 0x040fe20000410000 */
[C---:B------:R-:W-:Y:S01]  /*b3f0*/  FMUL.FTZ R104, R0.reuse, R104 ;  /* 0x0000006800687220 */ /* 0x040fe20000410000 */
[----:B------:R-:W-:Y:S01]  /*b400*/  USHF.R.U32.HI UR6, URZ, 0x4, UR6 ;  /* 0x000000043f067899 */ /* 0x000fe20008011606 */
[C---:B------:R-:W-:Y:S01]  /*b410*/  FMUL.FTZ R106, R0.reuse, R106 ;  /* 0x0000006a006a7220 */ /* 0x040fe20000410000 */
[----:B------:R-:W3:Y:S01]  /*b420*/  MUFU.TANH R18, R18 ;  /* 0x0000001200127308 */ /* 0x000ee20000002400 */
[----:B--2---:R-:W-:Y:S01]  /*b430*/  FMNMX.FTZ R11, R15, R12, !PT ;  /* 0x0000000c0f0b7209 */ /* 0x004fe20007810000 */
[----:B------:R-:W-:Y:S01]  /*b440*/  ULOP3.LUT UR6, UR6, 0x3fff, URZ, 0xc0, !UPT ;  /* 0x00003fff06067892 */ /* 0x000fe2000f8ec03f */
[C---:B------:R-:W-:Y:S01]  /*b450*/  FMUL.FTZ R105, R0.reuse, R105 ;  /* 0x0000006900697220 */ /* 0x040fe20000410000 */
[C---:B------:R-:W-:Y:S01]  /*b460*/  FMUL.FTZ R107, R0.reuse, R107 ;  /* 0x0000006b006b7220 */ /* 0x040fe20000410000 */
[C---:B------:R-:W-:Y:S01]  /*b470*/  FMUL.FTZ R108, R0.reuse, R108 ;  /* 0x0000006c006c7220 */ /* 0x040fe20000410000 */
[----:B------:R-:W-:Y:S01]  /*b480*/  ULOP3.LUT UR6, UR6, 0x10000, URZ, 0xfc, !UPT ;  /* 0x0001000006067892 */ /* 0x000fe2000f8efc3f */
[----:B------:R-:W-:Y:S01]  /*b490*/  FMUL.FTZ R110, R0, R110 ;  /* 0x0000006e006e7220 */ /* 0x000fe20000410000 */
[----:B------:R-:W2:Y:S01]  /*b4a0*/  MUFU.TANH R20, R20 ;  /* 0x0000001400147308 */ /* 0x000ea20000002400 */
[----:B-1----:R-:W-:Y:S01]  /*b4b0*/  FMNMX.FTZ R10, R14, R11, !PT ;  /* 0x0000000b0e0a7209 */ /* 0x002fe20007810000 */
[----:B------:R-:W-:Y:S01]  /*b4c0*/  UIMAD UR10, UR23, 0x280, UR6 ;  /* 0x00000280170a78a4 */ /* 0x000fe2000f8e0206 */
[C---:B------:R-:W-:Y:S01]  /*b4d0*/  FMUL.FTZ R109, R0.reuse, R109 ;  /* 0x0000006d006d7220 */ /* 0x040fe20000410000 */
[C---:B------:R-:W-:Y:S01]  /*b4e0*/  FMUL.FTZ R111, R0.reuse, R111 ;  /* 0x0000006f006f7220 */ /* 0x040fe20000410000 */
[----:B------:R-:W-:Y:S01]  /*b4f0*/  WARPGROUP.ARRIVE ;  /* 0x00000000000079c5 */ /* 0x000fe20000000000 */
[C---:B------:R-:W-:Y:S01]  /*b500*/  FMUL.FTZ R112, R0.reuse, R112 ;  /* 0x0000007000707220 */ /* 0x040fe20000410000 */
[----:B------:R-:W-:Y:S01]  /*b510*/  FMUL.FTZ R114, R0, R114 ;  /* 0x0000007200727220 */ /* 0x000fe20000410000 */
[----:B------:R-:W1:Y:S01]  /*b520*/  MUFU.TANH R21, R21 ;  /* 0x0000001500157308 */ /* 0x000e620000002400 */
[----:B---3--:R-:W-:Y:S01]  /*b530*/  FMNMX.FTZ R11, R18, R13, !PT ;  /* 0x0000000d120b7209 */ /* 0x008fe20007810000 */
[----:B------:R-:W-:Y:S01]  /*b540*/  UMOV UR6, UR10 ;  /* 0x0000000a00067c82 */ /* 0x000fe20008000000 */
[----:B------:R-:W-:Y:S01]  /*b550*/  UMOV UR7, 0xc0000010 ;  /* 0xc000001000077882 */ /* 0x000fe20000000000 */
[C---:B------:R-:W-:Y:S01]  /*b560*/  FMUL.FTZ R113, R0.reuse, R113 ;  /* 0x0000007100717220 */ /* 0x040fe20000410000 */
[----:B------:R-:W-:Y:S01]  /*b570*/  QGMMA.64x64x32.F32.E4M3.E4M3 R24, R152, gdesc[UR4], R24, gsb0 ;  /* 0x00e0000498187df3 */ /* 0x000fe20008000818 */
[C---:B------:R-:W-:Y:S01]  /*b580*/  FMUL.FTZ R115, R0.reuse, R115 ;  /* 0x0000007300737220 */ /* 0x040fe20000410000 */
[----:B------:R-:W-:Y:S01]  /*b590*/  FMUL.FTZ R116, R0, R116 ;  /* 0x0000007400747220 */ /* 0x000fe20000410000 */
[----:B------:R-:W3:Y:S01]  /*b5a0*/  MUFU.TANH R120, R120 ;  /* 0x0000007800787308 */ /* 0x000ee20000002400 */
        /* <DEDUP_REMOVED lines=16> */
[----:B---3--:R-:W-:Y:S01]  /*b6b0*/  FMNMX.FTZ R10, R120, R11, !PT ;  /* 0x0000000b780a7209 */ /* 0x008fe20007810000 */
[C---:B------:R-:W-:Y:S01]  /*b6c0*/  FMUL.FTZ R98, R0.reuse, R98 ;  /* 0x0000006200627220 */ /* 0x040fe20000410000 */
[C---:B------:R-:W-:Y:S01]  /*b6d0*/  FMUL.FTZ R97, R0.reuse, R97 ;  /* 0x0000006100617220 */ /* 0x040fe20000410000 */
[C---:B------:R-:W-:Y:S01]  /*b6e0*/  FMUL.FTZ R99, R0.reuse, R99 ;  /* 0x0000006300637220 */ /* 0x040fe20000410000 */
[C---:B------:R-:W-:Y:S01]  /*b6f0*/  FMUL.FTZ R100, R0.reuse, R100 ;  /* 0x0000006400647220 */ /* 0x040fe20000410000 */
        /* <DEDUP_REMOVED lines=21> */
[----:B------:R-:W-:Y:S01]  /*b850*/  UIADD3 UR6, UR10, 0x80, URZ ;  /* 0x000000800a067890 */ /* 0x000fe2000fffe03f */
[C---:B------:R-:W-:Y:S01]  /*b860*/  FMUL.FTZ R84, R0.reuse, R84 ;  /* 0x0000005400547220 */ /* 0x040fe20000410000 */
[C---:B------:R-:W-:Y:S01]  /*b870*/  FMUL.FTZ R86, R0.reuse, R86 ;  /* 0x0000005600567220 */ /* 0x040fe20000410000 */
[----:B------:R-:W-:Y:S01]  /*b880*/  FMUL.FTZ R85, R0, R85 ;  /* 0x0000005500557220 */ /* 0x000fe20000410000 */
[----:B------:R-:W-:Y:S01]  /*b890*/  UMOV UR7, 0xc0000010 ;  /* 0xc000001000077882 */ /* 0x000fe20000000000 */
        /* <DEDUP_REMOVED lines=17> */
[----:B---3--:R-:W-:Y:S01]  /*b9b0*/  FMNMX.FTZ R131, R125, R130, !PT ;  /* 0x000000827d837209 */ /* 0x008fe20007810000 */
[C---:B------:R-:W-:Y:S01]  /*b9c0*/  FMUL.FTZ R67, R0.reuse, R67 ;  /* 0x0000004300437220 */ /* 0x040fe20000410000 */
[C---:B------:R-:W-:Y:S01]  /*b9d0*/  FMUL.FTZ R68, R0.reuse, R68 ;  /* 0x0000004400447220 */ /* 0x040fe20000410000 */
[C---:B------:R-:W-:Y:S01]  /*b9e0*/  FMUL.FTZ R70, R0.reuse, R70 ;  /* 0x0000004600467220 */ /* 0x040fe20000410000 */
[C---:B------:R-:W-:Y:S01]  /*b9f0*/  FMUL.FTZ R69, R0.reuse, R69 ;  /* 0x0000004500457220 */ /* 0x040fe20000410000 */
[----:B------:R-:W-:-:S02]  /*ba00*/  FMUL.FTZ R71, R0, R71 ;  /* 0x0000004700477220 */ /* 0x000fc40000410000 */
[----:B------:R-:W3:Y:S01]  /*ba10*/  MUFU.TANH R127, R127 ;  /* 0x0000007f007f7308 */ /* 0x000ee20000002400 */
[----:B--2---:R-:W-:Y:S01]  /*ba20*/  FMNMX.FTZ R10, R126, R11, !PT ;  /* 0x0000000b7e0a7209 */ /* 0x004fe20007810000 */
[----:B------:R-:W-:Y:S02]  /*ba30*/  WARPGROUP.DEPBAR.LE gsb0, 0x0 ;  /* 0x00008000000079c5 */ /* 0x000fe40000010000 */
[----:B------:R-:W-:-:S06]  /*ba40*/  WARPGROUP.ARRIVE ;  /* 0x00000000000079c5 */ /* 0x000fcc0000000000 */
[----:B------:R-:W2:Y:S01]  /*ba50*/  S2R R155, SR_TID.X ;  /* 0x00000000009b7919 */ /* 0x000ea20000002100 */
[----:B------:R-:W4:Y:S01]  /*ba60*/  MUFU.TANH R129, R129 ;  /* 0x0000008100817308 */ /* 0x000f220000002400 */
[----:B-1----:R-:W-:Y:S01]  /*ba70*/  FMNMX.FTZ R130, R128, R131, !PT ;  /* 0x0000008380827209 */ /* 0x002fe20007810000 */
[----:B------:R-:W-:Y:S01]  /*ba80*/  QGMMA.64x64x32.F32.E4M3.E4M3 R24, R148, gdesc[UR4], R24, gsb0 ;  /* 0x00e0000494187df3 */ /* 0x000fe20008000818 */
[----:B------:R-:W-:Y:S01]  /*ba90*/  UIADD3 UR6, UR10, 0x100, URZ ;  /* 0x000001000a067890 */ /* 0x000fe2000fffe03f */
[----:B------:R-:W-:-:S04]  /*baa0*/  UMOV UR7, 0xc0000010 ;  /* 0xc000001000077882 */ /* 0x000fc80000000000 */
[----:B------:R-:W1:Y:S01]  /*bab0*/  MUFU.TANH R104, R104 ;  /* 0x0000006800687308 */ /* 0x000e620000002400 */
[----:B---3--:R-:W-:-:S07]  /*bac0*/  FMNMX.FTZ R11, R127, R10, !PT ;  /* 0x0000000a7f0b7209 */ /* 0x008fce0007810000 */
[----:B------:R-:W3:Y:S01]  /*bad0*/  MUFU.TANH R106, R106 ;  /* 0x0000006a006a7308 */ /* 0x000ee20000002400 */
[----:B----4-:R-:W-:-:S07]  /*bae0*/  FMNMX.FTZ R131, R129, R130, !PT ;  /* 0x0000008281837209 */ /* 0x010fce0007810000 */
[----:B------:R-:W4:Y:S01]  /*baf0*/  MUFU.TANH R105, R105 ;  /* 0x0000006900697308 */ /* 0x000f220000002400 */
[----:B-1----:R-:W-:Y:S02]  /*bb00*/  FMNMX.FTZ R10, R104, R11, !PT ;  /* 0x0000000b680a7209 */ /* 0x002fe40007810000 */
[----:B--2---:R-:W-:-:S05]  /*bb10*/  LOP3.LUT P1, RZ, R155, 0x7f, RZ, 0xc0, !PT ;  /* 0x0000007f9bff7812 */ /* 0x004fca000782c0ff */
[----:B------:R-:W1:Y:S01]  /*bb20*/  MUFU.TANH R107, R107 ;  /* 0x0000006b006b7308 */ /* 0x000e620000002400 */
[----:B---3--:R-:W-:-:S07]  /*bb30*/  FMNMX.FTZ R130, R106, R131, !PT ;  /* 0x000000836a827209 */ /* 0x008fce0007810000 */
[----:B------:R-:W2:Y:S01]  /*bb40*/  MUFU.TANH R108, R108 ;  /* 0x0000006c006c7308 */ /* 0x000ea20000002400 */
[----:B----4-:R-:W-:-:S07]  /*bb50*/  FMNMX.FTZ R11, R105, R10, !PT ;  /* 0x0000000a690b7209 */ /* 0x010fce0007810000 */
[----:B------:R-:W3:Y:S01]  /*bb60*/  MUFU.TANH R110, R110 ;  /* 0x0000006e006e7308 */ /* 0x000ee20000002400 */
[----:B-1----:R-:W-:-:S07]  /*bb70*/  FMNMX.FTZ R131, R107, R130, !PT ;  /* 0x000000826b837209 */ /* 0x002fce0007810000 */
[----:B------:R-:W1:Y:S01]  /*bb80*/  MUFU.TANH R109, R109 ;  /* 0x0000006d006d7308 */ /* 0x000e620000002400 */
[----:B--2---:R-:W-:-:S07]  /*bb90*/  FMNMX.FTZ R10, R108, R11, !PT ;  /* 0x0000000b6c0a7209 */ /* 0x004fce0007810000 */
[----:B------:R-:W2:Y:S01]  /*bba0*/  MUFU.TANH R111, R111 ;  /* 0x0000006f006f7308 */ /* 0x000ea20000002400 */
[----:B---3--:R-:W-:-:S07]  /*bbb0*/  FMNMX.FTZ R130, R110, R131, !PT ;  /* 0x000000836e827209 */ /* 0x008fce0007810000 */
[----:B------:R-:W3:Y:S01]  /*bbc0*/  MUFU.TANH R112, R112 ;  /* 0x0000007000707308 */ /* 0x000ee20000002400 */
[----:B-1----:R-:W-:-:S07]  /*bbd0*/  FMNMX.FTZ R11, R109, R10, !PT ;  /* 0x0000000a6d0b7209 */ /* 0x002fce0007810000 */
[----:B------:R-:W1:Y:S01]  /*bbe0*/  MUFU.TANH R114, R114 ;  /* 0x0000007200727308 */ /* 0x000e620000002400 */
[----:B--2---:R-:W-:Y:S01]  /*bbf0*/  FMNMX.FTZ R131, R111, R130, !PT ;  /* 0x000000826f837209 */ /* 0x004fe20007810000 */
[----:B------:R-:W-:Y:S02]  /*bc00*/  WARPGROUP.DEPBAR.LE gsb0, 0x0 ;  /* 0x00008000000079c5 */ /* 0x000fe40000010000 */
[----:B------:R-:W-:-:S04]  /*bc10*/  WARPGROUP.ARRIVE ;  /* 0x00000000000079c5 */ /* 0x000fc80000000000 */
[----:B------:R-:W2:Y:S01]  /*bc20*/  MUFU.TANH R113, R113 ;  /* 0x0000007100717308 */ /* 0x000ea20000002400 */
[----:B---3--:R-:W-:Y:S01]  /*bc30*/  FMNMX.FTZ R10, R112, R11, !PT ;  /* 0x0000000b700a7209 */ /* 0x008fe20007810000 */
[----:B------:R-:W-:Y:S01]  /*bc40*/  QGMMA.64x64x32.F32.E4M3.E4M3 R24, R144, gdesc[UR4], R24, gsb0 ;  /* 0x00e0000490187df3 */ /* 0x000fe20008000818 */
[----:B------:R-:W-:Y:S01]  /*bc50*/  UIADD3 UR6, UR10, 0x180, URZ ;  /* 0x000001800a067890 */ /* 0x000fe2000fffe03f */
[----:B------:R-:W-:-:S04]  /*bc60*/  UMOV UR7, 0xc0000010 ;  /* 0xc000001000077882 */ /* 0x000fc80000000000 */
        /* <DEDUP_REMOVED lines=19> */
[----:B-1----:R-:W-:Y:S01]  /*bda0*/  FMNMX.FTZ R11, R89, R10, !PT ;  /* 0x0000000a590b7209 */ /* 0x002fe20007810000 */
[----:B------:R-:W-:Y:S02]  /*bdb0*/  WARPGROUP.DEPBAR.LE gsb0, 0x0 ;  /* 0x00008000000079c5 */ /* 0x000fe40000010000 */
[----:B------:R-:W-:-:S04]  /*bdc0*/  WARPGROUP.ARRIVE ;  /* 0x00000000000079c5 */ /* 0x000fc80000000000 */
[----:B------:R-:W1:Y:S01]  /*bdd0*/  MUFU.TANH R94, R94 ;  /* 0x0000005e005e7308 */ /* 0x000e620000002400 */
[----:B--2---:R-:W-:Y:S01]  /*bde0*/  FMNMX.FTZ R131, R91, R130, !PT ;  /* 0x000000825b837209 */ /* 0x004fe20007810000 */
[----:B------:R-:W-:Y:S01]  /*bdf0*/  QGMMA.64x64x32.F32.E4M3.E4M3 R24, R140, gdesc[UR4], R24, gsb0 ;  /* 0x00e000048c187df3 */ /* 0x000fe20008000818 */
[----:B------:R-:W-:Y:S01]  /*be00*/  UIADD3 UR6, UR10, 0x200, URZ ;  /* 0x000002000a067890 */ /* 0x000fe2000fffe03f */
[----:B------:R-:W-:-:S04]  /*be10*/  UMOV UR7, 0xc0000010 ;  /* 0xc000001000077882 */ /* 0x000fc80000000000 */
        /* <DEDUP_REMOVED lines=19> */
[----:B---3--:R-:W-:Y:S01]  /*bf50*/  FMNMX.FTZ R130, R102, R131, !PT ;  /* 0x0000008366827209 */ /* 0x008fe20007810000 */
[----:B------:R-:W-:Y:S02]  /*bf60*/  WARPGROUP.DEPBAR.LE gsb0, 0x0 ;  /* 0x00008000000079c5 */ /* 0x000fe40000010000 */
[----:B------:R-:W-:-:S04]  /*bf70*/  WARPGROUP.ARRIVE ;  /* 0x00000000000079c5 */ /* 0x000fc80000000000 */
[----:B------:R-:W3:Y:S01]  /*bf80*/  MUFU.TANH R72, R72 ;  /* 0x0000004800487308 */ /* 0x000ee20000002400 */
[----:B-1----:R-:W-:Y:S01]  /*bf90*/  FMNMX.FTZ R11, R101, R10, !PT ;  /* 0x0000000a650b7209 */ /* 0x002fe20007810000 */
[----:B------:R-:W-:Y:S06]  /*bfa0*/  QGMMA.64x64x32.F32.E4M3.E4M3 R24, R136, gdesc[UR4], R24, gsb0 ;  /* 0x00e0000488187df3 */ /* 0x000fec0008000818 */
        /* <DEDUP_REMOVED lines=20> */
[----:B------:R-:W-:-:S06]  /*c0f0*/  WARPGROUP.DEPBAR.LE gsb0, 0x0 ;  /* 0x00008000000079c5 */ /* 0x000fcc0000010000 */
        /* <DEDUP_REMOVED lines=41> */
[----:B--2---:R-:W-:Y:S02]  /*c390*/  FMNMX.FTZ R130, R70, R131, !PT ;  /* 0x0000008346827209 */ /* 0x004fe40007810000 */
[----:B---3--:R-:W-:-:S05]  /*c3a0*/  FMNMX.FTZ R131, R69, R10, !PT ;  /* 0x0000000a45837209 */ /* 0x008fca0007810000 */
[----:B------:R-:W2:Y:S01]  /*c3b0*/  SHFL.BFLY PT, R10, R131, 0x2, 0x1f ;  /* 0x0c401f00830a7f89 */ /* 0x000ea200000e0000 */
[----:B-1----:R-:W-:-:S05]  /*c3c0*/  FMNMX.FTZ R130, R71, R130, !PT ;  /* 0x0000008247827209 */ /* 0x002fca0007810000 */
[----:B------:R-:W1:Y:S01]  /*c3d0*/  SHFL.BFLY PT, R11, R130, 0x2, 0x1f ;  /* 0x0c401f00820b7f89 */ /* 0x000e6200000e0000 */
[----:B--2---:R-:W-:Y:S01]  /*c3e0*/  FMNMX.FTZ R132, R131, R10, !PT ;  /* 0x0000000a83847209 */ /* 0x004fe20007810000 */
[----:B------:R-:W-:Y:S01]  /*c3f0*/  IMAD.U32 R131, RZ, RZ, UR21 ;  /* 0x00000015ff837e24 */ /* 0x000fe2000f8e00ff */
[----:B-1----:R-:W-:Y:S01]  /*c400*/  FMNMX.FTZ R133, R130, R11, !PT ;  /* 0x0000000b82857209 */ /* 0x002fe20007810000 */
[----:B------:R-:W-:Y:S02]  /*c410*/  IMAD.U32 R130, RZ, RZ, UR21 ;  /* 0x00000015ff827e24 */ /* 0x000fe4000f8e00ff */
[----:B------:R-:W1:Y:S04]  /*c420*/  SHFL.BFLY PT, R11, R132, 0x1, 0x1f ;  /* 0x0c201f00840b7f89 */ /* 0x000e6800000e0000 */
[----:B------:R-:W2:Y:S01]  /*c430*/  SHFL.BFLY PT, R10, R133, 0x1, 0x1f ;  /* 0x0c201f00850a7f89 */ /* 0x000ea200000e0000 */
[----:B-1----:R-:W-:-:S02]  /*c440*/  FMNMX.FTZ R11, R132, R11, !PT ;  /* 0x0000000b840b7209 */ /* 0x002fc40007810000 */
[----:B--2---:R-:W-:-:S03]  /*c450*/  FMNMX.FTZ R10, R133, R10, !PT ;  /* 0x0000000a850a7209 */ /* 0x004fc60007810000 */
[C---:B------:R-:W-:Y:S01]  /*c460*/  FADD.FTZ R12, -R11.reuse, R12 ;  /* 0x0000000c0b0c7221 */ /* 0x040fe20000010100 */
[----:B------:R-:W-:-:S01]  /*c470*/  FFMA.FTZ R130, R11, R130, -8 ;  /* 0xc10000000b827423 */ /* 0x000fc20000010082 */
[C---:B------:R-:W-:Y:S01]  /*c480*/  FADD.FTZ R13, -R10.reuse, R13 ;  /* 0x0000000d0a0d7221 */ /* 0x040fe20000010100 */
[----:B------:R-:W-:-:S01]  /*c490*/  FFMA.FTZ R131, R10, R131, -8 ;  /* 0xc10000000a837423 */ /* 0x000fc20000010083 */
[----:B------:R-:W-:Y:S01]  /*c4a0*/  FMUL.FTZ R12, R12, UR21 ;  /* 0x000000150c0c7c20 */ /* 0x000fe20008410000 */
[----:B------:R-:W-:-:S01]  /*c4b0*/  FFMA.FTZ R15, R15, UR21, -R130 ;  /* 0x000000150f0f7c23 */ /* 0x000fc20008010882 */
[----:B------:R-:W-:Y:S01]  /*c4c0*/  FMUL.FTZ R13, R13, UR21 ;  /* 0x000000150d0d7c20 */ /* 0x000fe20008410000 */
[----:B------:R-:W-:-:S01]  /*c4d0*/  FFMA.FTZ R18, R18, UR21, -R131 ;  /* 0x0000001512127c23 */ /* 0x000fc20008010883 */
[----:B------:R-:W-:Y:S01]  /*c4e0*/  FFMA.FTZ R14, R14, UR21, -R130 ;  /* 0x000000150e0e7c23 */ /* 0x000fe20008010882 */
[----:B------:R-:W-:-:S01]  /*c4f0*/  FFMA.FTZ R133, R20, UR21, -R131 ;  /* 0x0000001514857c23 */ /* 0x000fc20008010883 */
[----:B------:R-:W-:Y:S01]  /*c500*/  MUFU.EX2 R12, R12 ;  /* 0x0000000c000c7308 */ /* 0x000fe20000000800 */
[----:B------:R-:W-:-:S01]  /*c510*/  FFMA.FTZ R21, R21, UR21, -R130 ;  /* 0x0000001515157c23 */ /* 0x000fc20008010882 */
[----:B------:R-:W-:Y:S01]  /*c520*/  FFMA.FTZ R20, R120, UR21, -R131 ;  /* 0x0000001578147c23 */ /* 0x000fe20008010883 */
[----:B------:R-:W-:-:S01]  /*c530*/  FFMA.FTZ R22, R22, UR21, -R130 ;  /* 0x0000001516167c23 */ /* 0x000fc20008010882 */
[----:B------:R-:W-:Y:S01]  /*c540*/  FFMA.FTZ R121, R121, UR21, -R131 ;  /* 0x0000001579797c23 */ /* 0x000fe20008010883 */
[----:B------:R-:W-:-:S01]  /*c550*/  FFMA.FTZ R122, R122, UR21, -R130 ;  /* 0x000000157a7a7c23 */ /* 0x000fc20008010882 */
[----:B------:R-:W-:Y:S01]  /*c560*/  FFMA.FTZ R120, R124, UR21, -R131 ;  /* 0x000000157c787c23 */ /* 0x000fe20008010883 */
[----:B------:R-:W-:-:S01]  /*c570*/  FFMA.FTZ R123, R123, UR21, -R130 ;  /* 0x000000157b7b7c23 */ /* 0x000fc20008010882 */
[----:B------:R-:W1:Y:S01]  /*c580*/  MUFU.EX2 R15, R15 ;  /* 0x0000000f000f7308 */ /* 0x000e620000000800 */
[----:B------:R-:W-:-:S01]  /*c590*/  FFMA.FTZ R125, R125, UR21, -R131 ;  /* 0x000000157d7d7c23 */ /* 0x000fc20008010883 */
[----:B------:R-:W-:Y:S01]  /*c5a0*/  FFMA.FTZ R126, R126, UR21, -R130 ;  /* 0x000000157e7e7c23 */ /* 0x000fe20008010882 */
[----:B------:R-:W-:-:S01]  /*c5b0*/  FFMA.FTZ R124, R128, UR21, -R131 ;  /* 0x00000015807c7c23 */ /* 0x000fc20008010883 */
[----:B------:R-:W-:Y:S01]  /*c5c0*/  FFMA.FTZ R127, R127, UR21, -R130 ;  /* 0x000000157f7f7c23 */ /* 0x000fe20008010882 */
        /* <DEDUP_REMOVED lines=11> */
[----:B------:R-:W2:Y:S01]  /*c680*/  MUFU.EX2 R18, R18 ;  /* 0x0000001200127308 */ /* 0x000ea20000000800 */
        /* <DEDUP_REMOVED lines=15> */
[----:B------:R-:W3:Y:S01]  /*c780*/  MUFU.EX2 R133, R133 ;  /* 0x0000008500857308 */ /* 0x000ee20000000800 */
[----:B--2---:R-:W-:-:S01]  /*c790*/  FFMA.FTZ R6, R13, R6, R18 ;  /* 0x000000060d067223 */ /* 0x004fc20000010012 */
[----:B------:R-:W-:Y:S01]  /*c7a0*/  FFMA.FTZ R93, R93, UR21, -R130 ;  /* 0x000000155d5d7c23 */ /* 0x000fe20008010882 */
[----:B------:R-:W-:-:S01]  /*c7b0*/  FFMA.FTZ R95, R95, UR21, -R131 ;  /* 0x000000155f5f7c23 */ /* 0x000fc20008010883 */
[----:B------:R-:W-:Y:S01]  /*c7c0*/  FFMA.FTZ R96, R96, UR21, -R130 ;  /* 0x0000001560607c23 */ /* 0x000fe20008010882 */
[----:B------:R-:W-:-:S01]  /*c7d0*/  FFMA.FTZ R98, R98, UR21, -R131 ;  /* 0x0000001562627c23 */ /* 0x000fc20008010883 */
[----:B------:R-:W-:Y:S01]  /*c7e0*/  FFMA.FTZ R97, R97, UR21, -R130 ;  /* 0x0000001561617c23 */ /* 0x000fe20008010882 */
[----:B------:R-:W-:-:S01]  /*c7f0*/  FFMA.FTZ R99, R99, UR21, -R131 ;  /* 0x0000001563637c23 */ /* 0x000fc20008010883 */
[----:B------:R-:W2:Y:S01]  /*c800*/  MUFU.EX2 R21, R21 ;  /* 0x0000001500157308 */ /* 0x000ea20000000800 */
        /* <DEDUP_REMOVED lines=8> */
[----:B---3--:R-:W-:-:S01]  /*c890*/  FADD.FTZ R7, R133, R6 ;  /* 0x0000000685077221 */ /* 0x008fc20000010000 */
[----:B------:R-:W-:Y:S01]  /*c8a0*/  FFMA.FTZ R73, R73, UR21, -R130 ;  /* 0x0000001549497c23 */ /* 0x000fe20008010882 */
[----:B------:R-:W-:-:S01]  /*c8b0*/  FFMA.FTZ R75, R75, UR21, -R131 ;  /* 0x000000154b4b7c23 */ /* 0x000fc20008010883 */
[----:B------:R-:W-:Y:S01]  /*c8c0*/  FFMA.FTZ R76, R76, UR21, -R130 ;  /* 0x000000154c4c7c23 */ /* 0x000fe20008010882 */
[----:B------:R-:W-:-:S01]  /*c8d0*/  FFMA.FTZ R78, R78, UR21, -R131 ;  /* 0x000000154e4e7c23 */ /* 0x000fc20008010883 */
[----:B------:R-:W-:Y:S01]  /*c8e0*/  FFMA.FTZ R77, R77, UR21, -R130 ;  /* 0x000000154d4d7c23 */ /* 0x000fe20008010882 */
[----:B------:R-:W-:-:S01]  /*c8f0*/  FFMA.FTZ R79, R79, UR21, -R131 ;  /* 0x000000154f4f7c23 */ /* 0x000fc20008010883 */
[----:B------:R-:W3:Y:S01]  /*c900*/  MUFU.EX2 R22, R22 ;  /* 0x0000001600167308 */ /* 0x000ee20000000800 */
        /* <DEDUP_REMOVED lines=21> */
[--C-:B------:R-:W-:Y:S01]  /*ca60*/  FFMA.FTZ R64, R64, UR21, -R130.reuse ;  /* 0x0000001540407c23 */ /* 0x100fe20008010882 */
[----:B------:R-:W-:-:S01]  /*ca70*/  FFMA.FTZ R65, R65, UR21, -R130 ;  /* 0x0000001541417c23 */ /* 0x000fc20008010882 */
[----:B------:R-:W3:Y:S01]  /*ca80*/  MUFU.EX2 R120, R120 ;  /* 0x0000007800787308 */ /* 0x000ee20000000800 */
[----:B--2---:R-:W-:-:S01]  /*ca90*/  FADD.FTZ R7, R121, R6 ;  /* 0x0000000679077221 */ /* 0x004fc20000010000 */
[--C-:B------:R-:W-:Y:S01]  /*caa0*/  FFMA.FTZ R68, R68, UR21, -R130.reuse ;  /* 0x0000001544447c23 */ /* 0x100fe20008010882 */
[----:B------:R-:W-:-:S01]  /*cab0*/  FFMA.FTZ R69, R69, UR21, -R130 ;  /* 0x0000001545457c23 */ /* 0x000fc20008010882 */
[----:B------:R-:W-:Y:S01]  /*cac0*/  FFMA.FTZ R66, R66, UR21, -R131 ;  /* 0x0000001542427c23 */ /* 0x000fe20008010883 */
[----:B------:R-:W-:-:S02]  /*cad0*/  IMAD.U32 R130, RZ, RZ, UR38 ;  /* 0x00000026ff827e24 */ /* 0x000fc4000f8e00ff */
[--C-:B------:R-:W-:Y:S01]  /*cae0*/  FFMA.FTZ R67, R67, UR21, -R131.reuse ;  /* 0x0000001543437c23 */ /* 0x100fe20008010883 */
[----:B------:R-:W-:-:S01]  /*caf0*/  FFMA.FTZ R70, R70, UR21, -R131 ;  /* 0x0000001546467c23 */ /* 0x000fc20008010883 */
[----:B------:R-:W2:Y:S01]  /*cb00*/  MUFU.EX2 R123, R123 ;  /* 0x0000007b007b7308 */ /* 0x000ea20000000800 */
[----:B-1----:R-:W-:-:S01]  /*cb10*/  FADD.FTZ R6, R122, R135 ;  /* 0x000000877a067221 */ /* 0x002fc20000010000 */
[----:B------:R-:W-:-:S06]  /*cb20*/  FFMA.FTZ R71, R71, UR21, -R131 ;  /* 0x0000001547477c23 */ /* 0x000fcc0008010883 */
        /* <DEDUP_REMOVED lines=108> */
[----:B------:R-:W-:-:S05]  /*d1f0*/  @!P1 LEA R6, R130, UR40, 0x3 ;  /* 0x0000002882069c11 */ /* 0x000fca000f8e18ff */
[----:B------:R-:W-:Y:S01]  /*d200*/  @!P1 VIADD R6, R6, 0x13240 ;  /* 0x0001324006069836 */ /* 0x000fe20000000000 */
[----:B------:R-:W1:Y:S01]  /*d210*/  MUFU.EX2 R58, R58 ;  /* 0x0000003a003a7308 */ /* 0x000e620000000800 */
[----:B---3--:R-:W-:-:S03]  /*d220*/  FADD.FTZ R135, R87, R128 ;  /* 0x0000008057877221 */ /* 0x008fc60000010000 */
[----:B------:R-:W-:-:S04]  /*d230*/  @!P1 PRMT R6, RZ, 0x654, R6 ;  /* 0x00000654ff069816 */ /* 0x000fc80000000006 */
[----:B------:R-:W3:Y:S01]  /*d240*/  MUFU.EX2 R57, R57 ;  /* 0x0000003900397308 */ /* 0x000ee20000000800 */
[----:B--2---:R-:W-:-:S01]  /*d250*/  FADD.FTZ R128, R56, R7 ;  /* 0x0000000738807221 */ /* 0x004fc20000010000 */
[----:B------:R2:W-:Y:S06]  /*d260*/  @!P1 SYNCS.ARRIVE.TRANS64.RED.A1T0 RZ, [R6+URZ], RZ ;  /* 0x000000ff06ff99a7 */ /* 0x0005ec000810043f */
[----:B------:R-:W4:Y:S01]  /*d270*/  MUFU.EX2 R59, R59 ;  /* 0x0000003b003b7308 */ /* 0x000f220000000800 */
[----:B-1----:R-:W-:-:S07]  /*d280*/  FADD.FTZ R130, R58, R135 ;  /* 0x000000873a827221 */ /* 0x002fce0000010000 */
[----:B------:R-:W1:Y:S01]  /*d290*/  MUFU.EX2 R60, R60 ;  /* 0x0000003c003c7308 */ /* 0x000e620000000800 */
[----:B---3--:R-:W-:-:S07]  /*d2a0*/  FADD.FTZ R7, R57, R128 ;  /* 0x0000008039077221 */ /* 0x008fce0000010000 */
[----:B------:R-:W3:Y:S01]  /*d2b0*/  MUFU.EX2 R62, R62 ;  /* 0x0000003e003e7308 */ /* 0x000ee20000000800 */
[----:B----4-:R-:W-:-:S07]  /*d2c0*/  FADD.FTZ R135, R59, R130 ;  /* 0x000000823b877221 */ /* 0x010fce0000010000 */
[----:B------:R-:W4:Y:S01]  /*d2d0*/  MUFU.EX2 R61, R61 ;  /* 0x0000003d003d7308 */ /* 0x000f220000000800 */
[----:B-1----:R-:W-:-:S07]  /*d2e0*/  FADD.FTZ R128, R60, R7 ;  /* 0x000000073c807221 */ /* 0x002fce0000010000 */
[----:B------:R-:W1:Y:S01]  /*d2f0*/  MUFU.EX2 R63, R63 ;  /* 0x0000003f003f7308 */ /* 0x000e620000000800 */
[----:B---3--:R-:W-:-:S07]  /*d300*/  FADD.FTZ R130, R62, R135 ;  /* 0x000000873e827221 */ /* 0x008fce0000010000 */
[----:B------:R-:W2:Y:S01]  /*d310*/  MUFU.EX2 R64, R64 ;  /* 0x0000004000407308 */ /* 0x000ea20000000800 */
[----:B----4-:R-:W-:-:S07]  /*d320*/  FADD.FTZ R7, R61, R128 ;  /* 0x000000803d077221 */ /* 0x010fce0000010000 */
        /* <DEDUP_REMOVED lines=18> */
.L_x_675:
        /* <DEDUP_REMOVED lines=80> */
[----:B------:R-:W-:Y:S01]  /*d950*/  F2FP.SATFINITE.E4M3.F32.PACK_AB_MERGE_C R139, R67, R66, R70 ;  /* 0x00000042438b723e */ /* 0x000fe20004807046 */
[----:B------:R-:W-:Y:S06]  /*d960*/  @P1 BRA `(.L_x_676) ;  /* 0xffffffd000f01947 */ /* 0x000fec000383ffff */
.L_x_666:
[----:B------:R-:W-:-:S13]  /*d970*/  ISETP.GE.AND P1, PT, R3, UR45, PT ;  /* 0x0000002d03007c0c */ /* 0x000fda000bf26270 */
[----:B------:R-:W-:Y:S05]  /*d980*/  @!P1 BRA `(.L_x_677) ;  /* 0x0000004800409947 */ /* 0x000fea0003800000 */
[----:B------:R-:W-:Y:S01]  /*d990*/  IMAD.MOV.U32 R15, RZ, RZ, R10 ;  /* 0x000000ffff0f7224 */ /* 0x000fe200078e000a */
[----:B------:R-:W-:Y:S01]  /*d9a0*/  UMOV UR27, UR37 ;  /* 0x00000025001b7c82 */ /* 0x000fe20008000000 */
[----:B------:R-:W-:Y:S01]  /*d9b0*/  IMAD.MOV.U32 R14, RZ, RZ, R11 ;  /* 0x000000ffff0e7224 */ /* 0x000fe200078e000b */
[----:B------:R-:W-:Y:S01]  /*d9c0*/  UMOV UR26, UR38 ;  /* 0x00000026001a7c82 */ /* 0x000fe20008000000 */
[C---:B------:R-:W-:Y:S01]  /*d9d0*/  IMAD.IADD R13, R19.reuse, 0x1, R4 ;  /* 0x00000001130d7824 */ /* 0x040fe200078e0204 */
[----:B------:R-:W-:Y:S01]  /*d9e0*/  ULDC UR22, c[0x0][0x9e4] ;  /* 0x0002790000167ab9 */ /* 0x000fe20000000800 */
[----:B------:R-:W-:Y:S01]  /*d9f0*/  IMAD.IADD R12, R19, 0x1, R5 ;  /* 0x00000001130c7824 */ /* 0x000fe200078e0205 */
[----:B------:R-:W-:Y:S01]  /*da00*/  ULDC UR24, c[0x0][0x288] ;  /* 0x0000a20000187ab9 */ /* 0x000fe20000000800 */
[----:B------:R-:W-:Y:S01]  /*da10*/  ULDC UR21, c[0x0][0x988] ;  /* 0x0002620000157ab9 */ /* 0x000fe20000000800 */
[----:B------:R-:W-:-:S05]  /*da20*/  ULDC UR23, c[0x0][0x9e0] ;  /* 0x0002780000177ab9 */ /* 0x000fca0000000800 */
.L_x_695:
[----:B------:R-:W-:-:S04]  /*da30*/  UISETP.NE.AND UP0, UPT, UR26, 0x1, UPT ;  /* 0x000000011a00788c */ /* 0x000fc8000bf05270 */
[----:B------:R-:W-:-:S04]  /*da40*/  USEL UR37, URZ, 0x1, UP0 ;  /* 0x000000013f257887 */ /* 0x000fc80008000000 */
[----:B------:R-:W-:Y:S01]  /*da50*/  ULOP3.LUT UR37, UR27, UR37, URZ, 0x3c, !UPT ;  /* 0x000000251b257292 */ /* 0x000fe2000f8e3c3f */
[----:B------:R-:W-:Y:S11]  /*da60*/  @!P0 BRA `(.L_x_678) ;  /* 0x0000000000048947 */ /* 0x000ff60003800000 */
[----:B------:R-:W-:Y:S01]  /*da70*/  BPT.TRAP 0x1 ;  /* 0x000000040000795c */ /* 0x000fe20000300000 */
.L_x_678:
        /* <DEDUP_REMOVED lines=9> */
.L_x_679:
[----:B--2---:R-:W-:Y:S05]  /*db10*/  @P1 BRA `(.L_x_680) ;  /* 0x0000000000081947 */ /* 0x004fea0003800000 */
[----:B------:R-:W2:Y:S02]  /*db20*/  SYNCS.PHASECHK.TRANS64.TRYWAIT P1, [UR25+0x13230], R10 ;  /* 0x0132300aff0075a7 */ /* 0x000ea40008020159 */
[----:B--2---:R-:W-:Y:S05]  /*db30*/  @!P1 BRA `(.L_x_681) ;  /* 0x0000009000b09947 */ /* 0x004fea0003800000 */
.L_x_680:
        /* <DEDUP_REMOVED lines=64> */
.L_x_682:
[----:B------:R-:W-:Y:S01]  /*df40*/  ULEA UR11, UR26, UR40, 0x3 ;  /* 0x000000281a0b7291 */ /* 0x000fe2000f8e183f */
[----:B-12---:R-:W-:-:S05]  /*df50*/  IMAD.U32 R10, RZ, RZ, UR27 ;  /* 0x0000001bff0a7e24 */ /* 0x006fca000f8e00ff */
[----:B------:R-:W-:-:S04]  /*df60*/  SHF.L.U32 R10, R10, 0x1f, RZ ;  /* 0x0000001f0a0a7819 */ /* 0x000fc800000006ff */
[----:B------:R1:W2:Y:S01]  /*df70*/  SYNCS.PHASECHK.TRANS64.TRYWAIT P1, [UR11+0x13250], R10 ;  /* 0x0132500aff0075a7 */ /* 0x0002a2000802014b */
[----:B------:R-:W-:Y:S05]  /*df80*/  @!P0 BRA `(.L_x_683) ;  /* 0x0000000000048947 */ /* 0x000fea0003800000 */
[----:B------:R-:W-:Y:S01]  /*df90*/  BPT.TRAP 0x1 ;  /* 0x000000040000795c */ /* 0x000fe20000300000 */
.L_x_683:
[----:B--2---:R-:W-:Y:S05]  /*dfa0*/  @P1 BRA `(.L_x_684) ;  /* 0x0000000000081947 */ /* 0x004fea0003800000 */
[----:B------:R-:W2:Y:S02]  /*dfb0*/  SYNCS.PHASECHK.TRANS64.TRYWAIT P1, [UR11+0x13250], R10 ;  /* 0x0132500aff0075a7 */ /* 0x000ea4000802014b */
[----:B--2---:R-:W-:Y:S05]  /*dfc0*/  @!P1 BRA `(.L_x_685) ;  /* 0x0000008c00a49947 */ /* 0x004fea0003800000 */
.L_x_684:
        /* <DEDUP_REMOVED lines=11> */
[----:B------:R-:W-:Y:S01]  /*e080*/  FMUL.FTZ R86, R0, R56 ;  /* 0x0000003800567220 */ /* 0x000fe20000410000 */
[----:B------:R-:W-:Y:S01]  /*e090*/  ULOP3.LUT UR6, UR6, 0x10000, URZ, 0xfc, !UPT ;  /* 0x0001000006067892 */ /* 0x000fe2000f8efc3f */
[----:B------:R-:W-:-:S02]  /*e0a0*/  IMAD.U32 R56, RZ, RZ, UR25 ;  /* 0x00000019ff387e24 */ /* 0x000fc4000f8e00ff */
[C---:B------:R-:W-:Y:S01]  /*e0b0*/  FMUL.FTZ R18, R0.reuse, R122 ;  /* 0x0000007a00127220 */ /* 0x040fe20000410000 */
[C---:B------:R-:W-:Y:S01]  /*e0c0*/  FMUL.FTZ R122, R0.reuse, R128 ;  /* 0x00000080007a7220 */ /* 0x040fe20000410000 */
[----:B------:R-:W-:Y:S01]  /*e0d0*/  UIMAD UR10, UR26, 0x280, UR6 ;  /* 0x000002801a0a78a4 */ /* 0x000fe2000f8e0206 */
[C---:B------:R-:W-:Y:S01]  /*e0e0*/  FMUL.FTZ R128, R0.reuse, R134 ;  /* 0x0000008600807220 */ /* 0x040fe20000410000 */
[C---:B--2---:R-:W-:Y:S01]  /*e0f0*/  FMUL.FTZ R11, R0.reuse, R121 ;  /* 0x00000079000b7220 */ /* 0x044fe20000410000 */
[C---:B------:R-:W-:Y:S01]  /*e100*/  FMUL.FTZ R134, R0.reuse, R65 ;  /* 0x0000004100867220 */ /* 0x040fe20000410000 */
[C---:B-1----:R-:W-:Y:S01]  /*e110*/  FMUL.FTZ R10, R0.reuse, R120 ;  /* 0x00000078000a7220 */ /* 0x042fe20000410000 */
        /* <DEDUP_REMOVED lines=72> */
[----:B------:R-:W-:Y:S01]  /*e5a0*/  IADD3 R57, R70, 0x1, R23 ;  /* 0x0000000146397810 */ /* 0x000fe20007ffe017 */
[----:B------:R-:W1:Y:S01]  /*e5b0*/  MUFU.TANH R10, R10 ;  /* 0x0000000a000a7308 */ /* 0x000e620000002400 */
[----:B------:R-:W-:-:S07]  /*e5c0*/  IMAD R67, R17, -0x2, R70 ;  /* 0xfffffffe11437824 */ /* 0x000fce00078e0246 */
[----:B------:R-:W2:Y:S01]  /*e5d0*/  MUFU.TANH R11, R11 ;  /* 0x0000000b000b7308 */ /* 0x000ea20000002400 */
[----:B------:R-:W-:Y:S02]  /*e5e0*/  WARPGROUP.DEPBAR.LE gsb0, 0x0 ;  /* 0x00008000000079c5 */ /* 0x000fe40000010000 */
[----:B------:R-:W-:-:S06]  /*e5f0*/  WARPGROUP.ARRIVE ;  /* 0x00000000000079c5 */ /* 0x000fcc0000000000 */
[----:B------:R-:W3:Y:S01]  /*e600*/  S2R R155, SR_TID.X ;  /* 0x00000000009b7919 */ /* 0x000ee20000002100 */
[----:B------:R-:W4:Y:S01]  /*e610*/  MUFU.TANH R18, R18 ;  /* 0x0000001200127308 */ /* 0x000f220000002400 */
[----:B------:R-:W-:Y:S01]  /*e620*/  QGMMA.64x64x32.F32.E4M3.E4M3 R24, R148, gdesc[UR4], R24, gsb0 ;  /* 0x00e0000494187df3 */ /* 0x000fe20008000818 */
[----:B------:R-:W-:Y:S01]  /*e630*/  UIADD3 UR6, UR10, 0x100, URZ ;  /* 0x000001000a067890 */ /* 0x000fe2000fffe03f */
[----:B------:R-:W-:-:S05]  /*e640*/  UMOV UR7, 0xc0000010 ;  /* 0xc000001000077882 */ /* 0x000fca0000000000 */
[----:B------:R-:W1:Y:S08]  /*e650*/  MUFU.TANH R20, R20 ;  /* 0x0000001400147308 */ /* 0x000e700000002400 */
[----:B------:R-:W1:Y:S08]  /*e660*/  MUFU.TANH R21, R21 ;  /* 0x0000001500157308 */ /* 0x000e700000002400 */
[----:B------:R-:W1:Y:S01]  /*e670*/  MUFU.TANH R22, R22 ;  /* 0x0000001600167308 */ /* 0x000e620000002400 */
[----:B---3--:R-:W-:-:S07]  /*e680*/  LOP3.LUT P1, RZ, R155, 0x7f, RZ, 0xc0, !PT ;  /* 0x0000007f9bff7812 */ /* 0x008fce000782c0ff */
[----:B------:R-:W3:Y:S08]  /*e690*/  MUFU.TANH R120, R120 ;  /* 0x0000007800787308 */ /* 0x000ef00000002400 */
[----:B------:R-:W1:Y:S01]  /*e6a0*/  MUFU.TANH R121, R121 ;  /* 0x0000007900797308 */ /* 0x000e620000002400 */
[----:B------:R-:W-:-:S05]  /*e6b0*/  @!P1 VIADD R56, R56, 0x13240 ;  /* 0x0001324038389836 */ /* 0x000fca0000000000 */
[----:B------:R-:W-:Y:S02]  /*e6c0*/  @!P1 PRMT R56, RZ, 0x654, R56 ;  /* 0x00000654ff389816 */ /* 0x000fe40000000038 */
        /* <DEDUP_REMOVED lines=50> */
[----:B------:R5:W-:Y:S01]  /*e9f0*/  @!P1 SYNCS.ARRIVE.TRANS64.RED.A1T0 RZ, [R56+URZ], RZ ;  /* 0x000000ff38ff99a7 */ /* 0x000be2000810043f */
[----:B------:R-:W-:-:S04]  /*ea00*/  ISETP.GE.AND P1, PT, R9, 0x1, PT ;  /* 0x000000010900780c */ /* 0x000fc80003f26270 */
[----:B------:R-:W1:Y:S01]  /*ea10*/  MUFU.TANH R100, R100 ;  /* 0x0000006400647308 */ /* 0x000e620000002400 */
[----:B-----5:R-:W-:-:S07]  /*ea20*/  VIADD R56, R57, -UR24 ;  /* 0x8000001839387c36 */ /* 0x020fce0008000000 */
[----:B------:R-:W1:Y:S01]  /*ea30*/  MUFU.TANH R101, R101 ;  /* 0x0000006500657308 */ /* 0x000e620000002400 */
[----:B------:R-:W-:-:S04]  /*ea40*/  IMAD R56, R17, -0x2, R56 ;  /* 0xfffffffe11387824 */ /* 0x000fc800078e0238 */
[C---:B------:R-:W-:Y:S02]  /*ea50*/  VIADD R137, R56.reuse, UR23 ;  /* 0x0000001738897c36 */ /* 0x040fe40008000000 */
[----:B------:R-:W-:Y:S01]  /*ea60*/  VIADD R136, R56, UR20 ;  /* 0x0000001438887c36 */ /* 0x000fe20008000000 */
[----:B------:R-:W1:Y:S01]  /*ea70*/  MUFU.TANH R102, R102 ;  /* 0x0000006600667308 */ /* 0x000e620000002400 */
[C---:B------:R-:W-:Y:S02]  /*ea80*/  IMAD.IADD R135, R4.reuse, 0x1, R137 ;  /* 0x0000000104877824 */ /* 0x040fe400078e0289 */
[----:B------:R-:W-:-:S05]  /*ea90*/  IMAD.IADD R71, R4, 0x1, R136 ;  /* 0x0000000104477824 */ /* 0x000fca00078e0288 */
        /* <DEDUP_REMOVED lines=33> */
[----:B--234-:R-:W-:Y:S05]  /*ecb0*/  @!P1 BRA `(.L_x_686) ;  /* 0x0000000000589947 */ /* 0x01cfea0003800000 */
        /* <DEDUP_REMOVED lines=11> */
.L_x_688:
[----:B------:R-:W-:-:S05]  /*ed70*/  IMAD.U32 R138, RZ, RZ, UR22 ;  /* 0x00000016ff8a7e24 */ /* 0x000fca000f8e00ff */
[----:B------:R-:W-:-:S13]  /*ed80*/  ISETP.NE.AND P1, PT, R138, 0x1, PT ;  /* 0x000000018a00780c */ /* 0x000fda0003f25270 */
[----:B------:R-:W2:Y:S01]  /*ed90*/  @P1 LDC.64 R56, c[0x0][0x9e8] ;  /* 0x00027a00ff381b82 */ /* 0x000ea20000000a00 */
[----:B------:R-:W-:-:S04]  /*eda0*/  @P1 IMAD.IADD R139, R19, 0x1, R4 ;  /* 0x00000001138b1824 */ /* 0x000fc800078e0204 */
[----:B--2---:R-:W-:-:S04]  /*edb0*/  @P1 IMAD.HI.U32 R140, R139, R56, RZ ;  /* 0x000000388b8c1227 */ /* 0x004fc800078e00ff */
[----:B------:R-:W-:Y:S01]  /*edc0*/  IMAD.MOV.U32 R56, RZ, RZ, R13 ;  /* 0x000000ffff387224 */ /* 0x000fe200078e000d */
[----:B------:R-:W-:-:S07]  /*edd0*/  @P1 SHF.R.U32.HI R56, RZ, R57, R140 ;  /* 0x00000039ff381219 */ /* 0x000fce000001168c */
.L_x_689:
[----:B------:R-:W-:Y:S05]  /*ede0*/  BSYNC B0 ;  /* 0x0000000000007941 */ /* 0x000fea0003800000 */
.L_x_687:
[----:B------:R-:W-:-:S05]  /*edf0*/  IMAD R56, R56, R138, R67 ;  /* 0x0000008a38387224 */ /* 0x000fca00078e0243 */
[----:B------:R-:W-:Y:S02]  /*ee00*/  VIADDMNMX R135, R56, R138, R135, PT ;  /* 0x0000008a38877246 */ /* 0x000fe40003800187 */
[----:B------:R-:W-:-:S07]  /*ee10*/  VIMNMX R71, R71, R56, !PT ;  /* 0x0000003847477248 */ /* 0x000fce0007fe0100 */
.L_x_686:
[C---:B------:R-:W-:Y:S01]  /*ee20*/  ISETP.GE.AND P2, PT, R70.reuse, 0x9, PT ;  /* 0x000000094600780c */ /* 0x040fe20003f46270 */
[C---:B------:R-:W-:Y:S01]  /*ee30*/  IMAD.IADD R137, R5.reuse, 0x1, R137 ;  /* 0x0000000105897824 */ /* 0x040fe200078e0289 */
[----:B------:R-:W-:Y:S01]  /*ee40*/  ISETP.GE.AND P1, PT, R70, 0x2, PT ;  /* 0x000000024600780c */ /* 0x000fe20003f26270 */
[----:B------:R-:W-:Y:S01]  /*ee50*/  IMAD.IADD R136, R5, 0x1, R136 ;  /* 0x0000000105887824 */ /* 0x000fe200078e0288 */
[----:B------:R-:W-:Y:S02]  /*ee60*/  LOP3.LUT R16, R16, 0xfffffffd, RZ, 0xc0, !PT ;  /* 0xfffffffd10107812 */ /* 0x000fe400078ec0ff */
[----:B------:R-:W-:Y:S02]  /*ee70*/  ISETP.GT.AND P3, PT, R71, 0x1, !P1 ;  /* 0x000000014700780c */ /* 0x000fe40004f64270 */
[----:B------:R-:W-:Y:S02]  /*ee80*/  ISETP.GE.AND P4, PT, R70, 0xa, PT ;  /* 0x0000000a4600780c */ /* 0x000fe40003f86270 */
[----:B------:R-:W-:-:S02]  /*ee90*/  ISETP.LT.OR P3, PT, R135, 0x2, P3 ;  /* 0x000000028700780c */ /* 0x000fc40001f61670 */
[----:B------:R-:W-:Y:S02]  /*eea0*/  LOP3.LUT R2, R2, 0xfffffffd, RZ, 0xc0, !PT ;  /* 0xfffffffd02027812 */ /* 0x000fe400078ec0ff */
[----:B------:R-:W-:Y:S02]  /*eeb0*/  @P2 LOP3.LUT R16, R16, 0x2, RZ, 0xfc, !PT ;  /* 0x0000000210102812 */ /* 0x000fe400078efcff */
[----:B------:R-:W-:Y:S02]  /*eec0*/  ISETP.GT.AND P2, PT, R71, 0x8, !P2 ;  /* 0x000000084700780c */ /* 0x000fe40005744270 */
[----:B------:R-:W-:Y:S02]  /*eed0*/  FSEL R56, R11, -INF , !P3 ;  /* 0xff8000000b387808 */ /* 0x000fe40005800000 */
[----:B------:R-:W-:Y:S02]  /*eee0*/  ISETP.LT.OR P2, PT, R135, 0x9, P2 ;  /* 0x000000098700780c */ /* 0x000fe40001741670 */
[----:B------:R-:W-:-:S02]  /*eef0*/  ISETP.GE.AND P3, PT, R70, 0x11, PT ;  /* 0x000000114600780c */ /* 0x000fc40003f66270 */
[----:B------:R-:W-:Y:S02]  /*ef00*/  LOP3.LUT R16, R16, 0xfffffffb, RZ, 0xc0, !PT ;  /* 0xfffffffb10107812 */ /* 0x000fe400078ec0ff */
[----:B-1----:R-:W-:Y:S02]  /*ef10*/  FSEL R21, R21, -INF , !P2 ;  /* 0xff80000015157808 */ /* 0x002fe40005000000 */
        /* <DEDUP_REMOVED lines=15> */
[----:B------:R-:W-:Y:S02]  /*f010*/  FSEL R123, R123, -INF , !P2 ;  /* 0xff8000007b7b7808 */ /* 0x000fe40005000000 */
[----:B------:R-:W-:Y:S02]  /*f020*/  ISETP.GT.AND P2, PT, R71, 0x18, !P3 ;  /* 0x000000184700780c */ /* 0x000fe40005f44270 */
[----:B------:R-:W-:-:S02]  /*f030*/  LOP3.LUT R16, R16, 0x7fffffff, RZ, 0xc0, !PT ;  /* 0x7fffffff10107812 */ /* 0x000fc400078ec0ff */
        /* <DEDUP_REMOVED lines=198> */
[----:B------:R-:W-:-:S13]  /*fca0*/  ISETP.GE.AND P6, PT, R9, 0x1, PT ;  /* 0x000000010900780c */ /* 0x000fda0003fc6270 */
[----:B------:R-:W-:Y:S05]  /*fcb0*/  @!P6 BRA `(.L_x_690) ;  /* 0x000000000058e947 */ /* 0x000fea0003800000 */
[----:B------:R-:W-:Y:S01]  /*fcc0*/  ISETP.GT.AND P6, PT, R12, -0x1, PT ;  /* 0xffffffff0c00780c */ /* 0x000fe20003fc4270 */
[----:B------:R-:W-:-:S12]  /*fcd0*/  BSSY B0, `(.L_x_691) ;  /* 0x0000011000007945 */ /* 0x000fd80003800000 */
        /* <DEDUP_REMOVED lines=9> */
.L_x_692:
[----:B------:R-:W-:-:S05]  /*fd70*/  IMAD.U32 R70, RZ, RZ, UR22 ;  /* 0x00000016ff467e24 */ /* 0x000fca000f8e00ff */
[----:B------:R-:W-:-:S13]  /*fd80*/  ISETP.NE.AND P6, PT, R70, 0x1, PT ;  /* 0x000000014600780c */ /* 0x000fda0003fc5270 */
[----:B------:R-:W1:Y:S01]  /*fd90*/  @P6 LDC.64 R10, c[0x0][0x9e8] ;  /* 0x00027a00ff0a6b82 */ /* 0x000e620000000a00 */
[----:B------:R-:W-:-:S04]  /*fda0*/  @P6 IMAD.IADD R71, R19, 0x1, R5 ;  /* 0x0000000113476824 */ /* 0x000fc800078e0205 */
[----:B-1----:R-:W-:-:S04]  /*fdb0*/  @P6 IMAD.HI.U32 R138, R71, R10, RZ ;  /* 0x0000000a478a6227 */ /* 0x002fc800078e00ff */
[----:B------:R-:W-:Y:S01]  /*fdc0*/  IMAD.MOV.U32 R10, RZ, RZ, R12 ;  /* 0x000000ffff0a7224 */ /* 0x000fe200078e000c */
[----:B------:R-:W-:-:S07]  /*fdd0*/  @P6 SHF.R.U32.HI R10, RZ, R11, R138 ;  /* 0x0000000bff0a6219 */ /* 0x000fce000001168a */
.L_x_693:
[----:B------:R-:W-:Y:S05]  /*fde0*/  BSYNC B0 ;  /* 0x0000000000007941 */ /* 0x000fea0003800000 */
.L_x_691:
[----:B------:R-:W-:-:S05]  /*fdf0*/  IMAD R67, R10, R70, R67 ;  /* 0x000000460a437224 */ /* 0x000fca00078e0243 */
[----:B------:R-:W-:Y:S02]  /*fe00*/  VIADDMNMX R137, R67, R70, R137, PT ;  /* 0x0000004643897246 */ /* 0x000fe40003800189 */
[----:B------:R-:W-:-:S07]  /*fe10*/  VIMNMX R136, R136, R67, !PT ;  /* 0x0000004388887248 */ /* 0x000fce0007fe0100 */
.L_x_690:
[----:B------:R-:W-:Y:S02]  /*fe20*/  ISETP.GT.AND P1, PT, R136, 0x1, !P1 ;  /* 0x000000018800780c */ /* 0x000fe40004f24270 */
        /* <DEDUP_REMOVED lines=109> */
[C---:B------:R-:W-:Y:S02]  /*10500*/  ISETP.LT.OR P3, PT, R137.reuse, 0x91, P3 ;  /* 0x000000918900780c */ /* 0x040fe40001f61670 */
[C---:B------:R-:W-:Y:S02]  /*10510*/  ISETP.GT.AND P1, PT, R136.reuse, 0x41, !P1 ;  /* 0x000000418800780c */ /* 0x040fe40004f24270 */
[----:B------:R-:W-:Y:S02]  /*10520*/  ISETP.GT.AND P4, PT, R136, 0x91, !P4 ;  /* 0x000000918800780c */ /* 0x000fe40006784270 */
[----:B------:R-:W-:Y:S02]  /*10530*/  ISETP.LT.OR P1, PT, R137, 0x42, P1 ;  /* 0x000000428900780c */ /* 0x000fe40000f21670 */
[----:B-1----:R-:W-:-:S02]  /*10540*/  FMNMX.FTZ R67, R10, R11, !PT ;  /* 0x0000000b0a437209 */ /* 0x002fc40007810000 */
[----:B------:R-:W-:Y:S02]  /*10550*/  FSEL R91, R91, -INF , !P1 ;  /* 0xff8000005b5b7808 */ /* 0x000fe40004800000 */
[----:B------:R-:W-:Y:S01]  /*10560*/  LOP3.LUT P1, RZ, R16, 0x200000, RZ, 0xc0, !PT ;  /* 0x0020000010ff7812 */ /* 0x000fe2000782c0ff */
[----:B------:R-:W1:Y:S01]  /*10570*/  SHFL.BFLY PT, R70, R67, 0x1, 0x1f ;  /* 0x0c201f0043467f89 */ /* 0x000e6200000e0000 */
[----:B------:R-:W-:Y:S02]  /*10580*/  FSEL R63, R63, -INF , !P3 ;  /* 0xff8000003f3f7808 */ /* 0x000fe40005800000 */
[C---:B------:R-:W-:Y:S02]  /*10590*/  ISETP.GT.AND P1, PT, R136.reuse, 0x48, !P1 ;  /* 0x000000488800780c */ /* 0x040fe40004f24270 */
[----:B------:R-:W-:Y:S02]  /*105a0*/  ISETP.GT.AND P5, PT, R136, 0x98, !P5 ;  /* 0x000000988800780c */ /* 0x000fe40006fa4270 */
[----:B------:R-:W-:-:S02]  /*105b0*/  ISETP.LT.OR P1, PT, R137, 0x49, P1 ;  /* 0x000000498900780c */ /* 0x000fc40000f21670 */
[C---:B------:R-:W-:Y:S02]  /*105c0*/  ISETP.LT.OR P4, PT, R137.reuse, 0x92, P4 ;  /* 0x000000928900780c */ /* 0x040fe40002781670 */
[----:B------:R-:W-:Y:S02]  /*105d0*/  FSEL R94, R94, -INF , !P1 ;  /* 0xff8000005e5e7808 */ /* 0x000fe40004800000 */
[----:B------:R-:W-:Y:S02]  /*105e0*/  LOP3.LUT P1, RZ, R16, 0x100000, RZ, 0xc0, !PT ;  /* 0x0010000010ff7812 */ /* 0x000fe4000782c0ff */
[----:B------:R-:W-:Y:S02]  /*105f0*/  ISETP.LT.OR P5, PT, R137, 0x99, P5 ;  /* 0x000000998900780c */ /* 0x000fe40002fa1670 */
[----:B------:R-:W-:Y:S02]  /*10600*/  ISETP.GT.AND P1, PT, R136, 0x49, !P1 ;  /* 0x000000498800780c */ /* 0x000fe40004f24270 */
[----:B------:R-:W-:-:S02]  /*10610*/  FSEL R65, R65, -INF , !P5 ;  /* 0xff80000041417808 */ /* 0x000fc40006800000 */
[----:B------:R-:W-:Y:S02]  /*10620*/  ISETP.LT.OR P1, PT, R137, 0x4a, P1 ;  /* 0x0000004a8900780c */ /* 0x000fe40000f21670 */
[----:B-1----:R-:W-:Y:S01]  /*10630*/  FMNMX.FTZ R11, R67, R70, !PT ;  /* 0x00000046430b7209 */ /* 0x002fe20007810000 */
[----:B------:R-:W-:Y:S01]  /*10640*/  IMAD.U32 R70, RZ, RZ, UR21 ;  /* 0x00000015ff467e24 */ /* 0x000fe2000f8e00ff */
[----:B------:R-:W-:Y:S02]  /*10650*/  FSEL R95, R95, -INF , !P1 ;  /* 0xff8000005f5f7808 */ /* 0x000fe40004800000 */
[----:B------:R-:W-:Y:S01]  /*10660*/  LOP3.LUT P1, RZ, R16, 0x80000, RZ, 0xc0, !PT ;  /* 0x0008000010ff7812 */ /* 0x000fe2000782c0ff */
[----:B------:R-:W-:-:S03]  /*10670*/  FFMA.FTZ R70, R11, R70, -8 ;  /* 0xc10000000b467423 */ /* 0x000fc60000010046 */
        /* <DEDUP_REMOVED lines=63> */
[----:B------:R-:W-:-:S02]  /*10a70*/  FSEL R18, R18, -INF , !P1 ;  /* 0xff80000012127808 */ /* 0x000fc40004800000 */
[----:B------:R-:W-:Y:S02]  /*10a80*/  FSETP.NEU.FTZ.AND P1, PT, R11, -INF , PT ;  /* 0xff8000000b00780b */ /* 0x000fe40003f3d000 */
[----:B------:R-:W-:Y:S02]  /*10a90*/  ISETP.LT.OR P2, PT, R137, 0x9a, P2 ;  /* 0x0000009a8900780c */ /* 0x000fe40001741670 */
[----:B------:R-:W-:Y:S02]  /*10aa0*/  FSEL R10, R70, RZ, P1 ;  /* 0x000000ff460a7208 */ /* 0x000fe40000800000 */
[----:B------:R-:W-:-:S03]  /*10ab0*/  FSEL R66, R66, -INF , !P2 ;  /* 0xff80000042427808 */ /* 0x000fc60005000000 */
[--C-:B------:R-:W-:Y:S01]  /*10ac0*/  FFMA.FTZ R67, R123, UR21, -R10.reuse ;  /* 0x000000157b437c23 */ /* 0x100fe2000801080a */
[----:B------:R-:W-:Y:S01]  /*10ad0*/  FMNMX.FTZ R123, R18, R15, !PT ;  /* 0x0000000f127b7209 */ /* 0x000fe20007810000 */
[--C-:B------:R-:W-:Y:S01]  /*10ae0*/  FFMA.FTZ R71, R126, UR21, -R10.reuse ;  /* 0x000000157e477c23 */ /* 0x100fe2000801080a */
[----:B------:R-:W-:-:S01]  /*10af0*/  FFMA.FTZ R135, R76, UR21, -R10 ;  /* 0x000000154c877c23 */ /* 0x000fc2000801080a */
[----:B------:R-:W-:Y:S01]  /*10b00*/  FSEL R76, R62, -INF , !P4 ;  /* 0xff8000003e4c7808 */ /* 0x000fe20006000000 */
        /* <DEDUP_REMOVED lines=43> */
[----:B------:R-:W-:Y:S01]  /*10dc0*/  FFMA.FTZ R68, R68, UR21, -R10 ;  /* 0x0000001544447c23 */ /* 0x000fe2000801080a */
[----:B------:R-:W-:Y:S01]  /*10dd0*/  IMAD.U32 R133, RZ, RZ, UR21 ;  /* 0x00000015ff857e24 */ /* 0x000fe2000f8e00ff */
[----:B------:R-:W-:Y:S01]  /*10de0*/  FMNMX.FTZ R126, R114, R123, !PT ;  /* 0x0000007b727e7209 */ /* 0x000fe20007810000 */
[----:B------:R1:W-:Y:S03]  /*10df0*/  MUFU.EX2 R62, R135 ;  /* 0x00000087003e7308 */ /* 0x0003e60000000800 */
[----:B------:R-:W-:-:S04]  /*10e00*/  FMNMX.FTZ R123, R115, R126, !PT ;  /* 0x0000007e737b7209 */ /* 0x000fc80007810000 */
[----:B------:R-:W-:Y:S01]  /*10e10*/  FMNMX.FTZ R126, R118, R123, !PT ;  /* 0x0000007b767e7209 */ /* 0x000fe20007810000 */
[----:B------:R-:W-:Y:S03]  /*10e20*/  MUFU.EX2 R70, R70 ;  /* 0x0000004600467308 */ /* 0x000fe60000000800 */
        /* <DEDUP_REMOVED lines=35> */
[----:B------:R-:W-:-:S01]  /*11060*/  FFMA.FTZ R126, R81, UR21, -R10 ;  /* 0x00000015517e7c23 */ /* 0x000fc2000801080a */
[----:B------:R-:W-:Y:S01]  /*11070*/  FFMA.FTZ R81, R131, UR21, -R10 ;  /* 0x0000001583517c23 */ /* 0x000fe2000801080a */
[----:B------:R-:W-:Y:S01]  /*11080*/  MUFU.EX2 R112, R112 ;  /* 0x0000007000707308 */ /* 0x000fe20000000800 */
[----:B------:R-:W-:-:S05]  /*11090*/  FMNMX.FTZ R127, R66, R123, !PT ;  /* 0x0000007b427f7209 */ /* 0x000fca0007810000 */
[----:B------:R-:W2:Y:S02]  /*110a0*/  SHFL.BFLY PT, R136, R127, 0x2, 0x1f ;  /* 0x0c401f007f887f89 */ /* 0x000ea400000e0000 */
[----:B------:R-:W-:Y:S08]  /*110b0*/  MUFU.EX2 R113, R113 ;  /* 0x0000007100717308 */ /* 0x000ff00000000800 */
[----:B------:R-:W-:Y:S08]  /*110c0*/  MUFU.EX2 R116, R116 ;  /* 0x0000007400747308 */ /* 0x000ff00000000800 */
[----:B------:R-:W-:Y:S01]  /*110d0*/  MUFU.EX2 R117, R117 ;  /* 0x0000007500757308 */ /* 0x000fe20000000800 */
[----:B--2---:R-:W-:Y:S01]  /*110e0*/  FMNMX.FTZ R136, R127, R136, !PT ;  /* 0x000000887f887209 */ /* 0x004fe20007810000 */
[--C-:B------:R-:W-:Y:S01]  /*110f0*/  FFMA.FTZ R127, R134, UR21, -R10.reuse ;  /* 0x00000015867f7c23 */ /* 0x100fe2000801080a */
[----:B------:R-:W-:-:S01]  /*11100*/  FFMA.FTZ R134, R69, UR21, -R10 ;  /* 0x0000001545867c23 */ /* 0x000fc2000801080a */
[----:B------:R-:W-:-:S04]  /*11110*/  FSEL R69, R11, RZ, P1 ;  /* 0x000000ff0b457208 */ /* 0x000fc80000800000 */
[----:B------:R-:W-:Y:S01]  /*11120*/  MUFU.EX2 R88, R88 ;  /* 0x0000005800587308 */ /* 0x000fe20000000800 */
[----:B------:R-:W2:Y:S01]  /*11130*/  SHFL.BFLY PT, R131, R136, 0x1, 0x1f ;  /* 0x0c201f0088837f89 */ /* 0x000ea200000e0000 */
[----:B------:R-:W-:-:S04]  /*11140*/  FADD.FTZ R69, -R69, R14 ;  /* 0x0000000e45457221 */ /* 0x000fc80000010100 */
[----:B------:R-:W-:Y:S02]  /*11150*/  FMUL.FTZ R69, R69, UR21 ;  /* 0x0000001545457c20 */ /* 0x000fe40008410000 */
[----:B------:R-:W-:Y:S08]  /*11160*/  MUFU.EX2 R89, R89 ;  /* 0x0000005900597308 */ /* 0x000ff00000000800 */
[----:B------:R-:W3:Y:S01]  /*11170*/  MUFU.EX2 R69, R69 ;  /* 0x0000004500457308 */ /* 0x000ee20000000800 */
[----:B--2---:R-:W-:-:S07]  /*11180*/  FMNMX.FTZ R10, R136, R131, !PT ;  /* 0x00000083880a7209 */ /* 0x004fce0007810000 */
[----:B------:R-:W-:Y:S01]  /*11190*/  MUFU.EX2 R123, R137 ;  /* 0x00000089007b7308 */ /* 0x000fe20000000800 */
[C---:B------:R-:W-:Y:S01]  /*111a0*/  FSETP.NEU.FTZ.AND P1, PT, R10.reuse, -INF , PT ;  /* 0xff8000000a00780b */ /* 0x040fe20003f3d000 */
[----:B------:R-:W-:-:S06]  /*111b0*/  FFMA.FTZ R133, R10, R133, -8 ;  /* 0xc10000000a857423 */ /* 0x000fcc0000010085 */
[----:B------:R-:W-:Y:S01]  /*111c0*/  MUFU.EX2 R92, R92 ;  /* 0x0000005c005c7308 */ /* 0x000fe20000000800 */
[----:B------:R-:W-:-:S05]  /*111d0*/  FSEL R133, R133, RZ, P1 ;  /* 0x000000ff85857208 */ /* 0x000fca0000800000 */
[--C-:B------:R-:W-:Y:S01]  /*111e0*/  FFMA.FTZ R14, R20, UR21, -R133.reuse ;  /* 0x00000015140e7c23 */ /* 0x100fe20008010885 */
[----:B------:R-:W-:-:S01]  /*111f0*/  FFMA.FTZ R20, R124, UR21, -R133 ;  /* 0x000000157c147c23 */ /* 0x000fc20008010885 */
[----:B------:R-:W-:Y:S01]  /*11200*/  FSEL R124, R10, RZ, P1 ;  /* 0x000000ff0a7c7208 */ /* 0x000fe20000800000 */
[----:B-1----:R-:W-:-:S01]  /*11210*/  FFMA.FTZ R135, R18, UR21, -R133 ;  /* 0x0000001512877c23 */ /* 0x002fc20008010885 */
[--C-:B------:R-:W-:Y:S01]  /*11220*/  FFMA.FTZ R18, R120, UR21, -R133.reuse ;  /* 0x0000001578127c23 */ /* 0x100fe20008010885 */
[----:B------:R-:W-:-:S01]  /*11230*/  FFMA.FTZ R120, R128, UR21, -R133 ;  /* 0x0000001580787c23 */ /* 0x000fc20008010885 */
[----:B------:R-:W-:Y:S01]  /*11240*/  FFMA.FTZ R128, R94, UR21, -R133 ;  /* 0x000000155e807c23 */ /* 0x000fe20008010885 */
[----:B------:R-:W-:-:S01]  /*11250*/  FADD.FTZ R124, -R124, R15 ;  /* 0x0000000f7c7c7221 */ /* 0x000fc20000010100 */
[----:B------:R-:W-:Y:S01]  /*11260*/  MUFU.EX2 R14, R14 ;  /* 0x0000000e000e7308 */ /* 0x000fe20000000800 */
[----:B------:R-:W-:-:S01]  /*11270*/  FFMA.FTZ R121, R121, UR21, -R133 ;  /* 0x0000001579797c23 */ /* 0x000fc20008010885 */
[--C-:B------:R-:W-:Y:S01]  /*11280*/  FFMA.FTZ R125, R125, UR21, -R133.reuse ;  /* 0x000000157d7d7c23 */ /* 0x100fe20008010885 */
[----:B------:R-:W-:Y:S01]  /*11290*/  FMUL.FTZ R94, R124, UR21 ;  /* 0x000000157c5e7c20 */ /* 0x000fe20008410000 */
[--C-:B------:R-:W-:Y:S01]  /*112a0*/  FFMA.FTZ R124, R95, UR21, -R133.reuse ;  /* 0x000000155f7c7c23 */ /* 0x100fe20008010885 */
[----:B------:R-:W-:-:S01]  /*112b0*/  FFMA.FTZ R95, R98, UR21, -R133 ;  /* 0x00000015625f7c23 */ /* 0x000fc20008010885 */
[--C-:B------:R-:W-:Y:S01]  /*112c0*/  FFMA.FTZ R98, R99, UR21, -R133.reuse ;  /* 0x0000001563627c23 */ /* 0x100fe20008010885 */
[----:B------:R-:W-:-:S01]  /*112d0*/  FFMA.FTZ R99, R102, UR21, -R133 ;  /* 0x0000001566637c23 */ /* 0x000fc20008010885 */
[----:B------:R-:W-:Y:S01]  /*112e0*/  MUFU.EX2 R135, R135 ;  /* 0x0000008700877308 */ /* 0x000fe20000000800 */
[----:B---3--:R-:W-:-:S01]  /*112f0*/  FFMA.FTZ R102, R69, R7, R70 ;  /* 0x0000000745667223 */ /* 0x008fc20000010046 */
        /* <DEDUP_REMOVED lines=24> */
[----:B------:R-:W-:Y:S01]  /*11480*/  FADD.FTZ R6, R57, R102 ;  /* 0x0000006639067221 */ /* 0x000fe20000010000 */
[----:B------:R-:W-:-:S01]  /*11490*/  FFMA.FTZ R102, R103, UR21, -R133 ;  /* 0x0000001567667c23 */ /* 0x000fc20008010885 */
[----:B------:R-:W-:Y:S01]  /*114a0*/  FFMA.FTZ R63, R63, UR21, -R133 ;  /* 0x000000153f3f7c23 */ /* 0x000fe20008010885 */
[----:B------:R-:W-:-:S01]  /*114b0*/  FADD.FTZ R7, R14, R7 ;  /* 0x000000070e077221 */ /* 0x000fc20000010000 */
[----:B------:R-:W-:Y:S01]  /*114c0*/  FADD.FTZ R103, R21, R6 ;  /* 0x0000000615677221 */ /* 0x000fe20000010000 */
[----:B------:R-:W-:-:S01]  /*114d0*/  FFMA.FTZ R76, R76, UR21, -R133 ;  /* 0x000000154c4c7c23 */ /* 0x000fc20008010885 */
[----:B------:R-:W1:Y:S01]  /*114e0*/  MUFU.EX2 R20, R20 ;  /* 0x0000001400147308 */ /* 0x000e620000000800 */
[----:B--2---:R-:W-:-:S01]  /*114f0*/  FADD.FTZ R6, R18, R7 ;  /* 0x0000000712067221 */ /* 0x004fc20000010000 */
[----:B------:R-:W-:Y:S01]  /*11500*/  FADD.FTZ R103, R22, R103 ;  /* 0x0000006716677221 */ /* 0x000fe20000010000 */
[----:B------:R-:W-:-:S01]  /*11510*/  FFMA.FTZ R65, R65, UR21, -R133 ;  /* 0x0000001541417c23 */ /* 0x000fc20008010885 */
[----:B------:R-:W-:-:S04]  /*11520*/  FFMA.FTZ R66, R66, UR21, -R133 ;  /* 0x0000001542427c23 */ /* 0x000fc80008010885 */
[----:B------:R-:W2:Y:S01]  /*11530*/  MUFU.EX2 R125, R125 ;  /* 0x0000007d007d7308 */ /* 0x000ea20000000800 */
[----:B---3--:R-:W-:-:S01]  /*11540*/  FADD.FTZ R7, R121, R6 ;  /* 0x0000000679077221 */ /* 0x008fc20000010000 */
[----:B------:R-:W-:-:S04]  /*11550*/  FADD.FTZ R6, R56, R103 ;  /* 0x0000006738067221 */ /* 0x000fc80000010000 */
[----:B------:R-:W-:Y:S02]  /*11560*/  FADD.FTZ R6, R67, R6 ;  /* 0x0000000643067221 */ /* 0x000fe40000010000 */
[----:B------:R-:W3:Y:S02]  /*11570*/  MUFU.EX2 R120, R120 ;  /* 0x0000007800787308 */ /* 0x000ee40000000800 */
[----:B------:R-:W-:-:S04]  /*11580*/  FADD.FTZ R103, R71, R6 ;  /* 0x0000000647677221 */ /* 0x000fc80000010000 */
[----:B------:R-:W-:Y:S02]  /*11590*/  FADD.FTZ R103, R122, R103 ;  /* 0x000000677a677221 */ /* 0x000fe40000010000 */
[----:B------:R-:W4:Y:S08]  /*115a0*/  MUFU.EX2 R129, R129 ;  /* 0x0000008100817308 */ /* 0x000f300000000800 */
[----:B------:R-:W5:Y:S08]  /*115b0*/  MUFU.EX2 R106, R106 ;  /* 0x0000006a006a7308 */ /* 0x000f700000000800 */
[----:B------:R1:W-:Y:S08]  /*115c0*/  MUFU.EX2 R15, R128 ;  /* 0x00000080000f7308 */ /* 0x0003f00000000800 */
[----:B------:R-:W5:Y:S01]  /*115d0*/  MUFU.EX2 R107, R107 ;  /* 0x0000006b006b7308 */ /* 0x000f620000000800 */
[----:B-1----:R-:W-:-:S04]  /*115e0*/  FADD.FTZ R128, R20, R7 ;  /* 0x0000000714807221 */ /* 0x002fc80000010000 */
[----:B--2---:R-:W-:-:S03]  /*115f0*/  FADD.FTZ R7, R125, R128 ;  /* 0x000000807d077221 */ /* 0x004fc60000010000 */
[----:B------:R-:W1:Y:S01]  /*11600*/  MUFU.EX2 R110, R110 ;  /* 0x0000006e006e7308 */ /* 0x000e620000000800 */
[----:B---3--:R-:W-:-:S04]  /*11610*/  FADD.FTZ R6, R120, R7 ;  /* 0x0000000778067221 */ /* 0x008fc80000010000 */
[----:B----4-:R-:W-:Y:S01]  /*11620*/  FADD.FTZ R7, R129, R6 ;  /* 0x0000000681077221 */ /* 0x010fe20000010000 */
[----:B------:R-:W-:-:S02]  /*11630*/  FADD.FTZ R6, R104, R103 ;  /* 0x0000006768067221 */ /* 0x000fc40000010000 */
[----:B------:R-:W2:Y:S01]  /*11640*/  MUFU.EX2 R111, R111 ;  /* 0x0000006f006f7308 */ /* 0x000ea20000000800 */
[----:B-----5:R-:W-:-:S01]  /*11650*/  FADD.FTZ R128, R106, R7 ;  /* 0x000000076a807221 */ /* 0x020fc20000010000 */
[----:B------:R-:W-:-:S03]  /*11660*/  FADD.FTZ R7, R105, R6 ;  /* 0x0000000669077221 */ /* 0x000fc60000010000 */
[----:B------:R-:W-:Y:S01]  /*11670*/  FADD.FTZ R103, R107, R128 ;  /* 0x000000806b677221 */ /* 0x000fe20000010000 */
[----:B------:R-:W-:-:S02]  /*11680*/  FADD.FTZ R6, R108, R7 ;  /* 0x000000076c067221 */ /* 0x000fc40000010000 */
        /* <DEDUP_REMOVED lines=10> */
[----:B------:R-:W-:Y:S01]  /*11730*/  FFMA.FTZ R103, R82, UR21, -R133 ;  /* 0x0000001552677c23 */ /* 0x000fe20008010885 */
[----:B------:R-:W-:-:S04]  /*11740*/  FADD.FTZ R7, R117, R6 ;  /* 0x0000000675077221 */ /* 0x000fc80000010000 */
[----:B------:R-:W-:Y:S01]  /*11750*/  FADD.FTZ R6, R88, R7 ;  /* 0x0000000758067221 */ /* 0x000fe20000010000 */
[----:B------:R-:W3:Y:S01]  /*11760*/  MUFU.EX2 R119, R119 ;  /* 0x0000007700777308 */ /* 0x000ee20000000800 */
[----:B-1----:R-:W-:-:S02]  /*11770*/  FADD.FTZ R137, R115, R128 ;  /* 0x0000008073897221 */ /* 0x002fc40000010000 */
[----:B------:R-:W-:-:S04]  /*11780*/  FADD.FTZ R7, R89, R6 ;  /* 0x0000000659077221 */ /* 0x000fc80000010000 */
[----:B------:R-:W-:Y:S01]  /*11790*/  FADD.FTZ R6, R92, R7 ;  /* 0x000000075c067221 */ /* 0x000fe20000010000 */
[----:B------:R-:W1:Y:S01]  /*117a0*/  MUFU.EX2 R90, R90 ;  /* 0x0000005a005a7308 */ /* 0x000e620000000800 */
[----:B--2---:R-:W-:-:S07]  /*117b0*/  FADD.FTZ R82, R118, R137 ;  /* 0x0000008976527221 */ /* 0x004fce0000010000 */
[----:B------:R-:W2:Y:S01]  /*117c0*/  MUFU.EX2 R91, R91 ;  /* 0x0000005b005b7308 */ /* 0x000ea20000000800 */
[----:B---3--:R-:W-:-:S01]  /*117d0*/  FADD.FTZ R137, R119, R82 ;  /* 0x0000005277897221 */ /* 0x008fc20000010000 */
[--C-:B------:R-:W-:Y:S01]  /*117e0*/  FFMA.FTZ R82, R83, UR21, -R133.reuse ;  /* 0x0000001553527c23 */ /* 0x100fe20008010885 */
[----:B------:R-:W-:-:S05]  /*117f0*/  FFMA.FTZ R83, R84, UR21, -R133 ;  /* 0x0000001554537c23 */ /* 0x000fca0008010885 */
[----:B------:R-:W3:Y:S01]  /*11800*/  MUFU.EX2 R93, R93 ;  /* 0x0000005d005d7308 */ /* 0x000ee20000000800 */
[----:B-1----:R-:W-:-:S07]  /*11810*/  FADD.FTZ R128, R90, R137 ;  /* 0x000000895a807221 */ /* 0x002fce0000010000 */
[----:B------:R-:W1:Y:S01]  /*11820*/  MUFU.EX2 R124, R124 ;  /* 0x0000007c007c7308 */ /* 0x000e620000000800 */
[----:B--2---:R-:W-:-:S04]  /*11830*/  FADD.FTZ R128, R91, R128 ;  /* 0x000000805b807221 */ /* 0x004fc80000010000 */
[----:B------:R-:W-:-:S03]  /*11840*/  FADD.FTZ R7, R15, R128 ;  /* 0x000000800f077221 */ /* 0x000fc60000010000 */
        /* <DEDUP_REMOVED lines=82> */
.L_x_694:
        /* <DEDUP_REMOVED lines=10> */
[-C--:B------:R-:W-:Y:S01]  /*11e10*/  FMUL.FTZ R25, R25, R69.reuse ;  /* 0x0000004519197220 */ /* 0x080fe20000410000 */
        /* <DEDUP_REMOVED lines=71> */
.L_x_677:
[----:B------:R-:W-:Y:S06]  /*12290*/  BAR.ARV 0x8, 0x1a0 ;  /* 0x0206800000007b1d */ /* 0x000fec0000002000 */
[----:B------:R-:W-:Y:S05]  /*122a0*/  @!P0 BRA `(.L_x_696) ;  /* 0x0000000000048947 */ /* 0x000fea0003800000 */
[----:B------:R-:W-:Y:S01]  /*122b0*/  BPT.TRAP 0x1 ;  /* 0x000000040000795c */ /* 0x000fe20000300000 */
.L_x_696:
[----:B------:R-:W-:Y:S01]  /*122c0*/  ULEA UR14, UR38, UR40, 0x3 ;  /* 0x00000028260e7291 */ /* 0x000fe2000f8e183f */
[----:B------:R-:W-:-:S05]  /*122d0*/  IMAD.U32 R0, RZ, RZ, UR37 ;  /* 0x00000025ff007e24 */ /* 0x000fca000f8e00ff */
[----:B------:R-:W-:-:S04]  /*122e0*/  SHF.L.U32 R0, R0, 0x1f, RZ ;  /* 0x0000001f00007819 */ /* 0x000fc800000006ff */
[----:B------:R1:W2:Y:S01]  /*122f0*/  SYNCS.PHASECHK.TRANS64.TRYWAIT P1, [UR14+0x13250], R0 ;  /* 0x01325000ff0075a7 */ /* 0x0002a2000802014e */
[----:B------:R-:W-:Y:S05]  /*12300*/  @!P0 BRA `(.L_x_697) ;  /* 0x0000000000048947 */ /* 0x000fea0003800000 */
[----:B------:R-:W-:Y:S01]  /*12310*/  BPT.TRAP 0x1 ;  /* 0x000000040000795c */ /* 0x000fe20000300000 */
.L_x_697:
[----:B--2---:R-:W-:Y:S05]  /*12320*/  @P1 BRA `(.L_x_698) ;  /* 0x0000000000081947 */ /* 0x004fea0003800000 */
[----:B------:R-:W2:Y:S02]  /*12330*/  SYNCS.PHASECHK.TRANS64.TRYWAIT P1, [UR14+0x13250], R0 ;  /* 0x01325000ff0075a7 */ /* 0x000ea4000802014e */
[----:B--2---:R-:W-:Y:S05]  /*12340*/  @!P1 BRA `(.L_x_699) ;  /* 0x0000004800dc9947 */ /* 0x004fea0003800000 */
.L_x_698:
        /* <DEDUP_REMOVED lines=9> */
[----:B------:R-:W-:-:S04]  /*123e0*/  PLOP3.LUT P1, PT, PT, PT, UP0, 0x80, 0x0 ;  /* 0x000000000000781c */ /* 0x000fc80003f2f008 */
[----:B------:R-:W-:Y:S01]  /*123f0*/  @UP0 USHF.R.S32.HI UR8, URZ, 0x1f, UR44 ;  /* 0x0000001f3f080899 */ /* 0x000fe2000801142c */
[----:B------:R-:W-:Y:S01]  /*12400*/  @UP0 ULDC.64 UR10, c[0x0][0x9c8] ;  /* 0x00027200000a0ab9 */ /* 0x000fe20000000a00 */
[----:B------:R-:W-:Y:S02]  /*12410*/  @UP0 USHF.R.S32.HI UR9, URZ, 0x1f, UR41 ;  /* 0x0000001f3f090899 */ /* 0x000fe40008011429 */
[----:B------:R-:W-:Y:S02]  /*12420*/  @UP0 UIMAD UR8, UR8, UR10, URZ ;  /* 0x0000000a080802a4 */ /* 0x000fe4000f8e023f */
[----:B------:R-:W-:Y:S02]  /*12430*/  @UP0 UIMAD.WIDE.U32 UR6, UR44, UR10, URZ ;  /* 0x0000000a2c0602a5 */ /* 0x000fe4000f8e003f */
[----:B------:R-:W-:Y:S02]  /*12440*/  UIMAD UR10, UR38, 0x280, UR40 ;  /* 0x00000280260a78a4 */ /* 0x000fe4000f8e0228 */
[----:B------:R-:W-:Y:S01]  /*12450*/  @UP0 UIMAD UR8, UR44, UR11, UR8 ;  /* 0x0000000b2c0802a4 */ /* 0x000fe2000f8e0208 */
[----:B------:R-:W-:-:S02]  /*12460*/  @UP0 ULDC.64 UR12, c[0x0][0x9d0] ;  /* 0x00027400000c0ab9 */ /* 0x000fc40000000a00 */
[----:B------:R-:W-:Y:S01]  /*12470*/  UMOV UR11, 0xc0000010 ;  /* 0xc0000010000b7882 */ /* 0x000fe20000000000 */
[----:B------:R-:W-:Y:S02]  /*12480*/  @UP0 UIMAD UR9, UR9, UR12, URZ ;  /* 0x0000000c090902a4 */ /* 0x000fe4000f8e023f */
[----:B------:R-:W-:-:S07]  /*12490*/  @UP0 UIADD3 UR7, UR7, UR8, URZ ;  /* 0x0000000807070290 */ /* 0x000fce000fffe03f */
[----:B------:R-:W-:Y:S01]  /*124a0*/  QGMMA.64x64x32.F32.E4M3.E4M3 R24, R152, gdesc[UR8], R24, gsb0 ;  /* 0x00e0000898187df3 */ /* 0x000fe20008000818 */
[----:B------:R-:W-:Y:S02]  /*124b0*/  @UP0 UIMAD UR9, UR41, UR13, UR9 ;  /* 0x0000000d290902a4 */ /* 0x000fe4000f8e0209 */
[----:B------:R-:W-:-:S04]  /*124c0*/  @UP0 UIMAD.WIDE.U32 UR6, UR41, UR12, UR6 ;  /* 0x0000000c290602a5 */ /* 0x000fc8000f8e0006 */
[----:B------:R-:W-:Y:S02]  /*124d0*/  @UP0 UIADD3 UR7, UR7, UR9, URZ ;  /* 0x0000000907070290 */ /* 0x000fe4000fffe03f */
[----:B------:R-:W-:-:S04]  /*124e0*/  @UP0 ULEA UR4, UP1, UR6, UR4, 0x2 ;  /* 0x0000000406040291 */ /* 0x000fc8000f82103f */
[----:B------:R-:W-:Y:S02]  /*124f0*/  @UP0 ULEA.HI.X UR5, UR6, UR5, UR7, 0x2, UP1 ;  /* 0x0000000506050291 */ /* 0x000fe400088f1407 */
[----:B------:R-:W-:-:S04]  /*12500*/  IMAD.U32 R4, RZ, RZ, UR4 ;  /* 0x00000004ff047e24 */ /* 0x000fc8000f8e00ff */
[----:B------:R-:W-:Y:S01]  /*12510*/  IMAD.U32 R5, RZ, RZ, UR5 ;  /* 0x00000005ff057e24 */ /* 0x000fe2000f8e00ff */
[----:B------:R-:W-:-:S04]  /*12520*/  UIADD3 UR4, UR10, 0x80, URZ ;  /* 0x000000800a047890 */ /* 0x000fc8000fffe03f */
[----:B------:R3:W4:Y:S01]  /*12530*/  @P1 LDG.E R8, desc[UR50][R4.64] ;  /* 0x0000003204081981 */ /* 0x000722000c1e1900 */
[----:B------:R-:W-:Y:S02]  /*12540*/  UMOV UR7, 0xc0000010 ;  /* 0xc000001000077882 */ /* 0x000fe40000000000 */
[----:B------:R-:W-:Y:S01]  /*12550*/  UMOV UR6, UR4 ;  /* 0x0000000400067c82 */ /* 0x000fe20008000000 */
[----:B------:R-:W-:Y:S02]  /*12560*/  WARPGROUP.DEPBAR.LE gsb0, 0x0 ;  /* 0x00008000000079c5 */ /* 0x000fe40000010000 */
[----:B------:R-:W-:-:S06]  /*12570*/  WARPGROUP.ARRIVE ;  /* 0x00000000000079c5 */ /* 0x000fcc0000000000 */
[----:B------:R-:W-:Y:S01]  /*12580*/  QGMMA.64x64x32.F32.E4M3.E4M3 R24, R148, gdesc[UR4], R24, gsb0 ;  /* 0x00e0000494187df3 */ /* 0x000fe20008000818 */
[----:B------:R-:W-:Y:S01]  /*12590*/  UIADD3 UR4, UR10, 0x100, URZ ;  /* 0x000001000a047890 */ /* 0x000fe2000fffe03f */
[----:B------:R-:W-:-:S06]  /*125a0*/  UMOV UR7, 0xc0000010 ;  /* 0xc000001000077882 */ /* 0x000fcc0000000000 */
[----:B------:R-:W-:Y:S01]  /*125b0*/  UMOV UR6, UR4 ;  /* 0x0000000400067c82 */ /* 0x000fe20008000000 */
[----:B------:R-:W-:Y:S02]  /*125c0*/  WARPGROUP.DEPBAR.LE gsb0, 0x0 ;  /* 0x00008000000079c5 */ /* 0x000fe40000010000 */
[----:B------:R-:W-:-:S06]  /*125d0*/  WARPGROUP.ARRIVE ;  /* 0x00000000000079c5 */ /* 0x000fcc0000000000 */
[----:B------:R-:W-:Y:S01]  /*125e0*/  QGMMA.64x64x32.F32.E4M3.E4M3 R24, R144, gdesc[UR4], R24, gsb0 ;  /* 0x00e0000490187df3 */ /* 0x000fe20008000818 */
[----:B------:R-:W-:Y:S01]  /*125f0*/  UIADD3 UR4, UR10, 0x180, URZ ;  /* 0x000001800a047890 */ /* 0x000fe2000fffe03f */
[----:B------:R-:W-:-:S06]  /*12600*/  UMOV UR7, 0xc0000010 ;  /* 0xc000001000077882 */ /* 0x000fcc0000000000 */
[----:B------:R-:W-:Y:S01]  /*12610*/  UMOV UR6, UR4 ;  /* 0x0000000400067c82 */ /* 0x000fe20008000000 */
[----:B-12---:R-:W1:Y:S04]  /*12620*/  SHFL.BFLY PT, R0, R7, 0x2, 0x1f ;  /* 0x0c401f0007007f89 */ /* 0x006e6800000e0000 */
[----:B---3--:R-:W2:Y:S01]  /*12630*/  SHFL.BFLY PT, R5, R6, 0x2, 0x1f ;  /* 0x0c401f0006057f89 */ /* 0x008ea200000e0000 */
[----:B------:R-:W-:Y:S02]  /*12640*/  WARPGROUP.DEPBAR.LE gsb0, 0x0 ;  /* 0x00008000000079c5 */ /* 0x000fe40000010000 */
[----:B------:R-:W-:-:S06]  /*12650*/  WARPGROUP.ARRIVE ;  /* 0x00000000000079c5 */ /* 0x000fcc0000000000 */
[----:B------:R-:W-:Y:S01]  /*12660*/  QGMMA.64x64x32.F32.E4M3.E4M3 R24, R140, gdesc[UR4], R24, gsb0 ;  /* 0x00e000048c187df3 */ /* 0x000fe20008000818 */
[----:B-1----:R-:W-:-:S01]  /*12670*/  FADD.FTZ R0, R0, R7 ;  /* 0x0000000700007221 */ /* 0x002fc20000010000 */
[----:B------:R-:W-:Y:S01]  /*12680*/  UIADD3 UR10, UR10, 0x200, URZ ;  /* 0x000002000a0a7890 */ /* 0x000fe2000fffe03f */
[----:B--2---:R-:W-:-:S01]  /*12690*/  FADD.FTZ R5, R5, R6 ;  /* 0x0000000605057221 */ /* 0x004fc20000010000 */
[----:B------:R-:W-:Y:S02]  /*126a0*/  UMOV UR11, 0xc0000010 ;  /* 0xc0000010000b7882 */ /* 0x000fe40000000000 */
[----:B------:R-:W1:Y:S04]  /*126b0*/  SHFL.BFLY PT, R3, R0, 0x1, 0x1f ;  /* 0x0c201f0000037f89 */ /* 0x000e6800000e0000 */
[----:B------:R-:W2:Y:S01]  /*126c0*/  SHFL.BFLY PT, R4, R5, 0x1, 0x1f ;  /* 0x0c201f0005047f89 */ /* 0x000ea200000e0000 */
[----:B------:R-:W-:-:S02]  /*126d0*/  IMAD.MOV.U32 R7, RZ, RZ, RZ ;  /* 0x000000ffff077224 */ /* 0x000fc400078e00ff */
[----:B-1----:R-:W-:Y:S01]  /*126e0*/  FADD.FTZ R12, R0, R3 ;  /* 0x00000003000c7221 */ /* 0x002fe20000010000 */
[----:B--2---:R-:W-:-:S04]  /*126f0*/  FADD.FTZ R14, R5, R4 ;  /* 0x00000004050e7221 */ /* 0x004fc80000010000 */
[C---:B------:R-:W-:Y:S01]  /*12700*/  FSETP.NE.FTZ.AND P1, PT, R12.reuse, RZ, PT ;  /* 0x000000ff0c00720b */ /* 0x040fe20003f35000 */
[----:B------:R-:W-:Y:S01]  /*12710*/  FMUL.FTZ R13, R12, 0.00390625 ;  /* 0x3b8000000c0d7820 */ /* 0x000fe20000410000 */
[----:B------:R-:W-:Y:S01]  /*12720*/  FMUL.FTZ R6, R14, 0.00390625 ;  /* 0x3b8000000e067820 */ /* 0x000fe20000410000 */
        /* <DEDUP_REMOVED lines=17> */
[----:B------:R-:W-:Y:S02]  /*12840*/  IMAD.MOV.U32 R3, RZ, RZ, -0x800000 ;  /* 0xff800000ff037424 */ /* 0x000fe400078e00ff */
[----:B------:R-:W-:Y:S01]  /*12850*/  @P2 FFMA.FTZ R3, R4, R11, R5 ;  /* 0x0000000b04032223 */ /* 0x000fe20000010005 */
[----:B------:R-:W-:Y:S02]  /*12860*/  IMAD.MOV.U32 R0, RZ, RZ, -0x800000 ;  /* 0xff800000ff007424 */ /* 0x000fe400078e00ff */
[----:B------:R-:W-:Y:S01]  /*12870*/  @P3 FFMA.FTZ R0, R12, R10, R13 ;  /* 0x0000000a0c003223 */ /* 0x000fe2000001000d */
[-C--:B----4-:R-:W-:Y:S01]  /*12880*/  FMUL.FTZ R7, R7, R8.reuse ;  /* 0x0000000807077220 */ /* 0x090fe20000410000 */
[----:B---3--:R-:W-:Y:S01]  /*12890*/  FMUL.FTZ R4, R9, R8 ;  /* 0x0000000809047220 */ /* 0x008fe20000410000 */
[----:B------:R-:W-:-:S02]  /*128a0*/  WARPGROUP.DEPBAR.LE gsb0, 0x0 ;  /* 0x00008000000079c5 */ /* 0x000fc40000010000 */
[----:B------:R-:W-:Y:S05]  /*128b0*/  @!P0 BRA `(.L_x_700) ;  /* 0x0000000000048947 */ /* 0x000fea0003800000 */
[----:B------:R-:W-:Y:S01]  /*128c0*/  BPT.TRAP 0x1 ;  /* 0x000000040000795c */ /* 0x000fe20000300000 */
.L_x_700:
[----:B------:R-:W-:Y:S01]  /*128d0*/  UIADD3 UR4, UR14, 0x13260, URZ ;  /* 0x000132600e047890 */ /* 0x000fe2000fffe03f */
[-C--:B------:R-:W-:Y:S01]  /*128e0*/  FMUL.FTZ R57, R24, R7.reuse ;  /* 0x0000000718397220 */ /* 0x080fe20000410000 */
[----:B------:R-:W-:Y:S01]  /*128f0*/  UIADD3 UR38, UR38, 0x1, URZ ;  /* 0x0000000126267890 */ /* 0x000fe2000fffe03f */
[-C--:B------:R-:W-:Y:S01]  /*12900*/  FMUL.FTZ R56, R25, R7.reuse ;  /* 0x0000000719387220 */ /* 0x080fe20000410000 */
[----:B------:R-:W-:Y:S01]  /*12910*/  UPRMT UR4, UR39, 0x654, UR4 ;  /* 0x0000065427047896 */ /* 0x000fe20008000004 */
[-C--:B------:R-:W-:Y:S01]  /*12920*/  FMUL.FTZ R28, R28, R7.reuse ;  /* 0x000000071c1c7220 */ /* 0x080fe20000410000 */
[----:B------:R-:W-:Y:S01]  /*12930*/  UISETP.NE.AND UP0, UPT, UR38, 0x2, UPT ;  /* 0x000000022600788c */ /* 0x000fe2000bf05270 */
[-C--:B------:R-:W-:Y:S01]  /*12940*/  FMUL.FTZ R29, R29, R7.reuse ;  /* 0x000000071d1d7220 */ /* 0x080fe20000410000 */
[-C--:B------:R-:W-:Y:S01]  /*12950*/  FMUL.FTZ R21, R32, R7.reuse ;  /* 0x0000000720157220 */ /* 0x080fe20000410000 */
[-C--:B------:R-:W-:Y:S01]  /*12960*/  FMUL.FTZ R20, R33, R7.reuse ;  /* 0x0000000721147220 */ /* 0x080fe20000410000 */
[-C--:B------:R-:W-:Y:S01]  /*12970*/  FMUL.FTZ R36, R36, R7.reuse ;  /* 0x0000000724247220 */ /* 0x080fe20000410000 */
[-C--:B------:R-:W-:Y:S01]  /*12980*/  FMUL.FTZ R37, R37, R7.reuse ;  /* 0x0000000725257220 */ /* 0x080fe20000410000 */
[-C--:B------:R-:W-:Y:S01]  /*12990*/  FMUL.FTZ R13, R40, R7.reuse ;  /* 0x00000007280d7220 */ /* 0x080fe20000410000 */
[----:B------:R-:W-:Y:S01]  /*129a0*/  SYNCS.ARRIVE.TRANS64.RED.A1T0 RZ, [UR4], RZ ;  /* 0x000000ffffff79a7 */ /* 0x000fe20008100404 */
[-C--:B------:R-:W-:Y:S01]  /*129b0*/  FMUL.FTZ R12, R41, R7.reuse ;  /* 0x00000007290c7220 */ /* 0x080fe20000410000 */
[-C--:B------:R-:W-:Y:S01]  /*129c0*/  FMUL.FTZ R44, R44, R7.reuse ;  /* 0x000000072c2c7220 */ /* 0x080fe20000410000 */
[-C--:B------:R-:W-:Y:S01]  /*129d0*/  FMUL.FTZ R45, R45, R7.reuse ;  /* 0x000000072d2d7220 */ /* 0x080fe20000410000 */
[-C--:B------:R-:W-:Y:S01]  /*129e0*/  FMUL.FTZ R9, R48, R7.reuse ;  /* 0x0000000730097220 */ /* 0x080fe20000410000 */
[-C--:B------:R-:W-:Y:S01]  /*129f0*/  FMUL.FTZ R8, R49, R7.reuse ;  /* 0x0000000731087220 */ /* 0x080fe20000410000 */
[-C--:B------:R-:W-:Y:S01]  /*12a00*/  FMUL.FTZ R52, R52, R7.reuse ;  /* 0x0000000734347220 */ /* 0x080fe20000410000 */
[----:B------:R-:W-:Y:S01]  /*12a10*/  FMUL.FTZ R53, R53, R7 ;  /* 0x0000000735357220 */ /* 0x000fe20000410000 */
[----:B------:R-:W-:Y:S01]  /*12a20*/  USEL UR4, URZ, 0x1, UP0 ;  /* 0x000000013f047887 */ /* 0x000fe20008000000 */
        /* <DEDUP_REMOVED lines=19> */
[----:B------:R-:W-:-:S12]  /*12b60*/  ULOP3.LUT UR37, UR37, UR4, URZ, 0x3c, !UPT ;  /* 0x0000000425257292 */ /* 0x000fd8000f8e3c3f */
.L_x_626:
[----:B------:R-:W1:Y:S08]  /*12b70*/  S2UR UR39, SR_CgaCtaId ;  /* 0x00000000002779c3 */ /* 0x000e700000008800 */
[----:B------:R-:W-:Y:S06]  /*12b80*/  BAR.SYNC.DEFER_BLOCKING 0x5, 0x200 ;  /* 0x0148000000007b1d */ /* 0x000fec0000010000 */
[----:B------:R-:W-:Y:S01]  /*12b90*/  UMOV UR40, 0x400 ;  /* 0x0000040000287882 */ /* 0x000fe20000000000 */
[----:B------:R-:W2:Y:S01]  /*12ba0*/  S2R R49, SR_TID.X ;  /* 0x0000000000317919 */ /* 0x000ea20000002100 */
[----:B-1----:R-:W-:-:S09]  /*12bb0*/  ULEA UR40, UR39, UR40, 0x18 ;  /* 0x0000002827287291 */ /* 0x002fd2000f8ec03f */
[----:B------:R-:W1:Y:S01]  /*12bc0*/  LDS R4, [UR40+0x132d0] ;  /* 0x0132d028ff047984 */ /* 0x000e620008000800 */
[----:B--2---:R-:W-:Y:S01]  /*12bd0*/  VIADD R22, R49, 0xffffff80 ;  /* 0xffffff8031167836 */ /* 0x004fe20000000000 */
[----:B-1----:R-:W-:Y:S01]  /*12be0*/  R2UR UR4, R4 ;  /* 0x00000000040472ca */ /* 0x002fe200000e0000 */
[----:B------:R-:W-:Y:S06]  /*12bf0*/  BAR.ARV 0x4, 0x200 ;  /* 0x0108000000007b1d */ /* 0x000fec0000002000 */
[----:B------:R-:W-:Y:S08]  /*12c00*/  @P0 BRA `(.L_x_701) ;  /* 0x00000008007c0947 */ /* 0x000ff00003800000 */
[----:B------:R-:W-:Y:S01]  /*12c10*/  IMAD.SHL.U32 R4, R49, 0x4, RZ ;  /* 0x0000000431047824 */ /* 0x000fe200078e00ff */
[----:B------:R-:W-:Y:S01]  /*12c20*/  ULDC.64 UR6, c[0x4][0x38] ;  /* 0x01000e0000067ab9 */ /* 0x000fe20000000a00 */
[----:B------:R-:W2:Y:S01]  /*12c30*/  LDL R50, [R1] ;  /* 0x0000000001327983 */ /* 0x000ea20000100800 */
[----:B------:R-:W-:Y:S02]  /*12c40*/  F2FP.BF16.F32.PACK_AB R11, R46, R11 ;  /* 0x0000000b2e0b723e */ /* 0x000fe400000010ff */
[----:B------:R-:W-:Y:S02]  /*12c50*/  F2FP.BF16.F32.PACK_AB R10, R47, R10 ;  /* 0x0000000a2f0a723e */ /* 0x000fe400000010ff */
[----:B------:R-:W-:Y:S02]  /*12c60*/  F2FP.BF16.F32.PACK_AB R9, R52, R9 ;  /* 0x000000093409723e */ /* 0x000fe400000010ff */
[----:B------:R-:W-:Y:S02]  /*12c70*/  F2FP.BF16.F32.PACK_AB R8, R53, R8 ;  /* 0x000000083508723e */ /* 0x000fe400000010ff */
[----:B------:R-:W-:-:S02]  /*12c80*/  F2FP.BF16.F32.PACK_AB R14, R39, R14 ;  /* 0x0000000e270e723e */ /* 0x000fc400000010ff */
[----:B------:R-:W-:Y:S02]  /*12c90*/  F2FP.BF16.F32.PACK_AB R24, R31, R24 ;  /* 0x000000181f18723e */ /* 0x000fe400000010ff */
[----:B------:R-:W-:Y:S02]  /*12ca0*/  F2FP.BF16.F32.PACK_AB R7, R54, R7 ;  /* 0x000000073607723e */ /* 0x000fe400000010ff */
[----:B------:R-:W-:Y:S02]  /*12cb0*/  F2FP.BF16.F32.PACK_AB R6, R55, R6 ;  /* 0x000000063706723e */ /* 0x000fe400000010ff */
[----:B------:R-:W-:Y:S02]  /*12cc0*/  F2FP.BF16.F32.PACK_AB R12, R45, R12 ;  /* 0x0000000c2d0c723e */ /* 0x000fe400000010ff */
[----:B------:R-:W-:Y:S02]  /*12cd0*/  F2FP.BF16.F32.PACK_AB R28, R28, R57 ;  /* 0x000000391c1c723e */ /* 0x000fe400000010ff */
[----:B------:R-:W-:-:S02]  /*12ce0*/  F2FP.BF16.F32.PACK_AB R29, R29, R56 ;  /* 0x000000381d1d723e */ /* 0x000fc400000010ff */
[----:B------:R-:W-:Y:S01]  /*12cf0*/  F2FP.BF16.F32.PACK_AB R13, R44, R13 ;  /* 0x0000000d2c0d723e */ /* 0x000fe200000010ff */
[----:B------:R-:W-:Y:S01]  /*12d00*/  USHF.R.S32.HI UR5, URZ, 0x1f, UR43 ;  /* 0x0000001f3f057899 */ /* 0x000fe2000801142b */
[----:B------:R-:W-:Y:S01]  /*12d10*/  LOP3.LUT R4, R4, 0xc, RZ, 0xc0, !PT ;  /* 0x0000000c04047812 */ /* 0x000fe200078ec0ff */
[----:B------:R-:W-:Y:S01]  /*12d20*/  ULDC.64 UR8, c[0x0][0xb70] ;  /* 0x0002dc0000087ab9 */ /* 0x000fe20000000a00 */
[----:B------:R-:W-:Y:S02]  /*12d30*/  BAR.SYNC.DEFER_BLOCKING 0x1, 0x180 ;  /* 0x0046000000007b1d */ /* 0x000fe40000010000 */
[----:B------:R-:W-:-:S05]  /*12d40*/  IADD3 R4, P0, R4, UR6, RZ ;  /* 0x0000000604047c10 */ /* 0x000fca000ff1e0ff */
[----:B------:R-:W-:-:S05]  /*12d50*/  IMAD.X R5, RZ, RZ, UR7, P0 ;  /* 0x00000007ff057e24 */ /* 0x000fca00080e06ff */
[----:B------:R1:W3:Y:S01]  /*12d60*/  LDG.E.CONSTANT R18, desc[UR50][R4.64] ;  /* 0x0000003204127981 */ /* 0x0002e2000c1e9900 */
[----:B------:R-:W-:Y:S01]  /*12d70*/  IADD3 R47, P2, R156, 0x60, RZ ;  /* 0x000000609c2f7810 */ /* 0x000fe20007f5e0ff */
[----:B------:R-:W-:Y:S01]  /*12d80*/  UIMAD UR5, UR5, UR8, URZ ;  /* 0x00000008050572a4 */ /* 0x000fe2000f8e023f */
[----:B------:R-:W-:Y:S01]  /*12d90*/  F2FP.BF16.F32.PACK_AB R25, R30, R25 ;  /* 0x000000191e19723e */ /* 0x000fe200000010ff */
[----:B------:R-:W-:Y:S01]  /*12da0*/  UIMAD.WIDE.U32 UR6, UR43, UR8, URZ ;  /* 0x000000082b0672a5 */ /* 0x000fe2000f8e003f */
[----:B------:R-:W-:Y:S01]  /*12db0*/  F2FP.BF16.F32.PACK_AB R21, R36, R21 ;  /* 0x000000152415723e */ /* 0x000fe200000010ff */
[----:B------:R-:W-:Y:S01]  /*12dc0*/  UIMAD UR5, UR43, UR9, UR5 ;  /* 0x000000092b0572a4 */ /* 0x000fe2000f8e0205 */
[----:B------:R-:W-:Y:S02]  /*12dd0*/  F2FP.BF16.F32.PACK_AB R15, R38, R15 ;  /* 0x0000000f260f723e */ /* 0x000fe400000010ff */
[----:B------:R-:W-:Y:S01]  /*12de0*/  F2FP.BF16.F32.PACK_AB R20, R37, R20 ;  /* 0x000000142514723e */ /* 0x000fe200000010ff */
[----:B------:R-:W-:Y:S01]  /*12df0*/  UIADD3 UR5, UR7, UR5, URZ ;  /* 0x0000000507057290 */ /* 0x000fe2000fffe03f */
[----:B-1----:R-:W-:-:S02]  /*12e00*/  LOP3.LUT P0, R4, R49, 0x3, RZ, 0xc0, !PT ;  /* 0x0000000331047812 */ /* 0x002fc4000780c0ff */
[----:B------:R-:W-:Y:S02]  /*12e10*/  IADD3 R5, P3, R156, 0x40, RZ ;  /* 0x000000409c057810 */ /* 0x000fe40007f7e0ff */
[----:B------:R-:W-:Y:S02]  /*12e20*/  ISETP.EQ.OR P0, PT, R4, 0x3, !P0 ;  /* 0x000000030400780c */ /* 0x000fe40004702670 */
[----:B------:R-:W-:Y:S02]  /*12e30*/  LOP3.LUT R4, R5, 0x380, RZ, 0xc0, !PT ;  /* 0x0000038005047812 */ /* 0x000fe400078ec0ff */
[----:B------:R-:W-:Y:S02]  /*12e40*/  SEL R39, R11, R10, P0 ;  /* 0x0000000a0b277207 */ /* 0x000fe40000000000 */
[----:B------:R-:W-:Y:S02]  /*12e50*/  SEL R41, R10, R11, P0 ;  /* 0x0000000b0a297207 */ /* 0x000fe40000000000 */
[----:B------:R-:W-:-:S02]  /*12e60*/  LOP3.LUT R11, R156, 0x380, RZ, 0xc0, !PT ;  /* 0x000003809c0b7812 */ /* 0x000fc400078ec0ff */
[----:B------:R-:W-:Y:S02]  /*12e70*/  SEL R31, R9, R8, P0 ;  /* 0x00000008091f7207 */ /* 0x000fe40000000000 */
[----:B------:R-:W-:Y:S02]  /*12e80*/  SEL R33, R8, R9, P0 ;  /* 0x0000000908217207 */ /* 0x000fe40000000000 */
[----:B------:R-:W-:Y:S02]  /*12e90*/  IADD3 R9, P1, R156, 0x20, RZ ;  /* 0x000000209c097810 */ /* 0x000fe40007f3e0ff */
[----:B------:R-:W-:Y:S02]  /*12ea0*/  SHF.R.U64 R11, R11, 0x3, RZ ;  /* 0x000000030b0b7819 */ /* 0x000fe400000012ff */
[----:B------:R-:W-:Y:S02]  /*12eb0*/  LOP3.LUT R8, R9, 0x380, RZ, 0xc0, !PT ;  /* 0x0000038009087812 */ /* 0x000fe400078ec0ff */
[----:B------:R-:W-:-:S02]  /*12ec0*/  SEL R43, R7, R6, P0 ;  /* 0x00000006072b7207 */ /* 0x000fc40000000000 */
[----:B------:R-:W-:Y:S02]  /*12ed0*/  SEL R45, R6, R7, P0 ;  /* 0x00000007062d7207 */ /* 0x000fe40000000000 */
[----:B------:R-:W-:Y:S02]  /*12ee0*/  LOP3.LUT R7, R47, 0x380, RZ, 0xc0, !PT ;  /* 0x000003802f077812 */ /* 0x000fe400078ec0ff */
[----:B------:R-:W-:Y:S01]  /*12ef0*/  LOP3.LUT R10, R11, R156, RZ, 0x3c, !PT ;  /* 0x0000009c0b0a7212 */ /* 0x000fe200078e3cff */
[--C-:B------:R-:W-:Y:S01]  /*12f00*/  IMAD.MOV.U32 R11, RZ, RZ, R157.reuse ;  /* 0x000000ffff0b7224 */ /* 0x100fe200078e009d */
[----:B------:R-:W-:Y:S02]  /*12f10*/  SHF.R.U64 R8, R8, 0x3, RZ ;  /* 0x0000000308087819 */ /* 0x000fe400000012ff */
[----:B------:R-:W-:Y:S02]  /*12f20*/  SHF.R.U64 R6, R4, 0x3, RZ ;  /* 0x0000000304067819 */ /* 0x000fe400000012ff */
[----:B------:R-:W-:Y:S01]  /*12f30*/  SHF.R.U64 R4, R7, 0x3, RZ ;  /* 0x0000000307047819 */ /* 0x000fe200000012ff */
[----:B------:R-:W-:Y:S01]  /*12f40*/  IMAD.X R7, RZ, RZ, R157, P3 ;  /* 0x000000ffff077224 */ /* 0x000fe200018e069d */
[----:B------:R-:W-:-:S02]  /*12f50*/  SEL R19, R28, R29, P0 ;  /* 0x0000001d1c137207 */ /* 0x000fc40000000000 */
[----:B------:R-:W-:Y:S02]  /*12f60*/  LOP3.LUT R8, R8, R9, RZ, 0x3c, !PT ;  /* 0x0000000908087212 */ /* 0x000fe400078e3cff */
[----:B------:R-:W-:Y:S02]  /*12f70*/  MOV R44, R10 ;  /* 0x0000000a002c7202 */ /* 0x000fe40000000f00 */
[----:B------:R-:W-:Y:S02]  /*12f80*/  SEL R29, R29, R28, P0 ;  /* 0x0000001c1d1d7207 */ /* 0x000fe40000000000 */
[----:B------:R-:W-:Y:S02]  /*12f90*/  SHF.R.S32.HI R9, RZ, 0x1f, R22 ;  /* 0x0000001fff097819 */ /* 0x000fe40000011416 */
[----:B------:R-:W-:Y:S02]  /*12fa0*/  LOP3.LUT R4, R4, R47, RZ, 0x3c, !PT ;  /* 0x0000002f04047212 */ /* 0x000fe400078e3cff */
[----:B------:R-:W1:Y:S01]  /*12fb0*/  LDC.64 R46, c[0x0][0xb78] ;  /* 0x0002de00ff2e7b82 */ /* 0x000e620000000a00 */
[----:B------:R-:W-:-:S02]  /*12fc0*/  SEL R27, R13, R12, P0 ;  /* 0x0000000c0d1b7207 */ /* 0x000fc40000000000 */
[----:B------:R-:W-:Y:S02]  /*12fd0*/  LOP3.LUT R6, R6, R5, RZ, 0x3c, !PT ;  /* 0x0000000506067212 */ /* 0x000fe400078e3cff */
[----:B------:R-:W-:Y:S02]  /*12fe0*/  SEL R13, R12, R13, P0 ;  /* 0x0000000d0c0d7207 */ /* 0x000fe40000000000 */
[----:B------:R-:W-:Y:S02]  /*12ff0*/  LEA.HI R5, R9, R22, RZ, 0x7 ;  /* 0x0000001609057211 */ /* 0x000fe400078f38ff */
[----:B------:R-:W-:Y:S02]  /*13000*/  SEL R35, R25, R24, P0 ;  /* 0x0000001819237207 */ /* 0x000fe40000000000 */
[----:B------:R-:W-:Y:S02]  /*13010*/  LOP3.LUT R5, R5, 0xffffff80, RZ, 0xc0, !PT ;  /* 0xffffff8005057812 */ /* 0x000fe400078ec0ff */
[----:B------:R-:W-:-:S02]  /*13020*/  SEL R23, R21, R20, P0 ;  /* 0x0000001415177207 */ /* 0x000fc40000000000 */
[----:B------:R-:W-:Y:S01]  /*13030*/  SEL R25, R24, R25, P0 ;  /* 0x0000001918197207 */ /* 0x000fe20000000000 */
[----:B------:R-:W-:Y:S01]  /*13040*/  IMAD.IADD R5, R22, 0x1, -R5 ;  /* 0x0000000116057824 */ /* 0x000fe200078e0a05 */
[----:B------:R-:W-:Y:S02]  /*13050*/  SEL R37, R15, R14, P0 ;  /* 0x0000000e0f257207 */ /* 0x000fe40000000000 */
[----:B------:R-:W-:Y:S01]  /*13060*/  LEA.HI R48, R9, R22, RZ, 0x5 ;  /* 0x0000001609307211 */ /* 0x000fe200078f28ff */
[----:B------:R-:W-:Y:S01]  /*13070*/  IMAD.X R9, RZ, RZ, R157, P1 ;  /* 0x000000ffff097224 */ /* 0x000fe200008e069d */
[----:B------:R-:W-:Y:S02]  /*13080*/  SEL R21, R20, R21, P0 ;  /* 0x0000001514157207 */ /* 0x000fe40000000000 */
[----:B------:R-:W-:Y:S02]  /*13090*/  SEL R15, R14, R15, P0 ;  /* 0x0000000f0e0f7207 */ /* 0x000fe40000000000 */
[----:B------:R-:W-:-:S02]  /*130a0*/  MOV R40, R6 ;  /* 0x0000000600287202 */ /* 0x000fc40000000f00 */
[----:B------:R-:W-:Y:S01]  /*130b0*/  MOV R42, R8 ;  /* 0x00000008002a7202 */ /* 0x000fe20000000f00 */
[----:B------:R-:W-:Y:S01]  /*130c0*/  IMAD.U32 R9, RZ, RZ, UR7 ;  /* 0x00000007ff097e24 */ /* 0x000fe2000f8e00ff */
[----:B------:R-:W-:Y:S01]  /*130d0*/  LOP3.LUT P1, RZ, R5, 0x3, RZ, 0xc0, !PT ;  /* 0x0000000305ff7812 */ /* 0x000fe2000782c0ff */
[----:B------:R-:W-:Y:S01]  /*130e0*/  IMAD.U32 R9, RZ, RZ, UR5 ;  /* 0x00000005ff097e24 */ /* 0x000fe2000f8e00ff */
[----:B------:R-:W-:Y:S01]  /*130f0*/  USHF.R.S32.HI UR5, URZ, 0x1f, UR44 ;  /* 0x0000001f3f057899 */ /* 0x000fe2000801142c */
[----:B------:R-:W-:Y:S02]  /*13100*/  IMAD.X R5, RZ, RZ, R157, P2 ;  /* 0x000000ffff057224 */ /* 0x000fe400010e069d */
[----:B------:R-:W-:Y:S01]  /*13110*/  IMAD.U32 R8, RZ, RZ, UR6 ;  /* 0x00000006ff087e24 */ /* 0x000fe2000f8e00ff */
[----:B------:R-:W-:Y:S02]  /*13120*/  ULDC.64 UR6, c[0x0][0xb40] ;  /* 0x0002d00000067ab9 */ /* 0x000fe40000000a00 */
[----:B------:R-:W-:Y:S01]  /*13130*/  MOV R38, R4 ;  /* 0x0000000400267202 */ /* 0x000fe20000000f00 */
[----:B-1----:R-:W-:Y:S01]  /*13140*/  IMAD R4, R46, UR5, RZ ;  /* 0x000000052e047c24 */ /* 0x002fe2000f8e02ff */
[----:B------:R-:W-:-:S03]  /*13150*/  ULDC UR5, c[0x0][0xa88] ;  /* 0x0002a20000057ab9 */ /* 0x000fc60000000800 */
[----:B------:R-:W-:Y:S02]  /*13160*/  IMAD R11, R47, UR44, R4 ;  /* 0x0000002c2f0b7c24 */ /* 0x000fe4000f8e0204 */
[----:B------:R-:W-:Y:S01]  /*13170*/  IMAD.WIDE.U32 R4, R46, UR44, R8 ;  /* 0x0000002c2e047c25 */ /* 0x000fe2000f8e0008 */
[----:B---3--:R-:W-:Y:S01]  /*13180*/  LOP3.LUT R10, R18, 0x2, RZ, 0x3c, !PT ;  /* 0x00000002120a7812 */ /* 0x008fe200078e3cff */
[----:B------:R-:W-:Y:S04]  /*13190*/  SHFL.IDX PT, R19, R19, R18, 0x1c1f ;  /* 0x001c1f1213137589 */ /* 0x000fe800000e0000 */
[----:B------:R-:W1:Y:S04]  /*131a0*/  SHFL.IDX PT, R12, R29, R10, 0x1c1f ;  /* 0x001c1f0a1d0c7589 */ /* 0x000e6800000e0000 */
[----:B------:R-:W-:Y:S04]  /*131b0*/  SHFL.IDX PT, R35, R35, R18, 0x1c1f ;  /* 0x001c1f1223237589 */ /* 0x000fe800000e0000 */
[----:B------:R-:W3:Y:S04]  /*131c0*/  SHFL.IDX PT, R26, R25, R10, 0x1c1f ;  /* 0x001c1f0a191a7589 */ /* 0x000ee800000e0000 */
[----:B------:R-:W-:Y:S04]  /*131d0*/  SHFL.IDX PT, R6, R23, R18, 0x1c1f ;  /* 0x001c1f1217067589 */ /* 0x000fe800000e0000 */
[----:B------:R-:W-:Y:S04]  /*131e0*/  SHFL.IDX PT, R27, R27, R18, 0x1c1f ;  /* 0x001c1f121b1b7589 */ /* 0x000fe800000e0000 */
[----:B------:R-:W-:Y:S04]  /*131f0*/  SHFL.IDX PT, R37, R37, R18, 0x1c1f ;  /* 0x001c1f1225257589 */ /* 0x000fe800000e0000 */
[----:B------:R3:W4:Y:S01]  /*13200*/  SHFL.IDX PT, R7, R21, R10, 0x1c1f ;  /* 0x001c1f0a15077589 */ /* 0x00072200000e0000 */
[----:B-1----:R-:W-:-:S02]  /*13210*/  SEL R20, R19, R12, P0 ;  /* 0x0000000c13147207 */ /* 0x002fc40000000000 */
[----:B------:R-:W-:Y:S01]  /*13220*/  SEL R22, R12, R19, P0 ;  /* 0x000000130c167207 */ /* 0x000fe20000000000 */
[----:B------:R-:W1:Y:S01]  /*13230*/  SHFL.IDX PT, R14, R13, R10, 0x1c1f ;  /* 0x001c1f0a0d0e7589 */ /* 0x000e6200000e0000 */
[----:B--2---:R-:W-:-:S03]  /*13240*/  VIADD R19, R50, UR42 ;  /* 0x0000002a32137c36 */ /* 0x004fc60008000000 */
[----:B------:R-:W2:Y:S01]  /*13250*/  SHFL.IDX PT, R32, R15, R10, 0x1c1f ;  /* 0x001c1f0a0f207589 */ /* 0x000ea200000e0000 */
[C---:B------:R-:W-:Y:S01]  /*13260*/  VIADD R8, R19.reuse, 0x8 ;  /* 0x0000000813087836 */ /* 0x040fe20000000000 */
[----:B------:R-:W-:Y:S02]  /*13270*/  SHF.R.S32.HI R9, RZ, 0x1f, R19 ;  /* 0x0000001fff097819 */ /* 0x000fe40000011413 */
[----:B------:R-:W-:Y:S01]  /*13280*/  SHFL.IDX PT, R31, R31, R18, 0x1c1f ;  /* 0x001c1f121f1f7589 */ /* 0x000fe200000e0000 */
[----:B------:R-:W-:Y:S02]  /*13290*/  ISETP.GE.OR P2, PT, R19, UR5, P1 ;  /* 0x0000000513007c0c */ /* 0x000fe40008f46670 */
[----:B---3--:R-:W-:Y:S01]  /*132a0*/  SEL R21, R35, R26, P0 ;  /* 0x0000001a23157207 */ /* 0x008fe20000000000 */
[----:B------:R-:W-:Y:S01]  /*132b0*/  SHFL.IDX PT, R39, R39, R18, 0x1c1f ;  /* 0x001c1f1227277589 */ /* 0x000fe200000e0000 */
[----:B------:R-:W-:Y:S02]  /*132c0*/  SEL R23, R26, R35, P0 ;  /* 0x000000231a177207 */ /* 0x000fe40000000000 */
[----:B------:R-:W-:Y:S01]  /*132d0*/  ISETP.GE.OR P1, PT, R8, UR5, P1 ;  /* 0x0000000508007c0c */ /* 0x000fe20008f26670 */
[----:B------:R-:W3:Y:S04]  /*132e0*/  SHFL.IDX PT, R24, R33, R10, 0x1c1f ;  /* 0x001c1f0a21187589 */ /* 0x000ee800000e0000 */
[----:B------:R-:W5:Y:S01]  /*132f0*/  SHFL.IDX PT, R34, R41, R10, 0x1c1f ;  /* 0x001c1f0a29227589 */ /* 0x000f6200000e0000 */
[----:B----4-:R-:W-:-:S03]  /*13300*/  SEL R8, R6, R7, P0 ;  /* 0x0000000706087207 */ /* 0x010fc60000000000 */
[----:B------:R4:W-:Y:S01]  /*13310*/  SHFL.IDX PT, R43, R43, R18, 0x1c1f ;  /* 0x001c1f122b2b7589 */ /* 0x0009e200000e0000 */
[----:B-1----:R-:W-:Y:S02]  /*13320*/  SEL R12, R27, R14, P0 ;  /* 0x0000000e1b0c7207 */ /* 0x002fe40000000000 */
[----:B------:R-:W-:Y:S01]  /*13330*/  SEL R14, R14, R27, P0 ;  /* 0x0000001b0e0e7207 */ /* 0x000fe20000000000 */
[----:B------:R1:W5:Y:S04]  /*13340*/  SHFL.IDX PT, R36, R45, R10, 0x1c1f ;  /* 0x001c1f0a2d247589 */ /* 0x00036800000e0000 */
[----:B------:R-:W-:Y:S01]  /*13350*/  STSM.16.M88.4 [R44], R20 ;  /* 0x000000142c007844 */ /* 0x000fe20000000200 */
[----:B----4-:R-:W-:-:S04]  /*13360*/  IADD3 R18, P3, R19, R4, RZ ;  /* 0x0000000413127210 */ /* 0x010fc80007f7e0ff */
[----:B------:R-:W-:Y:S02]  /*13370*/  IADD3.X R5, R9, R5, R11, P3, !PT ;  /* 0x0000000509057210 */ /* 0x000fe40001ffe40b */
[----:B-1----:R-:W-:Y:S02]  /*13380*/  SEL R10, R7, R6, P0 ;  /* 0x00000006070a7207 */ /* 0x002fe40000000000 */
[----:B--2---:R-:W-:Y:S02]  /*13390*/  SEL R9, R37, R32, P0 ;  /* 0x0000002025097207 */ /* 0x004fe40000000000 */
[----:B------:R-:W-:Y:S02]  /*133a0*/  SEL R11, R32, R37, P0 ;  /* 0x00000025200b7207 */ /* 0x000fe40000000000 */
[----:B---3--:R-:W-:Y:S02]  /*133b0*/  SEL R28, R31, R24, P0 ;  /* 0x000000181f1c7207 */ /* 0x008fe40000000000 */
[----:B------:R-:W-:Y:S01]  /*133c0*/  SEL R30, R24, R31, P0 ;  /* 0x0000001f181e7207 */ /* 0x000fe20000000000 */
[----:B------:R-:W-:Y:S01]  /*133d0*/  STSM.16.M88.4 [R42], R8 ;  /* 0x000000082a007844 */ /* 0x000fe20000000200 */
[----:B-----5:R-:W-:-:S02]  /*133e0*/  SEL R13, R39, R34, P0 ;  /* 0x00000022270d7207 */ /* 0x020fc40000000000 */
[----:B------:R-:W-:Y:S02]  /*133f0*/  SEL R15, R34, R39, P0 ;  /* 0x00000027220f7207 */ /* 0x000fe40000000000 */
[----:B------:R-:W-:Y:S02]  /*13400*/  SEL R29, R43, R36, P0 ;  /* 0x000000242b1d7207 */ /* 0x000fe40000000000 */
[----:B------:R-:W-:Y:S01]  /*13410*/  SEL R31, R36, R43, P0 ;  /* 0x0000002b241f7207 */ /* 0x000fe20000000000 */
[----:B------:R-:W-:Y:S01]  /*13420*/  STSM.16.M88.4 [R40], R12 ;  /* 0x0000000c28007844 */ /* 0x000fe20000000200 */
[----:B------:R-:W-:Y:S02]  /*13430*/  SHF.R.S32.HI R6, RZ, 0x5, R48 ;  /* 0x00000005ff067819 */ /* 0x000fe40000011430 */
[C---:B------:R-:W-:Y:S01]  /*13440*/  LEA R4, P3, R18.reuse, UR6, 0x2 ;  /* 0x0000000612047c11 */ /* 0x040fe2000f8610ff */
[----:B------:R-:W-:Y:S03]  /*13450*/  STSM.16.M88.4 [R38], R28 ;  /* 0x0000001c26007844 */ /* 0x000fe60000000200 */
[----:B------:R-:W-:Y:S01]  /*13460*/  LEA.HI.X R5, R18, UR7, R5, 0x2, P3 ;  /* 0x0000000712057c11 */ /* 0x000fe200098f1405 */
        /* <DEDUP_REMOVED lines=12> */
[----:B------:R-:W-:Y:S01]  /*13530*/  ULDC.64 UR6, c[0x0][0x198] ;  /* 0x0000660000067ab9 */ /* 0x000fe20000000a00 */
[----:B------:R-:W-:Y:S01]  /*13540*/  UMOV UR41, URZ ;  /* 0x0000003f00297c82 */ /* 0x000fe20008000000 */
[----:B------:R-:W-:Y:S01]  /*13550*/  UIADD3 UR6, UP0, UR6, 0x9f0, URZ ;  /* 0x000009f006067890 */ /* 0x000fe2000ff1e03f */
[----:B------:R-:W-:Y:S01]  /*13560*/  UMOV UR45, URZ ;  /* 0x0000003f002d7c82 */ /* 0x000fe20008000000 */
[----:B------:R-:W-:Y:S02]  /*13570*/  UIADD3 UR5, UR40, 0x13220, URZ ;  /* 0x0001322028057890 */ /* 0x000fe4000fffe03f */
[----:B------:R-:W-:Y:S02]  /*13580*/  UIADD3.X UR7, URZ, UR7, URZ, UP0, !UPT ;  /* 0x000000073f077290 */ /* 0x000fe400087fe43f */
[----:B------:R-:W-:-:S07]  /*13590*/  UPRMT UR5, URZ, 0x654, UR5 ;  /* 0x000006543f057896 */ /* 0x000fce0008000005 */
[----:B------:R2:W-:Y:S01]  /*135a0*/  UTMASTG.5D [UR40], [UR6] ;  /* 0x00000028060073b5 */ /* 0x0005e20008020000 */
[----:B------:R0:W-:Y:S01]  /*135b0*/  UTMACMDFLUSH ;  /* 0x00000000000079b7 */ /* 0x0001e20000000000 */
[----:B------:R-:W-:-:S04]  /*135c0*/  DEPBAR.LE SB0, 0x0 ;  /* 0x000080000000791a */ /* 0x000fc80000000000 */
[----:B--2---:R-:W-:Y:S01]  /*135d0*/  SYNCS.ARRIVE.TRANS64.RED.A1T0 RZ, [UR5], RZ ;  /* 0x000000ffffff79a7 */ /* 0x004fe20008100405 */
.L_x_704:
[----:B------:R-:W-:Y:S05]  /*135e0*/  BSYNC B0 ;  /* 0x0000000000007941 */ /* 0x000fea0003800000 */
.L_x_703:
[----:B------:R-:W-:Y:S05]  /*135f0*/  BRA `(.L_x_702) ;  /* 0x0000000400e47947 */ /* 0x000fea0003800000 */
.L_x_701:
[----:B------:R-:W1:Y:S01]  /*13600*/  LDC.64 R12, c[0x0][0xae0] ;  /* 0x0002b800ff0c7b82 */ /* 0x000e620000000a00 */
[----:B------:R-:W-:Y:S01]  /*13610*/  SHF.R.S32.HI R3, RZ, 0x1f, R22 ;  /* 0x0000001fff037819 */ /* 0x000fe20000011416 */
[----:B------:R-:W-:Y:S01]  /*13620*/  USHF.R.S32.HI UR5, URZ, 0x1f, UR43 ;  /* 0x0000001f3f057899 */ /* 0x000fe2000801142b */
[----:B------:R-:W-:Y:S01]  /*13630*/  ISETP.GT.AND P0, PT, R22, 0xbf, PT ;  /* 0x000000bf1600780c */ /* 0x000fe20003f04270 */
[----:B------:R-:W-:Y:S01]  /*13640*/  USHF.R.S32.HI UR6, URZ, 0x1f, UR44 ;  /* 0x0000001f3f067899 */ /* 0x000fe2000801142c */
[----:B------:R-:W-:Y:S01]  /*13650*/  LEA.HI R23, R3, R22, RZ, 0x3 ;  /* 0x0000001603177211 */ /* 0x000fe200078f18ff */
[----:B------:R-:W-:Y:S02]  /*13660*/  BSSY B0, `(.L_x_705) ;  /* 0x000001f000007945 */ /* 0x000fe40003800000 */
[----:B------:R-:W2:Y:S01]  /*13670*/  LDC R11, c[0x0][0xdac] ;  /* 0x00036b00ff0b7b82 */ /* 0x000ea20000000800 */
[----:B------:R-:W-:-:S05]  /*13680*/  LOP3.LUT R3, R23, 0x1ffffff8, RZ, 0xc0, !PT ;  /* 0x1ffffff817037812 */ /* 0x000fca00078ec0ff */
[----:B------:R-:W-:Y:S02]  /*13690*/  IMAD.IADD R3, R22, 0x1, -R3 ;  /* 0x0000000116037824 */ /* 0x000fe400078e0a03 */
[----:B------:R-:W3:Y:S02]  /*136a0*/  LDC.64 R20, c[0x0][0xa88] ;  /* 0x0002a200ff147b82 */ /* 0x000ee40000000a00 */
[----:B------:R-:W-:-:S05]  /*136b0*/  IMAD.SHL.U32 R8, R3, 0x8, RZ ;  /* 0x0000000803087824 */ /* 0x000fca00078e00ff */
[----:B------:R-:W-:Y:S01]  /*136c0*/  SHF.R.S32.HI R9, RZ, 0x1f, R8 ;  /* 0x0000001fff097819 */ /* 0x000fe20000011408 */
[----:B------:R-:W4:Y:S01]  /*136d0*/  LDC.64 R14, c[0x0][0xae8] ;  /* 0x0002ba00ff0e7b82 */ /* 0x000f220000000a00 */
[----:B-1----:R-:W-:Y:S01]  /*136e0*/  IMAD R10, R12, UR5, RZ ;  /* 0x000000050c0a7c24 */ /* 0x002fe2000f8e02ff */
[----:B------:R-:W-:Y:S06]  /*136f0*/  @P0 BRA `(.L_x_706) ;  /* 0x0000000000540947 */ /* 0x000fec0003800000 */
[----:B------:R-:W-:Y:S01]  /*13700*/  IMAD.U32 R4, RZ, RZ, UR42 ;  /* 0x0000002aff047e24 */ /* 0x000fe2000f8e00ff */
[----:B------:R-:W-:-:S04]  /*13710*/  ULDC UR7, c[0x0][0xa88] ;  /* 0x0002a20000077ab9 */ /* 0x000fc80000000800 */
[----:B------:R-:W-:-:S04]  /*13720*/  IADD3 R4, R4, -0x80, R49 ;  /* 0xffffff8004047810 */ /* 0x000fc80007ffe031 */
[----:B------:R-:W-:-:S13]  /*13730*/  ISETP.GE.AND P0, PT, R4, UR7, PT ;  /* 0x0000000704007c0c */ /* 0x000fda000bf06270 */
[----:B------:R-:W-:Y:S05]  /*13740*/  @P0 BRA `(.L_x_706) ;  /* 0x0000000000400947 */ /* 0x000fea0003800000 */
[----:B------:R-:W1:Y:S01]  /*13750*/  LDC.64 R6, c[0x0][0xb70] ;  /* 0x0002dc00ff067b82 */ /* 0x000e620000000a00 */
[----:B------:R-:W-:Y:S01]  /*13760*/  SHF.R.S32.HI R5, RZ, 0x1f, R4 ;  /* 0x0000001fff057819 */ /* 0x000fe20000011404 */
[----:B------:R-:W-:-:S06]  /*13770*/  ULDC.64 UR8, c[0x0][0xb40] ;  /* 0x0002d00000087ab9 */ /* 0x000fcc0000000a00 */
[----:B------:R-:W5:Y:S01]  /*13780*/  LDC.64 R18, c[0x0][0xb78] ;  /* 0x0002de00ff127b82 */ /* 0x000f620000000a00 */
[C---:B-1----:R-:W-:Y:S02]  /*13790*/  IMAD R0, R6.reuse, UR5, RZ ;  /* 0x0000000506007c24 */ /* 0x042fe4000f8e02ff */
[----:B------:R-:W-:-:S04]  /*137a0*/  IMAD.WIDE.U32 R4, R6, UR43, R4 ;  /* 0x0000002b06047c25 */ /* 0x000fc8000f8e0004 */
[----:B------:R-:W-:Y:S02]  /*137b0*/  IMAD R3, R7, UR43, R0 ;  /* 0x0000002b07037c24 */ /* 0x000fe4000f8e0200 */
[C---:B-----5:R-:W-:Y:S02]  /*137c0*/  IMAD R0, R18.reuse, UR6, RZ ;  /* 0x0000000612007c24 */ /* 0x060fe4000f8e02ff */
[----:B------:R-:W-:Y:S02]  /*137d0*/  IMAD.IADD R5, R5, 0x1, R3 ;  /* 0x0000000105057824 */ /* 0x000fe400078e0203 */
[----:B------:R-:W-:Y:S02]  /*137e0*/  IMAD R3, R19, UR44, R0 ;  /* 0x0000002c13037c24 */ /* 0x000fe4000f8e0200 */
[----:B------:R-:W-:-:S04]  /*137f0*/  IMAD.WIDE.U32 R4, R18, UR44, R4 ;  /* 0x0000002c12047c25 */ /* 0x000fc8000f8e0004 */
[----:B------:R-:W-:Y:S01]  /*13800*/  IMAD.IADD R3, R5, 0x1, R3 ;  /* 0x0000000105037824 */ /* 0x000fe200078e0203 */
[----:B------:R-:W-:-:S04]  /*13810*/  LEA R6, P0, R4, UR8, 0x2 ;  /* 0x0000000804067c11 */ /* 0x000fc8000f8010ff */
[----:B------:R-:W-:Y:S01]  /*13820*/  LEA.HI.X R7, R4, UR9, R3, 0x2, P0 ;  /* 0x0000000904077c11 */ /* 0x000fe200080f1403 */
[----:B------:R-:W-:-:S05]  /*13830*/  IMAD.MOV.U32 R3, RZ, RZ, -0x800000 ;  /* 0xff800000ff037424 */ /* 0x000fca00078e00ff */
[----:B------:R1:W-:Y:S03]  /*13840*/  STG.E desc[UR50][R6.64], R3 ;  /* 0x0000000306007986 */ /* 0x0003e6000c101932 */
.L_x_706:
[----:B------:R-:W-:Y:S05]  /*13850*/  BSYNC B0 ;  /* 0x0000000000007941 */ /* 0x000fea0003800000 */
.L_x_705:
[----:B------:R-:W-:Y:S01]  /*13860*/  ULOP3.LUT UR48, URZ, UR48, URZ, 0x33, !UPT ;  /* 0x000000303f307292 */ /* 0x000fe2000f8e333f */
[----:B-1----:R-:W-:Y:S01]  /*13870*/  IMAD R3, R13, UR43, R10 ;  /* 0x0000002b0d037c24 */ /* 0x002fe2000f8e020a */
[----:B------:R-:W-:Y:S01]  /*13880*/  SHF.R.S32.HI R4, RZ, 0x3, R23 ;  /* 0x00000003ff047819 */ /* 0x000fe20000011417 */
[----:B------:R-:W-:Y:S01]  /*13890*/  IMAD.WIDE.U32 R6, R12, UR43, R8 ;  /* 0x0000002b0c067c25 */ /* 0x000fe2000f8e0008 */
[----:B---3--:R-:W-:Y:S01]  /*138a0*/  ISETP.GE.AND P0, PT, R8, R21, PT ;  /* 0x000000150800720c */ /* 0x008fe20003f06270 */
[----:B------:R-:W-:Y:S02]  /*138b0*/  BSSY B0, `(.L_x_707) ;  /* 0x000001d000007945 */ /* 0x000fe40003800000 */
[----:B--2---:R-:W-:Y:S02]  /*138c0*/  VIADD R11, R11, UR48 ;  /* 0x000000300b0b7c36 */ /* 0x004fe40008000000 */
[----:B------:R-:W-:Y:S02]  /*138d0*/  IMAD.IADD R7, R7, 0x1, R3 ;  /* 0x0000000107077824 */ /* 0x000fe400078e0203 */
[----:B------:R-:W-:-:S02]  /*138e0*/  IMAD R8, R11, -0xc0, R20 ;  /* 0xffffff400b087824 */ /* 0x000fc400078e0214 */
[C---:B------:R-:W-:Y:S02]  /*138f0*/  VIADD R0, R4.reuse, 0x30 ;  /* 0x0000003004007836 */ /* 0x040fe40000000000 */
[C---:B------:R-:W-:Y:S02]  /*13900*/  VIADD R3, R4.reuse, 0x60 ;  /* 0x0000006004037836 */ /* 0x040fe40000000000 */
[----:B------:R-:W-:Y:S01]  /*13910*/  VIADD R5, R4, 0x90 ;  /* 0x0000009004057836 */ /* 0x000fe20000000000 */
[-C--:B------:R-:W-:Y:S01]  /*13920*/  ISETP.GE.OR P3, PT, R0, R8.reuse, P0 ;  /* 0x000000080000720c */ /* 0x080fe20000766670 */
[----:B----4-:R-:W-:Y:S01]  /*13930*/  IMAD R0, R14, UR6, RZ ;  /* 0x000000060e007c24 */ /* 0x010fe2000f8e02ff */
[-C--:B------:R-:W-:Y:S02]  /*13940*/  ISETP.GE.OR P1, PT, R3, R8.reuse, P0 ;  /* 0x000000080300720c */ /* 0x080fe40000726670 */
[-C--:B------:R-:W-:Y:S01]  /*13950*/  ISETP.GE.OR P2, PT, R5, R8.reuse, P0 ;  /* 0x000000080500720c */ /* 0x080fe20000746670 */
[----:B------:R-:W-:Y:S01]  /*13960*/  IMAD R3, R15, UR44, R0 ;  /* 0x0000002c0f037c24 */ /* 0x000fe2000f8e0200 */
[----:B------:R-:W-:Y:S01]  /*13970*/  ISETP.GE.OR P0, PT, R4, R8, P0 ;  /* 0x000000080400720c */ /* 0x000fe20000706670 */
[----:B------:R-:W-:Y:S01]  /*13980*/  IMAD.WIDE.U32 R8, R14, UR44, R6 ;  /* 0x0000002c0e087c25 */ /* 0x000fe2000f8e0006 */
[----:B------:R-:W-:-:S03]  /*13990*/  SHF.R.S32.HI R5, RZ, 0x1f, R4 ;  /* 0x0000001fff057819 */ /* 0x000fc60000011404 */
[----:B------:R-:W-:-:S04]  /*139a0*/  IMAD.WIDE R6, R11, 0xc0, R4 ;  /* 0x000000c00b067825 */ /* 0x000fc800078e0204 */
[----:B------:R-:W-:-:S04]  /*139b0*/  IMAD.IADD R11, R9, 0x1, R3 ;  /* 0x00000001090b7824 */ /* 0x000fc800078e0203 */
[----:B------:R-:W-:Y:S05]  /*139c0*/  @P0 BRA `(.L_x_708) ;  /* 0x00000000002c0947 */ /* 0x000fea0003800000 */
        /* <DEDUP_REMOVED lines=11> */
.L_x_708:
[----:B------:R-:W-:Y:S05]  /*13a80*/  BSYNC B0 ;  /* 0x0000000000007941 */ /* 0x000fea0003800000 */
.L_x_707:
[----:B------:R-:W-:Y:S04]  /*13a90*/  BSSY B0, `(.L_x_709) ;  /* 0x000000f000007945 */ /* 0x000fe80003800000 */
        /* <DEDUP_REMOVED lines=13> */
[----:B------:R2:W-:Y:S02]  /*13b70*/  STG.E.128 desc[UR50][R12.64], RZ ;  /* 0x000000ff0c007986 */ /* 0x0005e4000c101d32 */
.L_x_710:
[----:B------:R-:W-:Y:S05]  /*13b80*/  BSYNC B0 ;  /* 0x0000000000007941 */ /* 0x000fea0003800000 */
.L_x_709:
        /* <DEDUP_REMOVED lines=11> */
[----:B-12---:R-:W-:Y:S01]  /*13c40*/  LEA R12, P0, R4, UR6, 0x1 ;  /* 0x00000006040c7c11 */ /* 0x006fe2000f8008ff */
[----:B------:R-:W-:-:S05]  /*13c50*/  IMAD.IADD R3, R5, 0x1, R3 ;  /* 0x0000000105037824 */ /* 0x000fca00078e0203 */
[----:B------:R-:W-:-:S05]  /*13c60*/  LEA.HI.X R13, R4, UR7, R3, 0x1, P0 ;  /* 0x00000007040d7c11 */ /* 0x000fca00080f0c03 */
[----:B------:R3:W-:Y:S02]  /*13c70*/  STG.E.128 desc[UR50][R12.64], RZ ;  /* 0x000000ff0c007986 */ /* 0x0007e4000c101d32 */
.L_x_712:
[----:B------:R-:W-:Y:S05]  /*13c80*/  BSYNC B0 ;  /* 0x0000000000007941 */ /* 0x000fea0003800000 */
.L_x_711:
        /* <DEDUP_REMOVED lines=15> */
.L_x_713:
[----:B------:R-:W-:Y:S05]  /*13d80*/  BSYNC B0 ;  /* 0x0000000000007941 */ /* 0x000fea0003800000 */
.L_x_702:
[----:B-1----:R-:W1:Y:S02]  /*13d90*/  LDC R0, c[0x0][0xda8] ;  /* 0x00036a00ff007b82 */ /* 0x002e640000000800 */
[----:B-1----:R-:W-:-:S13]  /*13da0*/  ISETP.LE.AND P0, PT, R0, UR4, PT ;  /* 0x0000000400007c0c */ /* 0x002fda000bf03270 */
[----:B------:R-:W-:Y:S05]  /*13db0*/  @!P0 BRA `(.L_x_714) ;  /* 0xfffffecc00e88947 */ /* 0x000fea000383ffff */
[----:B------:R-:W-:Y:S05]  /*13dc0*/  EXIT ;  /* 0x000000000000794d */ /* 0x000fea0003800000 */
.L_x_616:
[----:B------:R-:W-:-:S08]  /*13dd0*/  NOP ;  /* 0x0000000000007918 */ /* 0x000fd00000000000 */
[----:B------:R-:W1:-:S00]  /*13de0*/  USETMAXREG.DEALLOC.CTAPOOL 0x20 ;  /* 0x00000020000079c8 */ /* 0x000e4000080e0500 */
[----:B-1----:R-:W-:-:S06]  /*13df0*/  LOP3.LUT R28, R28, 0x3, RZ, 0xc0, !PT ;  /* 0x000000031c1c7812 */ /* 0x002fcc00078ec0ff */
[----:B------:R-:W1:Y:S01]  /*13e00*/  S2UR UR4, SR_CTAID.X ;  /* 0x00000000000479c3 */ /* 0x000e620000002500 */
[----:B------:R-:W-:Y:S01]  /*13e10*/  LOP3.LUT R16, R16, 0xfffffffd, RZ, 0xc0, !PT ;  /* 0xfffffffd10107812 */ /* 0x000fe200078ec0ff */
[----:B------:R-:W-:Y:S01]  /*13e20*/  IMAD.MOV.U32 R17, RZ, RZ, RZ ;  /* 0x000000ffff117224 */ /* 0x000fe200078e00ff */
[----:B------:R-:W2:Y:S01]  /*13e30*/  SHFL.IDX PT, R2, R28, RZ, 0x1f ;  /* 0x00001fff1c027589 */ /* 0x000ea200000e0000 */
[----:B------:R-:W-:Y:S02]  /*13e40*/  IMAD.MOV.U32 R18, RZ, RZ, 0x1 ;  /* 0x00000001ff127424 */ /* 0x000fe400078e00ff */
[----:B------:R-:W-:Y:S02]  /*13e50*/  IMAD.MOV.U32 R25, RZ, RZ, RZ ;  /* 0x000000ffff197224 */ /* 0x000fe400078e00ff */
[----:B------:R-:W1:Y:S01]  /*13e60*/  LDC R0, c[0x0][0xda8] ;  /* 0x00036a00ff007b82 */ /* 0x000e620000000800 */
[----:B--2---:R-:W-:-:S13]  /*13e70*/  ISETP.NE.AND P0, PT, R2, RZ, PT ;  /* 0x000000ff0200720c */ /* 0x004fda0003f05270 */
[----:B------:R-:W-:Y:S01]  /*13e80*/  @P0 LOP3.LUT R16, R16, 0x2, RZ, 0xfc, !PT ;  /* 0x0000000210100812 */ /* 0x000fe200078efcff */
[----:B------:R-:W-:Y:S06]  /*13e90*/  @P0 BAR.ARV 0x4, 0x200 ;  /* 0x0108000000000b1d */ /* 0x000fec0000002000 */
[----:B-1----:R-:W-:-:S13]  /*13ea0*/  ISETP.LE.AND P0, PT, R0, UR4, PT ;  /* 0x0000000400007c0c */ /* 0x002fda000bf03270 */
[----:B------:R-:W-:Y:S05]  /*13eb0*/  @P0 BRA `(.L_x_715) ;  /* 0x0000002800500947 */ /* 0x000fea0003800000 */
[----:B------:R-:W1:Y:S01]  /*13ec0*/  S2R R6, SR_TID.X ;  /* 0x0000000000067919 */ /* 0x000e620000002100 */
[----:B------:R-:W-:Y:S01]  /*13ed0*/  IMAD.SHL.U32 R5, R27, 0x10, RZ ;  /* 0x000000101b057824 */ /* 0x000fe200078e00ff */
[----:B------:R-:W-:Y:S01]  /*13ee0*/  ULOP3.LUT UR41, UR46, 0x1, URZ, 0xfc, !UPT ;  /* 0x000000012e297892 */ /* 0x000fe2000f8efc3f */
[----:B------:R-:W-:Y:S01]  /*13ef0*/  IMAD.U32 R24, RZ, RZ, UR4 ;  /* 0x00000004ff187e24 */ /* 0x000fe2000f8e00ff */
[----:B------:R-:W-:Y:S01]  /*13f00*/  ULOP3.LUT UR45, UR46, 0x2, URZ, 0xfc, !UPT ;  /* 0x000000022e2d7892 */ /* 0x000fe2000f8efc3f */
[----:B------:R-:W-:Y:S01]  /*13f10*/  IMAD.MOV.U32 R18, RZ, RZ, 0x1 ;  /* 0x00000001ff127424 */ /* 0x000fe200078e00ff */
[----:B------:R-:W-:Y:S01]  /*13f20*/  LOP3.LUT R5, R5, 0x600, RZ, 0xc0, !PT ;  /* 0x0000060005057812 */ /* 0x000fe200078ec0ff */
[----:B------:R-:W-:Y:S01]  /*13f30*/  IMAD.MOV.U32 R25, RZ, RZ, RZ ;  /* 0x000000ffff197224 */ /* 0x000fe200078e00ff */
[----:B------:R-:W-:Y:S01]  /*13f40*/  ULDC UR44, c[0x0][0xc] ;  /* 0x00000300002c7ab9 */ /* 0x000fe20000000800 */
[----:B------:R-:W-:Y:S01]  /*13f50*/  IMAD.MOV.U32 R17, RZ, RZ, RZ ;  /* 0x000000ffff117224 */ /* 0x000fe200078e00ff */
[----:B------:R-:W-:Y:S01]  /*13f60*/  ULDC.64 UR48, c[0x0][0x198] ;  /* 0x0000660000307ab9 */ /* 0x000fe20000000a00 */
[C---:B-1----:R-:W-:Y:S01]  /*13f70*/  IMAD.SHL.U32 R23, R6.reuse, 0x40, RZ ;  /* 0x0000004006177824 */ /* 0x042fe200078e00ff */
[----:B------:R-:W-:Y:S01]  /*13f80*/  SHF.R.U32.HI R3, RZ, 0x1, R6 ;  /* 0x00000001ff037819 */ /* 0x000fe20000011606 */
[C---:B------:R-:W-:Y:S01]  /*13f90*/  IMAD.SHL.U32 R2, R6.reuse, 0x20, RZ ;  /* 0x0000002006027824 */ /* 0x040fe200078e00ff */
[C---:B------:R-:W-:Y:S01]  /*13fa0*/  LOP3.LUT R26, R6.reuse, 0x1f, RZ, 0xc0, !PT ;  /* 0x0000001f061a7812 */ /* 0x040fe200078ec0ff */
[----:B------:R-:W-:Y:S01]  /*13fb0*/  IMAD.SHL.U32 R7, R6, 0x4, RZ ;  /* 0x0000000406077824 */ /* 0x000fe200078e00ff */
[----:B------:R-:W-:-:S02]  /*13fc0*/  LOP3.LUT R0, R23, 0x180, RZ, 0xc0, !PT ;  /* 0x0000018017007812 */ /* 0x000fc400078ec0ff */
[----:B------:R-:W-:Y:S02]  /*13fd0*/  LOP3.LUT R4, R2, 0x80, RZ, 0xc0, !PT ;  /* 0x0000008002047812 */ /* 0x000fe400078ec0ff */
[----:B------:R-:W-:Y:S01]  /*13fe0*/  LOP3.LUT R0, R0, 0x30, R3, 0xf8, !PT ;  /* 0x0000003000007812 */ /* 0x000fe200078ef803 */
[----:B------:R-:W-:Y:S01]  /*13ff0*/  IMAD.SHL.U32 R3, R6, 0x8, RZ ;  /* 0x0000000806037824 */ /* 0x000fe200078e00ff */
[----:B------:R-:W-:Y:S02]  /*14000*/  LOP3.LUT R4, R4, 0x10, R6, 0xf8, !PT ;  /* 0x0000001004047812 */ /* 0x000fe400078ef806 */
[--C-:B------:R-:W-:Y:S02]  /*14010*/  LOP3.LUT R5, R5, 0x60, R2.reuse, 0xf8, !PT ;  /* 0x0000006005057812 */ /* 0x100fe400078ef802 */
[----:B------:R-:W-:Y:S02]  /*14020*/  LOP3.LUT R4, R4, 0x10, R7, 0x78, !PT ;  /* 0x0000001004047812 */ /* 0x000fe400078e7807 */
[----:B------:R-:W-:-:S02]  /*14030*/  LOP3.LUT R5, R5, 0x100, R2, 0xf8, !PT ;  /* 0x0000010005057812 */ /* 0x000fc400078ef802 */
[----:B------:R-:W-:Y:S02]  /*14040*/  LOP3.LUT R0, R0, 0x30, R3, 0x78, !PT ;  /* 0x0000003000007812 */ /* 0x000fe400078e7803 */
[----:B------:R-:W-:Y:S02]  /*14050*/  LOP3.LUT R22, R5, R4, RZ, 0xfc, !PT ;  /* 0x0000000405167212 */ /* 0x000fe400078efcff */
[----:B------:R-:W-:-:S07]  /*14060*/  LOP3.LUT R23, R0, 0x640, R23, 0xf8, !PT ;  /* 0x0000064000177812 */ /* 0x000fce00078ef817 */
.L_x_773:
[----:B------:R-:W-:Y:S01]  /*14070*/  ULDC UR8, c[0x0][0xdd0] ;  /* 0x0003740000087ab9 */ /* 0x000fe20000000800 */
[----:B-1-3--:R-:W1:Y:S01]  /*14080*/  LDC R0, c[0x0][0xde8] ;  /* 0x00037a00ff007b82 */ /* 0x00ae620000000800 */
[C---:B------:R-:W-:Y:S01]  /*14090*/  R2UR UR7, R24.reuse ;  /* 0x00000000180772ca */ /* 0x040fe200000e0000 */
[----:B------:R-:W-:Y:S01]  /*140a0*/  UISETP.NE.AND UP0, UPT, UR8, 0x1, UPT ;  /* 0x000000010800788c */ /* 0x000fe2000bf05270 */
[----:B------:R-:W-:-:S10]  /*140b0*/  R2UR UR6, R24 ;  /* 0x00000000180672ca */ /* 0x000fd400000e0000 */
[----:B------:R-:W-:Y:S01]  /*140c0*/  @UP0 ULDC UR4, c[0x0][0xdd4] ;  /* 0x0003750000040ab9 */ /* 0x000fe20000000800 */
[----:B------:R-:W-:Y:S01]  /*140d0*/  @UP0 ULDC UR9, c[0x0][0xdd8] ;  /* 0x0003760000090ab9 */ /* 0x000fe20000000800 */
[----:B------:R-:W-:-:S04]  /*140e0*/  UIMAD.WIDE.U32 UR4, UR7, UR4, URZ ;  /* 0x00000004070472a5 */ /* 0x000fc8000f8e003f */
[----:B------:R-:W-:-:S04]  /*140f0*/  @UP0 USHF.R.U32.HI UR7, URZ, UR9, UR5 ;  /* 0x000000093f070299 */ /* 0x000fc80008011605 */
[----:B------:R-:W-:Y:S02]  /*14100*/  UIADD3 UR4, -UR7, URZ, URZ ;  /* 0x0000003f07047290 */ /* 0x000fe4000fffe13f */
[----:B-1----:R-:W-:Y:S02]  /*14110*/  ISETP.LE.AND P0, PT, R0, UR7, PT ;  /* 0x0000000700007c0c */ /* 0x002fe4000bf03270 */
[----:B------:R-:W-:-:S11]  /*14120*/  UIMAD UR8, UR8, UR4, UR6 ;  /* 0x00000004080872a4 */ /* 0x000fd6000f8e0206 */
[----:B------:R-:W-:Y:S05]  /*14130*/  @!P0 BRA `(.L_x_716) ;  /* 0x0000000000208947 */ /* 0x000fea0003800000 */
        /* <DEDUP_REMOVED lines=8> */
.L_x_716:
[----:B------:R-:W-:Y:S01]  /*141c0*/  ULDC UR9, c[0x0][0xdc4] ;  /* 0x0003710000097ab9 */ /* 0x000fe20000000800 */
[----:B------:R-:W-:Y:S01]  /*141d0*/  UMOV UR6, UR8 ;  /* 0x0000000800067c82 */ /* 0x000fe20008000000 */
[----:B------:R-:W-:-:S11]  /*141e0*/  UISETP.NE.AND UP0, UPT, UR9, 0x1, UPT ;  /* 0x000000010900788c */ /* 0x000fd6000bf05270 */
[----:B------:R-:W-:Y:S02]  /*141f0*/  @UP0 ULDC.64 UR10, c[0x0][0xdc8] ;  /* 0x00037200000a0ab9 */ /* 0x000fe40000000a00 */
[----:B------:R-:W-:-:S04]  /*14200*/  UIMAD.WIDE.U32 UR4, UR8, UR10, URZ ;  /* 0x0000000a080472a5 */ /* 0x000fc8000f8e003f */
[----:B------:R-:W-:-:S04]  /*14210*/  @UP0 USHF.R.U32.HI UR6, URZ, UR11, UR5 ;  /* 0x0000000b3f060299 */ /* 0x000fc80008011605 */
[----:B------:R-:W-:-:S12]  /*14220*/  UIMAD UR4, UR6, UR9, URZ ;  /* 0x00000009060472a4 */ /* 0x000fd8000f8e023f */
.L_x_717:
[----:B------:R-:W-:Y:S01]  /*14230*/  ULDC.64 UR10, c[0x0][0x3f8] ;  /* 0x0000fe00000a7ab9 */ /* 0x000fe20000000a00 */
[----:B------:R-:W-:Y:S02]  /*14240*/  UIADD3 UR8, UR8, -UR4, URZ ;  /* 0x8000000408087290 */ /* 0x000fe4000fffe03f */
[----:B------:R-:W-:Y:S02]  /*14250*/  UISETP.NE.U32.AND UP0, UPT, UR10, URZ, UPT ;  /* 0x0000003f0a00728c */ /* 0x000fe4000bf05070 */
[----:B------:R-:W-:Y:S02]  /*14260*/  ULOP3.LUT UR9, URZ, UR6, URZ, 0x33, !UPT ;  /* 0x000000063f097292 */ /* 0x000fe4000f8e333f */
[----:B------:R-:W-:Y:S01]  /*14270*/  UISETP.NE.AND.EX UP0, UPT, UR11, URZ, UPT, UP0 ;  /* 0x0000003f0b00728c */ /* 0x000fe2000bf05300 */
[----:B------:R-:W-:Y:S02]  /*14280*/  ULDC.64 UR4, c[0x0][0x9e0] ;  /* 0x0002780000047ab9 */ /* 0x000fe40000000a00 */
[----:B------:R-:W-:Y:S01]  /*14290*/  ULDC UR11, c[0x0][0xdb8] ;  /* 0x00036e00000b7ab9 */ /* 0x000fe20000000800 */
[----:B------:R-:W-:Y:S01]  /*142a0*/  ULDC UR10, c[0x0][0xdc4] ;  /* 0x00037100000a7ab9 */ /* 0x000fe20000000800 */
[----:B------:R-:W-:Y:S01]  /*142b0*/  UISETP.NE.AND UP1, UPT, UR11, 0x1, UPT ;  /* 0x000000010b00788c */ /* 0x000fe2000bf25270 */
[----:B------:R-:W-:Y:S01]  /*142c0*/  ULDC UR37, c[0x0][0xdac] ;  /* 0x00036b0000257ab9 */ /* 0x000fe20000000800 */
[----:B------:R-:W-:-:S02]  /*142d0*/  UISETP.GE.AND UP2, UPT, UR5, 0x1, UPT ;  /* 0x000000010500788c */ /* 0x000fc4000bf46270 */
[----:B------:R-:W-:Y:S02]  /*142e0*/  UIMAD UR10, UR7, UR10, UR8 ;  /* 0x0000000a070a72a4 */ /* 0x000fe4000f8e0208 */
[----:B------:R-:W-:Y:S02]  /*142f0*/  UIADD3 UR37, UR9, UR37, URZ ;  /* 0x0000002509257290 */ /* 0x000fe4000fffe03f */
[----:B------:R-:W-:Y:S01]  /*14300*/  PLOP3.LUT P1, PT, PT, PT, UP2, 0x80, 0x0 ;  /* 0x000000000000781c */ /* 0x000fe20003f2f028 */
[----:B------:R-:W-:Y:S02]  /*14310*/  ULDC UR12, c[0x0][0x404] ;  /* 0x00010100000c7ab9 */ /* 0x000fe40000000800 */
[----:B------:R-:W-:Y:S01]  /*14320*/  @UP1 ULDC UR8, c[0x0][0xdbc] ;  /* 0x00036f0000081ab9 */ /* 0x000fe20000000800 */
[----:B------:R-:W-:Y:S02]  /*14330*/  UIMAD UR37, UR37, 0xc0, URZ ;  /* 0x000000c0252578a4 */ /* 0x000fe4000f8e023f */
[----:B------:R-:W-:Y:S01]  /*14340*/  UIMAD.WIDE.U32 UR8, UR10, UR8, URZ ;  /* 0x000000080a0872a5 */ /* 0x000fe2000f8e003f */
[----:B------:R-:W-:Y:S01]  /*14350*/  ULDC UR13, c[0x0][0x288] ;  /* 0x0000a200000d7ab9 */ /* 0x000fe20000000800 */
[----:B------:R-:W-:Y:S01]  /*14360*/  @UP1 ULDC UR14, c[0x0][0xdc0] ;  /* 0x00037000000e1ab9 */ /* 0x000fe20000000800 */
[----:B------:R-:W-:Y:S01]  /*14370*/  UMOV UR39, UR10 ;  /* 0x0000000a00277c82 */ /* 0x000fe20008000000 */
[----:B------:R-:W-:-:S02]  /*14380*/  USEL UR12, UR12, 0x1, UP0 ;  /* 0x000000010c0c7887 */ /* 0x000fc40008000000 */
[----:B------:R-:W-:Y:S02]  /*14390*/  UIADD3 UR7, UR37, 0xc0, -UR13 ;  /* 0x000000c025077890 */ /* 0x000fe4000fffe80d */
[----:B------:R-:W-:Y:S01]  /*143a0*/  @UP1 USHF.R.U32.HI UR39, URZ, UR14, UR9 ;  /* 0x0000000e3f271299 */ /* 0x000fe20008011609 */
[----:B------:R-:W-:Y:S02]  /*143b0*/  ULDC UR6, c[0x0][0x2e0] ;  /* 0x0000b80000067ab9 */ /* 0x000fe40000000800 */
[----:B------:R-:W-:Y:S02]  /*143c0*/  UIMAD UR8, UR12, UR6, UR7 ;  /* 0x000000060c0872a4 */ /* 0x000fe4000f8e0207 */
[----:B------:R-:W-:Y:S02]  /*143d0*/  UIADD3 UR38, -UR39, URZ, URZ ;  /* 0x0000003f27267290 */ /* 0x000fe4000fffe13f */
[----:B------:R-:W-:Y:S02]  /*143e0*/  UIADD3 UR4, UR8, UR4, URZ ;  /* 0x0000000408047290 */ /* 0x000fe4000fffe03f */
[----:B------:R-:W-:Y:S01]  /*143f0*/  UIMAD UR38, UR11, UR38, UR10 ;  /* 0x000000260b2672a4 */ /* 0x000fe2000f8e020a */
[----:B------:R-:W-:Y:S11]  /*14400*/  @!P1 BRA `(.L_x_718) ;  /* 0x0000000000449947 */ /* 0x000ff60003800000 */
[----:B------:R-:W-:Y:S01]  /*14410*/  ISETP.LT.AND P0, PT, RZ, UR8, PT ;  /* 0x00000008ff007c0c */ /* 0x000fe2000bf01270 */
[----:B------:R-:W-:-:S12]  /*14420*/  UIADD3 UR7, UR8, -0x1, URZ ;  /* 0xffffffff08077890 */ /* 0x000fd8000fffe03f */
[----:B------:R-:W-:Y:S05]  /*14430*/  @P0 BRA `(.L_x_719) ;  /* 0x00000000001c0947 */ /* 0x000fea0003800000 */
[----:B------:R-:W-:Y:S02]  /*14440*/  UISETP.NE.AND UP0, UPT, UR5, 0x1, UPT ;  /* 0x000000010500788c */ /* 0x000fe4000bf05270 */
[----:B------:R-:W-:-:S09]  /*14450*/  UIADD3 UR7, -UR8, URZ, URZ ;  /* 0x0000003f08077290 */ /* 0x000fd2000fffe13f */
[----:B------:R-:W-:Y:S02]  /*14460*/  @UP0 ULDC.64 UR10, c[0x0][0x9e8] ;  /* 0x00027a00000a0ab9 */ /* 0x000fe40000000a00 */
[----:B------:R-:W-:-:S04]  /*14470*/  UIMAD.WIDE.U32 UR8, UR7, UR10, URZ ;  /* 0x0000000a070872a5 */ /* 0x000fc8000f8e003f */
[----:B------:R-:W-:-:S04]  /*14480*/  @UP0 USHF.R.U32.HI UR7, URZ, UR11, UR9 ;  /* 0x0000000b3f070299 */ /* 0x000fc80008011609 */
[----:B------:R-:W-:Y:S01]  /*14490*/  ULOP3.LUT UR7, URZ, UR7, URZ, 0x33, !UPT ;  /* 0x000000073f077292 */ /* 0x000fe2000f8e333f */
[----:B------:R-:W-:Y:S11]  /*144a0*/  BRA `(.L_x_720) ;  /* 0x0000000000107947 */ /* 0x000ff60003800000 */
.L_x_719:
[----:B------:R-:W-:-:S11]  /*144b0*/  UISETP.NE.AND UP0, UPT, UR5, 0x1, UPT ;  /* 0x000000010500788c */ /* 0x000fd6000bf05270 */
[----:B------:R-:W-:Y:S02]  /*144c0*/  @UP0 ULDC.64 UR10, c[0x0][0x9e8] ;  /* 0x00027a00000a0ab9 */ /* 0x000fe40000000a00 */
[----:B------:R-:W-:-:S04]  /*144d0*/  UIMAD.WIDE.U32 UR8, UR7, UR10, URZ ;  /* 0x0000000a070872a5 */ /* 0x000fc8000f8e003f */
[----:B------:R-:W-:-:S12]  /*144e0*/  @UP0 USHF.R.U32.HI UR7, URZ, UR11, UR9 ;  /* 0x0000000b3f070299 */ /* 0x000fd80008011609 */
.L_x_720:
[----:B------:R-:W-:-:S04]  /*144f0*/  UIMAD UR7, UR7, UR5, UR5 ;  /* 0x00000005070772a4 */ /* 0x000fc8000f8e0205 */
[----:B------:R-:W-:-:S04]  /*14500*/  UISETP.LT.AND UP0, UPT, UR4, UR7, UPT ;  /* 0x000000070400728c */ /* 0x000fc8000bf01270 */
[----:B------:R-:W-:-:S12]  /*14510*/  USEL UR4, UR4, UR7, UP0 ;  /* 0x0000000704047287 */ /* 0x000fd80008000000 */
.L_x_718:
[----:B------:R-:W-:Y:S02]  /*14520*/  UIMAD UR8, UR12, UR6, 0x9f ;  /* 0x0000009f0c0874a4 */ /* 0x000fe4000f8e0206 */
[----:B------:R-:W-:Y:S02]  /*14530*/  UIADD3 UR10, UR4, 0x9f, URZ ;  /* 0x0000009f040a7890 */ /* 0x000fe4000fffe03f */
[----:B------:R-:W-:Y:S02]  /*14540*/  UIMAD.WIDE UR8, UR8, 0x66666667, URZ ;  /* 0x66666667080878a5 */ /* 0x000fe4000f8e023f */
[----:B------:R-:W-:Y:S02]  /*14550*/  UIMAD.WIDE UR10, UR10, 0x66666667, URZ ;  /* 0x666666670a0a78a5 */ /* 0x000fe4000f8e023f */
[----:B------:R-:W-:Y:S02]  /*14560*/  USHF.R.U32.HI UR8, URZ, 0x1f, UR9 ;  /* 0x0000001f3f087899 */ /* 0x000fe40008011609 */
[----:B------:R-:W-:-:S02]  /*14570*/  USHF.R.U32.HI UR4, URZ, 0x1f, UR11 ;  /* 0x0000001f3f047899 */ /* 0x000fc4000801160b */
[----:B------:R-:W-:Y:S02]  /*14580*/  UIADD3 UR7, UR37, -UR13, URZ ;  /* 0x8000000d25077290 */ /* 0x000fe4000fffe03f */
[----:B------:R-:W-:Y:S02]  /*14590*/  ULEA.HI.SX32 UR9, UR9, UR8, 0x1a ;  /* 0x0000000809097291 */ /* 0x000fe4000f8fd23f */
[----:B------:R-:W-:Y:S02]  /*145a0*/  ULEA.HI.SX32 UR4, UR11, UR4, 0x1a ;  /* 0x000000040b047291 */ /* 0x000fe4000f8fd23f */
[----:B------:R-:W-:Y:S02]  /*145b0*/  UIMAD UR7, UR12, UR6, UR7 ;  /* 0x000000060c0772a4 */ /* 0x000fe4000f8e0207 */
[----:B------:R-:W-:Y:S01]  /*145c0*/  UISETP.LT.AND UP0, UPT, UR9, UR4, UPT ;  /* 0x000000040900728c */ /* 0x000fe2000bf01270 */
[----:B------:R-:W-:Y:S02]  /*145d0*/  ULDC UR8, c[0x0][0x9dc] ;  /* 0x0002770000087ab9 */ /* 0x000fe40000000800 */
[----:B------:R-:W-:-:S02]  /*145e0*/  UIADD3 UR8, UR7, -UR8, URZ ;  /* 0x8000000807087290 */ /* 0x000fc4000fffe03f */
[----:B------:R-:W-:Y:S01]  /*145f0*/  USEL UR43, UR9, UR4, UP0 ;  /* 0x00000004092b7287 */ /* 0x000fe20008000000 */
[----:B------:R-:W-:Y:S11]  /*14600*/  @!P1 BRA `(.L_x_721) ;  /* 0x0000000000489947 */ /* 0x000ff60003800000 */
[----:B------:R-:W-:Y:S02]  /*14610*/  UMOV UR4, UR7 ;  /* 0x0000000700047c82 */ /* 0x000fe40008000000 */
[----:B------:R-:W-:-:S06]  /*14620*/  UISETP.GT.AND UP0, UPT, UR4, -0x1, UPT ;  /* 0xffffffff0400788c */ /* 0x000fcc000bf04270 */
[----:B------:R-:W-:-:S13]  /*14630*/  PLOP3.LUT P0, PT, PT, PT, UP0, 0x80, 0x0 ;  /* 0x000000000000781c */ /* 0x000fda0003f0f008 */
[----:B------:R-:W-:Y:S05]  /*14640*/  @P0 BRA `(.L_x_722) ;  /* 0x00000000001c0947 */ /* 0x000fea0003800000 */
[----:B------:R-:W-:Y:S02]  /*14650*/  UISETP.NE.AND UP0, UPT, UR5, 0x1, UPT ;  /* 0x000000010500788c */ /* 0x000fe4000bf05270 */
[----:B------:R-:W-:-:S09]  /*14660*/  ULOP3.LUT UR4, URZ, UR4, URZ, 0x33, !UPT ;  /* 0x000000043f047292 */ /* 0x000fd2000f8e333f */
[----:B------:R-:W-:Y:S02]  /*14670*/  @UP0 ULDC.64 UR10, c[0x0][0x9e8] ;  /* 0x00027a00000a0ab9 */ /* 0x000fe40000000a00 */
[----:B------:R-:W-:-:S04]  /*14680*/  UIMAD.WIDE.U32 UR6, UR4, UR10, URZ ;  /* 0x0000000a040672a5 */ /* 0x000fc8000f8e003f */
[----:B------:R-:W-:-:S04]  /*14690*/  @UP0 USHF.R.U32.HI UR4, URZ, UR11, UR7 ;  /* 0x0000000b3f040299 */ /* 0x000fc80008011607 */
[----:B------:R-:W-:Y:S01]  /*146a0*/  ULOP3.LUT UR4, URZ, UR4, URZ, 0x33, !UPT ;  /* 0x000000043f047292 */ /* 0x000fe2000f8e333f */
[----:B------:R-:W-:Y:S11]  /*146b0*/  BRA `(.L_x_723) ;  /* 0x0000000000107947 */ /* 0x000ff60003800000 */
.L_x_722:
[----:B------:R-:W-:-:S11]  /*146c0*/  UISETP.NE.AND UP0, UPT, UR5, 0x1, UPT ;  /* 0x000000010500788c */ /* 0x000fd6000bf05270 */
[----:B------:R-:W-:Y:S02]  /*146d0*/  @UP0 ULDC.64 UR10, c[0x0][0x9e8] ;  /* 0x00027a00000a0ab9 */ /* 0x000fe40000000a00 */
[----:B------:R-:W-:-:S04]  /*146e0*/  UIMAD.WIDE.U32 UR6, UR4, UR10, URZ ;  /* 0x0000000a040672a5 */ /* 0x000fc8000f8e003f */
[----:B------:R-:W-:-:S12]  /*146f0*/  @UP0 USHF.R.U32.HI UR4, URZ, UR11, UR7 ;  /* 0x0000000b3f040299 */ /* 0x000fd80008011607 */
.L_x_723:
[----:B------:R-:W-:-:S04]  /*14700*/  UIMAD UR4, UR4, UR5, URZ ;  /* 0x00000005040472a4 */ /* 0x000fc8000f8e023f */
[----:B------:R-:W-:-:S04]  /*14710*/  UISETP.LT.AND UP0, UPT, UR8, UR4, UPT ;  /* 0x000000040800728c */ /* 0x000fc8000bf01270 */
[----:B------:R-:W-:-:S12]  /*14720*/  USEL UR8, UR8, UR4, !UP0 ;  /* 0x0000000408087287 */ /* 0x000fd8000c000000 */
.L_x_721:
[----:B------:R-:W-:Y:S01]  /*14730*/  UIMAD.WIDE UR4, UR8, 0x66666667, URZ ;  /* 0x66666667080478a5 */ /* 0x000fe2000f8e023f */
[----:B------:R-:W-:Y:S03]  /*14740*/  BSSY B6, `(.L_x_724) ;  /* 0x00001f6000067945 */ /* 0x000fe60003800000 */
[----:B------:R-:W-:-:S04]  /*14750*/  USHF.R.U32.HI UR4, URZ, 0x1f, UR5 ;  /* 0x0000001f3f047899 */ /* 0x000fc80008011605 */
[----:B------:R-:W-:-:S04]  /*14760*/  ULEA.HI.SX32 UR4, UR5, UR4, 0x1a ;  /* 0x0000000405047291 */ /* 0x000fc8000f8fd23f */
[----:B------:R-:W-:-:S04]  /*14770*/  UISETP.LT.AND UP0, UPT, URZ, UR4, UPT ;  /* 0x000000043f00728c */ /* 0x000fc8000bf01270 */
[----:B------:R-:W-:-:S04]  /*14780*/  USEL UR42, URZ, UR4, !UP0 ;  /* 0x000000043f2a7287 */ /* 0x000fc8000c000000 */
[----:B------:R-:W-:-:S06]  /*14790*/  UISETP.GT.AND UP0, UPT, UR43, UR42, UPT ;  /* 0x0000002a2b00728c */ /* 0x000fcc000bf04270 */
[----:B------:R-:W-:-:S13]  /*147a0*/  PLOP3.LUT P0, PT, PT, PT, UP0, 0x80, 0x0 ;  /* 0x000000000000781c */ /* 0x000fda0003f0f008 */
[----:B------:R-:W-:Y:S05]  /*147b0*/  @P0 BRA `(.L_x_725) ;  /* 0x00000000003c0947 */ /* 0x000fea0003800000 */
[----:B------:R-:W-:-:S13]  /*147c0*/  ISETP.NE.AND P0, PT, R27, RZ, PT ;  /* 0x000000ff1b00720c */ /* 0x000fda0003f05270 */
[----:B------:R-:W-:Y:S05]  /*147d0*/  @P0 BRA `(.L_x_726) ;  /* 0x0000001c00b00947 */ /* 0x000fea0003800000 */
[----:B------:R-:W1:Y:S01]  /*147e0*/  S2R R7, SR_LANEID ;  /* 0x0000000000077919 */ /* 0x000e620000000000 */
[----:B------:R-:W-:Y:S01]  /*147f0*/  VOTEU.ANY UR4, UPT, PT ;  /* 0x0000000000047886 */ /* 0x000fe200038e0100 */
[----:B------:R-:W2:Y:S01]  /*14800*/  LDC.64 R2, c[0x0][0xdf0] ;  /* 0x00037c00ff027b82 */ /* 0x000ea20000000a00 */
[----:B------:R-:W1:Y:S08]  /*14810*/  FLO.U32 R0, UR4 ;  /* 0x0000000400007d00 */ /* 0x000e7000080e0000 */
[----:B------:R-:W2:Y:S01]  /*14820*/  POPC R5, UR4 ;  /* 0x0000000400057d09 */ /* 0x000ea20008000000 */
[----:B-1----:R-:W-:-:S13]  /*14830*/  ISETP.EQ.U32.AND P0, PT, R0, R7, PT ;  /* 0x000000070000720c */ /* 0x002fda0003f02070 */
[----:B--2---:R-:W2:Y:S01]  /*14840*/  @P0 ATOMG.E.ADD.STRONG.GPU PT, R3, desc[UR50][R2.64], R5 ;  /* 0x00000005020309a8 */ /* 0x004ea200081ee1f2 */
[----:B------:R-:W1:Y:S02]  /*14850*/  S2R R4, SR_LTMASK ;  /* 0x0000000000047919 */ /* 0x000e640000003900 */
[----:B-1----:R-:W-:-:S04]  /*14860*/  LOP3.LUT R4, R4, UR4, RZ, 0xc0, !PT ;  /* 0x0000000404047c12 */ /* 0x002fc8000f8ec0ff */
[----:B------:R-:W1:Y:S01]  /*14870*/  POPC R7, R4 ;  /* 0x0000000400077309 */ /* 0x000e620000000000 */
[----:B--2---:R-:W1:Y:S02]  /*14880*/  SHFL.IDX PT, R0, R3, R0, 0x1f ;  /* 0x00001f0003007589 */ /* 0x004e6400000e0000 */
[----:B-1----:R-:W-:Y:S01]  /*14890*/  IADD3 R24, R0, UR44, R7 ;  /* 0x0000002c00187c10 */ /* 0x002fe2000fffe007 */
[----:B------:R-:W-:Y:S06]  /*148a0*/  BRA `(.L_x_726) ;  /* 0x0000001c007c7947 */ /* 0x000fec0003800000 */
.L_x_725:
[----:B------:R-:W1:Y:S01]  /*148b0*/  S2UR UR4, SR_CgaCtaId ;  /* 0x00000000000479c3 */ /* 0x000e620000008800 */
[----:B------:R-:W-:Y:S02]  /*148c0*/  UMOV UR40, 0x400 ;  /* 0x0000040000287882 */ /* 0x000fe40000000000 */
[----:B-1----:R-:W-:-:S04]  /*148d0*/  ULEA UR40, UR4, UR40, 0x18 ;  /* 0x0000002804287291 */ /* 0x002fc8000f8ec03f */
        /* <DEDUP_REMOVED lines=9> */
[----:B------:R-:W1:Y:S01]  /*14970*/  LDC.64 R2, c[0x4][R2] ;  /* 0x0100000002027b82 */ /* 0x000e620000000a00 */
[----:B------:R-:W-:Y:S01]  /*14980*/  ULDC.64 UR4, c[0x4][0x8] ;  /* 0x0100020000047ab9 */ /* 0x000fe20000000a00 */
[----:B------:R-:W-:Y:S02]  /*14990*/  IMAD.U32 R6, RZ, RZ, UR6 ;  /* 0x00000006ff067e24 */ /* 0x000fe4000f8e00ff */
[----:B------:R-:W-:-:S02]  /*149a0*/  IMAD.U32 R7, RZ, RZ, UR7 ;  /* 0x00000007ff077e24 */ /* 0x000fc4000f8e00ff */
[----:B------:R-:W-:Y:S02]  /*149b0*/  IMAD.U32 R10, RZ, RZ, UR4 ;  /* 0x00000004ff0a7e24 */ /* 0x000fe4000f8e00ff */
[----:B------:R-:W-:Y:S02]  /*149c0*/  IMAD.U32 R11, RZ, RZ, UR5 ;  /* 0x00000005ff0b7e24 */ /* 0x000fe4000f8e00ff */
[----:B------:R-:W-:Y:S02]  /*149d0*/  IMAD.MOV.U32 R8, RZ, RZ, 0x70 ;  /* 0x00000070ff087424 */ /* 0x000fe400078e00ff */
[----:B------:R-:W-:Y:S02]  /*149e0*/  IMAD.MOV.U32 R12, RZ, RZ, 0x1 ;  /* 0x00000001ff0c7424 */ /* 0x000fe400078e00ff */
[----:B------:R-:W-:-:S07]  /*149f0*/  IMAD.MOV.U32 R13, RZ, RZ, RZ ;  /* 0x000000ffff0d7224 */ /* 0x000fce00078e00ff */
[----:B------:R-:W-:-:S07]  /*14a00*/  LEPC R20, `(.L_x_727) ;  /* 0x000000001014794e */ /* 0x000fce0000000000 */
[----:B-1----:R-:W-:Y:S05]  /*14a10*/  CALL.ABS.NOINC R2 ;  /* 0x0000000002007343 */ /* 0x002fea0003c00000 */
.L_x_727:
[----:B------:R-:W-:Y:S01]  /*14a20*/  UIADD3 UR4, UR40, 0x6000, URZ ;  /* 0x0000600028047890 */ /* 0x000fe2000fffe03f */
[----:B------:R-:W-:-:S05]  /*14a30*/  LOP3.LUT R16, R16, 0xfffffffe, RZ, 0xc0, !PT ;  /* 0xfffffffe10107812 */ /* 0x000fca00078ec0ff */
[----:B------:R-:W-:-:S05]  /*14a40*/  IMAD.U32 R19, RZ, RZ, UR4 ;  /* 0x00000004ff137e24 */ /* 0x000fca000f8e00ff */
[----:B------:R-:W-:-:S13]  /*14a50*/  LOP3.LUT P0, RZ, R19, 0x1bf, RZ, 0xc0, !PT ;  /* 0x000001bf13ff7812 */ /* 0x000fda000780c0ff */
[----:B------:R-:W-:Y:S01]  /*14a60*/  @P0 LOP3.LUT R16, R16, 0x1, RZ, 0xfc, !PT ;  /* 0x0000000110100812 */ /* 0x000fe200078efcff */
[----:B------:R-:W-:Y:S06]  /*14a70*/  @!P0 BRA `(.L_x_728) ;  /* 0x0000000000408947 */ /* 0x000fec0003800000 */
        /* <DEDUP_REMOVED lines=16> */
.L_x_728:
        /* <DEDUP_REMOVED lines=20> */
.L_x_729:
[----:B------:R-:W-:-:S13]  /*14cc0*/  LOP3.LUT P6, RZ, R19, 0x1bf, RZ, 0xc0, !PT ;  /* 0x000001bf13ff7812 */ /* 0x000fda00078cc0ff */
        /* <DEDUP_REMOVED lines=17> */
.L_x_730:
[----:B------:R-:W-:Y:S01]  /*14de0*/  ULDC.64 UR4, c[0x0][0x9f8] ;  /* 0x00027e0000047ab9 */ /* 0x000fe20000000a00 */
[----:B------:R-:W-:Y:S01]  /*14df0*/  IMAD.U32 R5, RZ, RZ, UR39 ;  /* 0x00000027ff057e24 */ /* 0x000fe2000f8e00ff */
[----:B------:R-:W-:Y:S01]  /*14e00*/  ISETP.NE.U32.AND P0, PT, RZ, UR4, PT ;  /* 0x00000004ff007c0c */ /* 0x000fe2000bf05070 */
[----:B------:R-:W-:Y:S01]  /*14e10*/  IMAD.U32 R19, RZ, RZ, UR39 ;  /* 0x00000027ff137e24 */ /* 0x000fe2000f8e00ff */
[----:B------:R-:W1:Y:S02]  /*14e20*/  LDC R0, c[0x0][0x428] ;  /* 0x00010a00ff007b82 */ /* 0x000e640000000800 */
[----:B------:R-:W-:-:S13]  /*14e30*/  ISETP.NE.AND.EX P0, PT, RZ, UR5, PT, P0 ;  /* 0x00000005ff007c0c */ /* 0x000fda000bf05300 */
[----:B------:R-:W2:Y:S02]  /*14e40*/  @P0 LDC.64 R2, c[0x0][0x9f8] ;  /* 0x00027e00ff020b82 */ /* 0x000ea40000000a00 */
[----:B--2---:R-:W-:-:S05]  /*14e50*/  @P0 IMAD.WIDE R2, R5, 0x4, R2 ;  /* 0x0000000405020825 */ /* 0x004fca00078e0202 */
[----:B------:R2:W3:Y:S01]  /*14e60*/  @P0 LDG.E R19, desc[UR50][R2.64] ;  /* 0x0000003202130981 */ /* 0x0004e2000c1e1900 */
[----:B-1----:R-:W-:Y:S01]  /*14e70*/  ISETP.NE.AND P0, PT, R0, 0x1, PT ;  /* 0x000000010000780c */ /* 0x002fe20003f05270 */
[----:B------:R-:W-:Y:S01]  /*14e80*/  UMOV UR36, URZ ;  /* 0x0000003f00247c82 */ /* 0x000fe20008000000 */
[----:B------:R-:W-:Y:S01]  /*14e90*/  ISETP.NE.AND P2, PT, R27, RZ, PT ;  /* 0x000000ff1b00720c */ /* 0x000fe20003f45270 */
[----:B------:R-:W-:Y:S01]  /*14ea0*/  UMOV UR6, 0xffffffff ;  /* 0xffffffff00067882 */ /* 0x000fe20000000000 */
[----:B------:R-:W-:Y:S01]  /*14eb0*/  IMAD.U32 R20, RZ, RZ, UR38 ;  /* 0x00000026ff147e24 */ /* 0x000fe2000f8e00ff */
[----:B--2---:R-:W1:Y:S10]  /*14ec0*/  LDC.64 R2, c[0x0][0x3f8] ;  /* 0x0000fe00ff027b82 */ /* 0x004e740000000a00 */
[----:B------:R-:W-:Y:S01]  /*14ed0*/  VOTEU.ALL UP1, P2 ;  /* 0x00000000003f7886 */ /* 0x000fe20001020000 */
[----:B------:R-:W2:Y:S04]  /*14ee0*/  @P0 LDC R0, c[0x0][0x42c] ;  /* 0x00010b00ff000b82 */ /* 0x000ea80000000800 */
[----:B------:R-:W-:-:S04]  /*14ef0*/  @!UP1 UIADD3 UR4, UP0, UR48, 0x270, URZ ;  /* 0x0000027030049890 */ /* 0x000fc8000ff1e03f */
[----:B------:R-:W-:Y:S01]  /*14f00*/  @!UP1 UIADD3.X UR5, URZ, UR49, URZ, UP0, !UPT ;  /* 0x000000313f059290 */ /* 0x000fe200087fe43f */
[----:B------:R-:W4:Y:S01]  /*14f10*/  @P0 LDC R5, c[0x0][0x430] ;  /* 0x00010c00ff050b82 */ /* 0x000f220000000800 */
[----:B-1----:R-:W-:-:S07]  /*14f20*/  ISETP.NE.U32.AND P1, PT, R2, RZ, PT ;  /* 0x000000ff0200720c */ /* 0x002fce0003f25070 */
[----:B------:R1:W-:Y:S01]  /*14f30*/  @!UP1 UTMAPF.L2.4D [UR36], [UR4] ;  /* 0x00000024040095b8 */ /* 0x0003e20008018000 */
[----:B------:R-:W-:Y:S01]  /*14f40*/  ISETP.NE.AND.EX P1, PT, R3, RZ, PT, P1 ;  /* 0x000000ff0300720c */ /* 0x000fe20003f25310 */
[----:B--2---:R-:W-:-:S05]  /*14f50*/  @P0 IMAD.HI.U32 R0, R0, UR38, RZ ;  /* 0x0000002600000c27 */ /* 0x004fca000f8e00ff */
[----:B----4-:R-:W-:Y:S02]  /*14f60*/  @P0 SHF.R.U32.HI R20, RZ, R5, R0 ;  /* 0x00000005ff140219 */ /* 0x010fe40000011600 */
[----:B---3--:R-:W-:Y:S02]  /*14f70*/  SHF.R.S32.HI R21, RZ, 0x1f, R19 ;  /* 0x0000001fff157819 */ /* 0x008fe40000011413 */
[----:B------:R-:W-:Y:S01]  /*14f80*/  SEL R0, R19, RZ, !P1 ;  /* 0x000000ff13007207 */ /* 0x000fe20004800000 */
[----:B-1----:R-:W-:Y:S06]  /*14f90*/  BRA.DIV UR6, `(.L_x_731) ;  /* 0x0000001e06e07947 */ /* 0x002fec000b800000 */
[----:B------:R1:W2:Y:S02]  /*14fa0*/  SHFL.IDX PT, R14, R28, RZ, 0x1f ;  /* 0x00001fff1c0e7589 */ /* 0x0002a400000e0000 */
.L_x_792:
[----:B--2---:R-:W-:Y:S02]  /*14fb0*/  ISETP.NE.AND P0, PT, R14, RZ, PT ;  /* 0x000000ff0e00720c */ /* 0x004fe40003f05270 */
[----:B------:R-:W-:-:S11]  /*14fc0*/  PLOP3.LUT P6, PT, PT, PT, PT, 0x8, 0x0 ;  /* 0x000000000000781c */ /* 0x000fd60003fce170 */
[----:B------:R-:W-:Y:S05]  /*14fd0*/  @P0 BRA `(.L_x_732) ;  /* 0x0000000400700947 */ /* 0x000fea0003800000 */
[----:B------:R-:W-:-:S06]  /*14fe0*/  UIADD3 UR4, UR43, -0x1, URZ ;  /* 0xffffffff2b047890 */ /* 0x000fcc000fffe03f */
[----:B------:R-:W-:Y:S01]  /*14ff0*/  IMAD.U32 R7, RZ, RZ, UR4 ;  /* 0x00000004ff077e24 */ /* 0x000fe2000f8e00ff */
[----:B------:R-:W-:-:S03]  /*15000*/  UMOV UR4, 0xffffffff ;  /* 0xffffffff00047882 */ /* 0x000fc60000000000 */
[----:B------:R-:W-:Y:S05]  /*15010*/  BRA.DIV UR4, `(.L_x_733) ;  /* 0x0000001e04e07947 */ /* 0x000fea000b800000 */
[----:B------:R-:W-:-:S13]  /*15020*/  ELECT P6, URZ, PT ;  /* 0x00000000003f782f */ /* 0x000fda00038c0000 */
.L_x_795:
[----:B------:R-:W-:Y:S05]  /*15030*/  @!P6 BRA `(.L_x_734) ;  /* 0x000000040014e947 */ /* 0x000fea0003800000 */
[----:B------:R-:W-:Y:S01]  /*15040*/  IMAD.MOV.U32 R0, RZ, RZ, R19 ;  /* 0x000000ffff007224 */ /* 0x000fe200078e0013 */
        /* <DEDUP_REMOVED lines=17> */
[----:B------:R-:W-:-:S04]  /*15160*/  IMAD.MOV R4, RZ, RZ, -R9 ;  /* 0x000000ffff047224 */ /* 0x000fc800078e0a09 */
[----:B------:R-:W-:-:S07]  /*15170*/  IMAD R7, R6, R4, R7 ;  /* 0x0000000406077224 */ /* 0x000fce00078e0207 */
.L_x_735:
[----:B------:R-:W-:Y:S02]  /*15180*/  LEA R5, R17, UR40, 0x3 ;  /* 0x0000002811057c11 */ /* 0x000fe4000f8e18ff */
[----:B--2---:R-:W-:Y:S02]  /*15190*/  SHF.L.U32 R2, R18, 0x1f, RZ ;  /* 0x0000001f12027819 */ /* 0x004fe400000006ff */
[----:B------:R-:W-:Y:S02]  /*151a0*/  ISETP.NE.AND P0, PT, R27, RZ, PT ;  /* 0x000000ff1b00720c */ /* 0x000fe40003f05270 */
[----:B------:R-:W2:Y:S02]  /*151b0*/  SYNCS.PHASECHK.TRANS64.TRYWAIT P3, [R5+URZ+0x13280], R2 ;  /* 0x01328002050075a7 */ /* 0x000ea4000806017f */
[----:B--2---:R-:W-:Y:S09]  /*151c0*/  @!P3 BRA `(.L_x_736) ;  /* 0x0000001c0094b947 */ /* 0x004ff20003800000 */
.L_x_796:
[----:B------:R-:W-:Y:S05]  /*151d0*/  @P0 BRA `(.L_x_737) ;  /* 0x0000000000140947 */ /* 0x000fea0003800000 */
[----:B------:R-:W-:Y:S01]  /*151e0*/  ISETP.NE.AND P3, PT, R26, RZ, PT ;  /* 0x000000ff1a00720c */ /* 0x000fe20003f65270 */
[----:B------:R-:W-:-:S04]  /*151f0*/  IMAD.MOV.U32 R3, RZ, RZ, 0x2800 ;  /* 0x00002800ff037424 */ /* 0x000fc800078e00ff */
[----:B------:R3:W-:Y:S08]  /*15200*/  SYNCS.ARRIVE.TRANS64 RZ, [R5+URZ+0x13270], R3 ;  /* 0x0132700305ff79a7 */ /* 0x0007f0000800003f */
[----:B------:R-:W-:Y:S05]  /*15210*/  @!P3 BRA `(.L_x_737) ;  /* 0x000000000004b947 */ /* 0x000fea0003800000 */
[----:B------:R-:W-:Y:S01]  /*15220*/  BPT.TRAP 0x1 ;  /* 0x000000040000795c */ /* 0x000fe20000300000 */
.L_x_737:
[----:B------:R-:W-:Y:S01]  /*15230*/  IMAD.U32 R4, RZ, RZ, UR40 ;  /* 0x00000028ff047e24 */ /* 0x000fe2000f8e00ff */
[----:B------:R-:W-:Y:S01]  /*15240*/  R2UR UR9, R5 ;  /* 0x00000000050972ca */ /* 0x000fe200000e0000 */
[----:B------:R-:W-:Y:S01]  /*15250*/  IMAD R7, R7, 0xa0, RZ ;  /* 0x000000a007077824 */ /* 0x000fe200078e02ff */
[----:B------:R-:W-:Y:S01]  /*15260*/  R2UR UR12, R20 ;  /* 0x00000000140c72ca */ /* 0x000fe200000e0000 */
[----:B---3--:R-:W-:Y:S01]  /*15270*/  IMAD R3, R17, 0x2800, R4 ;  /* 0x0000280011037824 */ /* 0x008fe200078e0204 */
[----:B-----5:R-:W-:Y:S01]  /*15280*/  R2UR UR13, R0 ;  /* 0x00000000000d72ca */ /* 0x020fe200000e0000 */
[----:B------:R-:W-:Y:S01]  /*15290*/  UIADD3 UR4, UP0, UR48, 0x470, URZ ;  /* 0x0000047030047890 */ /* 0x000fe2000ff1e03f */
[----:B------:R-:W-:Y:S01]  /*152a0*/  R2UR UR11, R7 ;  /* 0x00000000070b72ca */ /* 0x000fe200000e0000 */
[----:B------:R-:W-:Y:S01]  /*152b0*/  UMOV UR6, 0x0 ;  /* 0x0000000000067882 */ /* 0x000fe20000000000 */
[----:B------:R-:W-:Y:S01]  /*152c0*/  R2UR UR8, R3 ;  /* 0x00000000030872ca */ /* 0x000fe200000e0000 */
[----:B------:R-:W-:Y:S01]  /*152d0*/  UIADD3.X UR5, URZ, UR49, URZ, UP0, !UPT ;  /* 0x000000313f057290 */ /* 0x000fe200087fe43f */
[----:B------:R-:W-:Y:S01]  /*152e0*/  UMOV UR7, 0x14f00000 ;  /* 0x14f0000000077882 */ /* 0x000fe20000000000 */
[----:B------:R-:W-:-:S02]  /*152f0*/  UMOV UR10, URZ ;  /* 0x0000003f000a7c82 */ /* 0x000fc40008000000 */
[----:B------:R-:W-:-:S08]  /*15300*/  UIADD3 UR9, UR9, 0x13270, URZ ;  /* 0x0001327009097890 */ /* 0x000fd0000fffe03f */
[----:B------:R-:W-:-:S09]  /*15310*/  UIADD3 UR8, UR8, 0x6000, URZ ;  /* 0x0000600008087890 */ /* 0x000fd2000fffe03f */
[----:B------:R3:W-:Y:S01]  /*15320*/  UTMALDG.4D [UR8], [UR4], desc[UR6] ;  /* 0x00000608040075b4 */ /* 0x0007e20008019000 */
[----:B------:R-:W4:Y:S02]  /*15330*/  SYNCS.PHASECHK.TRANS64.TRYWAIT P3, [R5+URZ+0x13240], R2 ;  /* 0x01324002050075a7 */ /* 0x000f24000806017f */
[----:B---34-:R-:W-:Y:S05]  /*15340*/  @!P3 BRA `(.L_x_738) ;  /* 0x0000001c0048b947 */ /* 0x018fea0003800000 */
.L_x_797:
[----:B------:R-:W-:Y:S05]  /*15350*/  @P0 BRA `(.L_x_739) ;  /* 0x0000000000140947 */ /* 0x000fea0003800000 */
[----:B------:R-:W-:Y:S01]  /*15360*/  ISETP.NE.AND P0, PT, R26, RZ, PT ;  /* 0x000000ff1a00720c */ /* 0x000fe20003f05270 */
[----:B--23--:R-:W-:-:S04]  /*15370*/  IMAD.MOV.U32 R2, RZ, RZ, 0x2800 ;  /* 0x00002800ff027424 */ /* 0x00cfc800078e00ff */
[----:B------:R4:W-:Y:S08]  /*15380*/  SYNCS.ARRIVE.TRANS64 RZ, [R5+URZ+0x13230], R2 ;  /* 0x0132300205ff79a7 */ /* 0x0009f0000800003f */
[----:B------:R-:W-:Y:S05]  /*15390*/  @!P0 BRA `(.L_x_739) ;  /* 0x0000000000048947 */ /* 0x000fea0003800000 */
[----:B------:R-:W-:Y:S01]  /*153a0*/  BPT.TRAP 0x1 ;  /* 0x000000040000795c */ /* 0x000fe20000300000 */
.L_x_739:
        /* <DEDUP_REMOVED lines=14> */
.L_x_734:
[----:B------:R-:W-:Y:S05]  /*15490*/  WARPSYNC.ALL ;  /* 0x0000000000007948 */ /* 0x000fea0003800000 */
[----:B------:R-:W-:Y:S01]  /*154a0*/  BAR.SYNC.DEFER_BLOCKING 0x8, 0x1a0 ;  /* 0x0206800000007b1d */ /* 0x000fe20000010000 */
[----:B------:R-:W-:Y:S01]  /*154b0*/  ELECT P0, URZ, PT ;  /* 0x00000000003f782f */ /* 0x000fe20003800000 */
[----:B------:R-:W-:Y:S02]  /*154c0*/  UIADD3 UR4, UP0, UR48, 0x270, URZ ;  /* 0x0000027030047890 */ /* 0x000fe4000ff1e03f */
[----:B------:R-:W-:Y:S02]  /*154d0*/  UIADD3 UR8, UR40, 0xb000, URZ ;  /* 0x0000b00028087890 */ /* 0x000fe4000fffe03f */
[----:B------:R-:W-:-:S02]  /*154e0*/  UIADD3 UR9, UR40, 0x13200, URZ ;  /* 0x0001320028097890 */ /* 0x000fc4000fffe03f */
[----:B------:R-:W-:Y:S01]  /*154f0*/  UIADD3.X UR5, URZ, UR49, URZ, UP0, !UPT ;  /* 0x000000313f057290 */ /* 0x000fe200087fe43f */
[----:B------:R-:W-:Y:S01]  /*15500*/  UMOV UR6, 0x0 ;  /* 0x0000000000067882 */ /* 0x000fe20000000000 */
[----:B------:R-:W-:Y:S01]  /*15510*/  UMOV UR7, 0x12f00000 ;  /* 0x12f0000000077882 */ /* 0x000fe20000000000 */
[----:B------:R-:W-:-:S03]  /*15520*/  UMOV UR10, URZ ;  /* 0x0000003f000a7c82 */ /* 0x000fc60008000000 */
[----:B--234-:R-:W-:Y:S01]  /*15530*/  @P0 IMAD.MOV.U32 R2, RZ, RZ, 0x3000 ;  /* 0x00003000ff020424 */ /* 0x01cfe200078e00ff */
[----:B------:R-:W-:Y:S01]  /*15540*/  UMOV UR11, UR37 ;  /* 0x00000025000b7c82 */ /* 0x000fe20008000000 */
[----:B------:R-:W-:Y:S01]  /*15550*/  UMOV UR12, UR38 ;  /* 0x00000026000c7c82 */ /* 0x000fe20008000000 */
[----:B------:R-:W-:Y:S01]  /*15560*/  UMOV UR13, UR39 ;  /* 0x00000027000d7c82 */ /* 0x000fe20008000000 */
[----:B------:R2:W-:Y:S01]  /*15570*/  @P0 SYNCS.ARRIVE.TRANS64 RZ, [UR40+0x13200], R2 ;  /* 0x01320002ffff09a7 */ /* 0x0005e20008000028 */
[----:B------:R2:W-:Y:S01]  /*15580*/  UTMALDG.4D [UR8], [UR4], desc[UR6] ;  /* 0x00000608040075b4 */ /* 0x0005e20008019000 */
[----:B------:R-:W-:Y:S02]  /*15590*/  NOP ;  /* 0x0000000000007918 */ /* 0x000fe40000000000 */
.L_x_732:
[----:B------:R-:W-:Y:S01]  /*155a0*/  VIADD R25, R25, 0x1 ;  /* 0x0000000119197836 */ /* 0x000fe20000000000 */
[----:B------:R-:W-:Y:S04]  /*155b0*/  BSSY B0, `(.L_x_740) ;  /* 0x0000007000007945 */ /* 0x000fe80003800000 */
[----:B--2---:R-:W-:-:S04]  /*155c0*/  LEA.HI R2, R25, R25, RZ, 0x1 ;  /* 0x0000001919027211 */ /* 0x004fc800078f08ff */
[----:B------:R-:W-:-:S05]  /*155d0*/  LOP3.LUT R2, R2, 0xfffffffe, RZ, 0xc0, !PT ;  /* 0xfffffffe02027812 */ /* 0x000fca00078ec0ff */
[----:B------:R-:W-:-:S05]  /*155e0*/  IMAD.IADD R2, R25, 0x1, -R2 ;  /* 0x0000000119027824 */ /* 0x000fca00078e0a02 */
[----:B------:R-:W-:-:S04]  /*155f0*/  SHF.L.U32 R2, R2, 0x1f, RZ ;  /* 0x0000001f02027819 */ /* 0x000fc800000006ff */
[----:B------:R-:W2:Y:S02]  /*15600*/  SYNCS.PHASECHK.TRANS64.TRYWAIT P0, [UR40+0x13220], R2 ;  /* 0x01322002ff0075a7 */ /* 0x000ea40008000168 */
[----:B--2---:R-:W-:Y:S05]  /*15610*/  @!P0 BRA `(.L_x_741) ;  /* 0x0000001800a88947 */ /* 0x004fea0003800000 */
.L_x_798:
[----:B------:R-:W-:Y:S05]  /*15620*/  BSYNC B0 ;  /* 0x0000000000007941 */ /* 0x000fea0003800000 */
.L_x_740:
[----:B------:R-:W-:-:S04]  /*15630*/  UIADD3 UR4, UR43, -0x2, URZ ;  /* 0xfffffffe2b047890 */ /* 0x000fc8000fffe03f */
[----:B------:R-:W-:-:S06]  /*15640*/  UISETP.GE.AND UP0, UPT, UR4, UR42, UPT ;  /* 0x0000002a0400728c */ /* 0x000fcc000bf06270 */
[----:B------:R-:W-:-:S13]  /*15650*/  PLOP3.LUT P0, PT, PT, PT, UP0, 0x80, 0x0 ;  /* 0x000000000000781c */ /* 0x000fda0003f0f008 */
[----:B------:R-:W-:Y:S05]  /*15660*/  @!P0 BRA `(.L_x_742) ;  /* 0x0000000800b48947 */ /* 0x000fea0003800000 */
[----:B------:R-:W-:Y:S02]  /*15670*/  IMAD.MOV.U32 R8, RZ, RZ, R17 ;  /* 0x000000ffff087224 */ /* 0x000fe400078e0011 */
[----:B--2---:R-:W-:Y:S02]  /*15680*/  IMAD.MOV.U32 R3, RZ, RZ, R18 ;  /* 0x000000ffff037224 */ /* 0x004fe400078e0012 */
[----:B------:R-:W-:-:S07]  /*15690*/  IMAD.U32 R2, RZ, RZ, UR4 ;  /* 0x00000004ff027e24 */ /* 0x000fce000f8e00ff */
.L_x_762:
        /* <DEDUP_REMOVED lines=23> */
[----:B------:R-:W-:Y:S01]  /*15810*/  IMAD.WIDE.U32 R4, R19, UR4, R4 ;  /* 0x0000000413047c25 */ /* 0x000fe2000f8e0004 */
[----:B------:R-:W-:-:S03]  /*15820*/  ULDC.64 UR4, c[0x0][0x3f8] ;  /* 0x0000fe0000047ab9 */ /* 0x000fc60000000a00 */
[----:B------:R-:W-:Y:S01]  /*15830*/  IMAD.IADD R5, R7, 0x1, R5 ;  /* 0x0000000107057824 */ /* 0x000fe200078e0205 */
[----:B------:R-:W-:-:S04]  /*15840*/  LEA R6, P0, R4, UR4, 0x2 ;  /* 0x0000000404067c11 */ /* 0x000fc8000f8010ff */
[----:B------:R-:W-:-:S05]  /*15850*/  LEA.HI.X R7, R4, UR5, R5, 0x2, P0 ;  /* 0x0000000504077c11 */ /* 0x000fca00080f1405 */
[----:B------:R2:W5:Y:S01]  /*15860*/  LDG.E R0, desc[UR50][R6.64] ;  /* 0x0000003206007981 */ /* 0x000562000c1e1900 */
[----:B------:R-:W-:-:S04]  /*15870*/  IMAD.MOV R4, RZ, RZ, -R13 ;  /* 0x000000ffff047224 */ /* 0x000fc800078e0a0d */
[----:B------:R-:W-:-:S07]  /*15880*/  IMAD R11, R11, R4, R2 ;  /* 0x000000040b0b7224 */ /* 0x000fce00078e0202 */
.L_x_745:
[----:B------:R-:W3:Y:S01]  /*15890*/  SYNCS.PHASECHK.TRANS64.TRYWAIT P0, [R9+URZ+0x13280], R10 ;  /* 0x0132800a090075a7 */ /* 0x000ee2000800017f */
[----:B------:R-:W-:Y:S01]  /*158a0*/  BSSY B1, `(.L_x_746) ;  /* 0x0000003000017945 */ /* 0x000fe20003800000 */
[----:B------:R-:W-:-:S03]  /*158b0*/  ISETP.NE.AND P3, PT, R27, RZ, PT ;  /* 0x000000ff1b00720c */ /* 0x000fc60003f65270 */
[----:B---3--:R-:W-:Y:S10]  /*158c0*/  @!P0 BRA `(.L_x_747) ;  /* 0x0000001800148947 */ /* 0x008ff40003800000 */
.L_x_799:
[----:B------:R-:W-:Y:S05]  /*158d0*/  BSYNC B1 ;  /* 0x0000000000017941 */ /* 0x000fea0003800000 */
.L_x_746:
[----:B------:R-:W-:Y:S04]  /*158e0*/  BSSY B1, `(.L_x_748) ;  /* 0x0000007000017945 */ /* 0x000fe80003800000 */
[----:B------:R-:W-:Y:S05]  /*158f0*/  @P3 BRA `(.L_x_749) ;  /* 0x0000000000143947 */ /* 0x000fea0003800000 */
[----:B------:R-:W-:Y:S01]  /*15900*/  ISETP.NE.AND P0, PT, R26, RZ, PT ;  /* 0x000000ff1a00720c */ /* 0x000fe20003f05270 */
[----:B------:R-:W-:-:S04]  /*15910*/  IMAD.MOV.U32 R4, RZ, RZ, 0x2800 ;  /* 0x00002800ff047424 */ /* 0x000fc800078e00ff */
[----:B------:R4:W-:Y:S08]  /*15920*/  SYNCS.ARRIVE.TRANS64 RZ, [R9+URZ+0x13270], R4 ;  /* 0x0132700409ff79a7 */ /* 0x0009f0000800003f */
[----:B------:R-:W-:Y:S05]  /*15930*/  @!P0 BRA `(.L_x_749) ;  /* 0x0000000000048947 */ /* 0x000fea0003800000 */
[----:B------:R-:W-:Y:S01]  /*15940*/  BPT.TRAP 0x1 ;  /* 0x000000040000795c */ /* 0x000fe20000300000 */
.L_x_749:
[----:B------:R-:W-:Y:S05]  /*15950*/  BSYNC B1 ;  /* 0x0000000000017941 */ /* 0x000fea0003800000 */
.L_x_748:
[----:B------:R-:W-:Y:S01]  /*15960*/  IMAD.MOV.U32 R12, RZ, RZ, RZ ;  /* 0x000000ffff0c7224 */ /* 0x000fe200078e00ff */
[----:B------:R-:W-:Y:S01]  /*15970*/  R2UR UR12, R20 ;  /* 0x00000000140c72ca */ /* 0x000fe200000e0000 */
[----:B--2---:R-:W-:Y:S01]  /*15980*/  IMAD.U32 R6, RZ, RZ, UR40 ;  /* 0x00000028ff067e24 */ /* 0x004fe2000f8e00ff */
[----:B------:R-:W-:Y:S01]  /*15990*/  UIADD3 UR4, UP0, UR48, 0x470, URZ ;  /* 0x0000047030047890 */ /* 0x000fe2000ff1e03f */
[----:B------:R-:W-:Y:S01]  /*159a0*/  PLOP3.LUT P0, PT, PT, PT, PT, 0x80, 0x0 ;  /* 0x000000000000781c */ /* 0x000fe20003f0f070 */
[----:B------:R-:W-:Y:S01]  /*159b0*/  IMAD R7, R11, 0xa0, RZ ;  /* 0x000000a00b077824 */ /* 0x000fe200078e02ff */
[----:B------:R-:W-:Y:S01]  /*159c0*/  R2UR UR10, R12 ;  /* 0x000000000c0a72ca */ /* 0x000fe200000e0000 */
[----:B------:R-:W-:Y:S01]  /*159d0*/  IMAD R6, R17, 0x2800, R6 ;  /* 0x0000280011067824 */ /* 0x000fe200078e0206 */
[----:B------:R-:W-:Y:S01]  /*159e0*/  UIADD3.X UR5, URZ, UR49, URZ, UP0, !UPT ;  /* 0x000000313f057290 */ /* 0x000fe200087fe43f */
[----:B------:R-:W-:Y:S01]  /*159f0*/  VIADD R5, R9, 0x13270 ;  /* 0x0001327009057836 */ /* 0x000fe20000000000 */
[----:B------:R-:W-:Y:S01]  /*15a00*/  UMOV UR6, 0x0 ;  /* 0x0000000000067882 */ /* 0x000fe20000000000 */
[----:B----4-:R-:W-:Y:S01]  /*15a10*/  VIADD R4, R6, 0x6000 ;  /* 0x0000600006047836 */ /* 0x010fe20000000000 */
[----:B------:R-:W-:-:S09]  /*15a20*/  UMOV UR7, 0x14f00000 ;  /* 0x14f0000000077882 */ /* 0x000fd20000000000 */
.L_x_750:
        /* <DEDUP_REMOVED lines=12> */
.L_x_800:
[----:B------:R-:W-:Y:S05]  /*15af0*/  BSYNC B1 ;  /* 0x0000000000017941 */ /* 0x000fea0003800000 */
.L_x_751:
[----:B------:R-:W-:Y:S01]  /*15b00*/  BSSY B1, `(.L_x_753) ;  /* 0x0000009000017945 */ /* 0x000fe20003800000 */
[----:B------:R-:W-:Y:S02]  /*15b10*/  IMAD.MOV.U32 R4, RZ, RZ, 0x0 ;  /* 0x00000000ff047424 */ /* 0x000fe400078e00ff */
[----:B------:R-:W-:Y:S01]  /*15b20*/  IMAD.MOV.U32 R5, RZ, RZ, 0x14f00000 ;  /* 0x14f00000ff057424 */ /* 0x000fe200078e00ff */
[----:B------:R-:W-:Y:S06]  /*15b30*/  @P3 BRA `(.L_x_754) ;  /* 0x0000000000143947 */ /* 0x000fec0003800000 */
[----:B------:R-:W-:Y:S01]  /*15b40*/  ISETP.NE.AND P0, PT, R26, RZ, PT ;  /* 0x000000ff1a00720c */ /* 0x000fe20003f05270 */
[----:B--23--:R-:W-:-:S04]  /*15b50*/  IMAD.MOV.U32 R10, RZ, RZ, 0x2800 ;  /* 0x00002800ff0a7424 */ /* 0x00cfc800078e00ff */
[----:B------:R4:W-:Y:S08]  /*15b60*/  SYNCS.ARRIVE.TRANS64 RZ, [R9+URZ+0x13230], R10 ;  /* 0x0132300a09ff79a7 */ /* 0x0009f0000800003f */
[----:B------:R-:W-:Y:S05]  /*15b70*/  @!P0 BRA `(.L_x_754) ;  /* 0x0000000000048947 */ /* 0x000fea0003800000 */
[----:B------:R-:W-:Y:S01]  /*15b80*/  BPT.TRAP 0x1 ;  /* 0x000000040000795c */ /* 0x000fe20000300000 */
.L_x_754:
[----:B------:R-:W-:Y:S05]  /*15b90*/  BSYNC B1 ;  /* 0x0000000000017941 */ /* 0x000fea0003800000 */
.L_x_753:
        /* <DEDUP_REMOVED lines=9> */
.L_x_755:
        /* <DEDUP_REMOVED lines=8> */
[----:B--2---:R-:W-:Y:S05]  /*15cb0*/  @P0 BRA.U.ANY `(.L_x_755) ;  /* 0xfffffffd00dc0947 */ /* 0x004fea000393ffff */
.L_x_744:
[----:B------:R-:W-:Y:S05]  /*15cc0*/  BSYNC B0 ;  /* 0x0000000000007941 */ /* 0x000fea0003800000 */
.L_x_743:
[----:B------:R-:W-:-:S06]  /*15cd0*/  UISETP.NE.AND UP0, UPT, UR41, 0x3, UPT ;  /* 0x000000032900788c */ /* 0x000fcc000bf05270 */
[----:B------:R-:W-:-:S13]  /*15ce0*/  PLOP3.LUT P0, PT, PT, PT, UP0, 0x80, 0x0 ;  /* 0x000000000000781c */ /* 0x000fda0003f0f008 */
[----:B------:R-:W-:Y:S05]  /*15cf0*/  @!P0 BRA `(.L_x_756) ;  /* 0x0000000000048947 */ /* 0x000fea0003800000 */
[----:B------:R-:W-:Y:S01]  /*15d00*/  BPT.TRAP 0x1 ;  /* 0x000000040000795c */ /* 0x000fe20000300000 */
.L_x_756:
[----:B------:R-:W-:Y:S01]  /*15d10*/  LOP3.LUT R5, R3, 0x1, RZ, 0x3c, !PT ;  /* 0x0000000103057812 */ /* 0x000fe200078e3cff */
[----:B------:R-:W-:Y:S01]  /*15d20*/  IMAD.U32 R4, RZ, RZ, UR45 ;  /* 0x0000002dff047e24 */ /* 0x000fe2000f8e00ff */
[----:B------:R-:W-:Y:S01]  /*15d30*/  LEA R12, R8, UR40, 0x3 ;  /* 0x00000028080c7c11 */ /* 0x000fe2000f8e18ff */
[----:B------:R-:W-:Y:S01]  /*15d40*/  BSSY B0, `(.L_x_757) ;  /* 0x0000005000007945 */ /* 0x000fe20003800000 */
[----:B------:R-:W-:Y:S02]  /*15d50*/  SHF.L.U32 R5, R5, 0x1f, RZ ;  /* 0x0000001f05057819 */ /* 0x000fe400000006ff */
[----:B------:R-:W-:Y:S02]  /*15d60*/  ISETP.NE.AND P0, PT, R4, 0x3, PT ;  /* 0x000000030400780c */ /* 0x000fe40003f05270 */
[----:B------:R-:W2:Y:S02]  /*15d70*/  SYNCS.PHASECHK.TRANS64.TRYWAIT P3, [R12+URZ+0x13270], R5 ;  /* 0x013270050c0075a7 */ /* 0x000ea4000806017f */
[----:B--2---:R-:W-:Y:S09]  /*15d80*/  @!P3 BRA `(.L_x_758) ;  /* 0x00000014000cb947 */ /* 0x004ff20003800000 */
.L_x_801:
[----:B------:R-:W-:Y:S05]  /*15d90*/  BSYNC B0 ;  /* 0x0000000000007941 */ /* 0x000fea0003800000 */
.L_x_757:
[----:B------:R-:W-:Y:S05]  /*15da0*/  @!P0 BRA `(.L_x_759) ;  /* 0x0000000000048947 */ /* 0x000fea0003800000 */
[----:B------:R-:W-:Y:S01]  /*15db0*/  BPT.TRAP 0x1 ;  /* 0x000000040000795c */ /* 0x000fe20000300000 */
.L_x_759:
[----:B------:R-:W-:Y:S01]  /*15dc0*/  SHF.L.U32 R3, R3, 0x1f, RZ ;  /* 0x0000001f03037819 */ /* 0x000fe200000006ff */
[----:B------:R-:W-:-:S03]  /*15dd0*/  IMAD R10, R8, 0x2800, RZ ;  /* 0x00002800080a7824 */ /* 0x000fc600078e02ff */
[----:B------:R-:W3:Y:S02]  /*15de0*/  SYNCS.PHASECHK.TRANS64.TRYWAIT P3, [R12+URZ+0x13260], R3 ;  /* 0x013260030c0075a7 */ /* 0x000ee4000806017f */
[----:B---3--:R-:W-:Y:S05]  /*15df0*/  @!P3 BRA `(.L_x_760) ;  /* 0x000000140004b947 */ /* 0x008fea0003800000 */
.L_x_802:
[C---:B---3--:R-:W-:Y:S01]  /*15e00*/  LOP3.LUT R3, R10.reuse, R23, RZ, 0xfc, !PT ;  /* 0x000000170a037212 */ /* 0x048fe200078efcff */
[----:B------:R-:W-:Y:S05]  /*15e10*/  WARPSYNC.ALL ;  /* 0x0000000000007948 */ /* 0x000fea0003800000 */
[----:B--2---:R-:W2:Y:S01]  /*15e20*/  LDSM.16.MT88.4 R4, [R3+UR40+0x6000] ;  /* 0x006000280304783b */ /* 0x004ea20008004200 */
        /* <DEDUP_REMOVED lines=39> */
.L_x_761:
[----:B---3--:R-:W-:Y:S01]  /*160a0*/  SYNCS.ARRIVE.TRANS64.A1T0 RZ, [R12+URZ+0x13250], RZ ;  /* 0x013250ff0cff79a7 */ /* 0x008fe2000810003f */
[----:B------:R-:W-:Y:S01]  /*160b0*/  BAR.SYNC.DEFER_BLOCKING 0x2, 0x80 ;  /* 0x0082000000007b1d */ /* 0x000fe20000010000 */
[----:B------:R-:W-:Y:S01]  /*160c0*/  ISETP.GT.AND P0, PT, R2, UR42, PT ;  /* 0x0000002a02007c0c */ /* 0x000fe2000bf04270 */
[----:B------:R-:W-:Y:S02]  /*160d0*/  @!P2 VIADD R3, R12, 0x13280 ;  /* 0x000132800c03a836 */ /* 0x000fe40000000000 */
[----:B------:R-:W-:Y:S02]  /*160e0*/  VIADD R2, R2, 0xffffffff ;  /* 0xffffffff02027836 */ /* 0x000fe40000000000 */
[----:B--2---:R-:W-:Y:S01]  /*160f0*/  IMAD.MOV.U32 R8, RZ, RZ, R17 ;  /* 0x000000ffff087224 */ /* 0x004fe200078e0011 */
[----:B------:R-:W-:-:S04]  /*16100*/  @!P2 PRMT R3, RZ, 0x654, R3 ;  /* 0x00000654ff03a816 */ /* 0x000fc80000000003 */
[----:B------:R2:W-:Y:S02]  /*16110*/  @!P2 SYNCS.ARRIVE.TRANS64.RED.A1T0 RZ, [R3+URZ], RZ ;  /* 0x000000ff03ffa9a7 */ /* 0x0005e4000810043f */
[----:B--2---:R-:W-:Y:S01]  /*16120*/  IMAD.MOV.U32 R3, RZ, RZ, R18 ;  /* 0x000000ffff037224 */ /* 0x004fe200078e0012 */
[----:B------:R-:W-:Y:S06]  /*16130*/  @P0 BRA `(.L_x_762) ;  /* 0xfffffff400580947 */ /* 0x000fec000383ffff */
.L_x_742:
[----:B------:R-:W-:Y:S04]  /*16140*/  BSSY B0, `(.L_x_763) ;  /* 0x000000e000007945 */ /* 0x000fe80003800000 */
[----:B------:R-:W-:Y:S05]  /*16150*/  @P2 BRA `(.L_x_764) ;  /* 0x0000000000302947 */ /* 0x000fea0003800000 */
[----:B------:R-:W3:Y:S01]  /*16160*/  S2R R7, SR_LANEID ;  /* 0x0000000000077919 */ /* 0x000ee20000000000 */
[----:B------:R-:W-:Y:S01]  /*16170*/  VOTEU.ANY UR4, UPT, PT ;  /* 0x0000000000047886 */ /* 0x000fe200038e0100 */
[----:B--2---:R-:W2:Y:S01]  /*16180*/  LDC.64 R2, c[0x0][0xdf0] ;  /* 0x00037c00ff027b82 */ /* 0x004ea20000000a00 */
[----:B------:R-:W3:Y:S08]  /*16190*/  FLO.U32 R0, UR4 ;  /* 0x0000000400007d00 */ /* 0x000ef000080e0000 */
[----:B------:R-:W2:Y:S01]  /*161a0*/  POPC R5, UR4 ;  /* 0x0000000400057d09 */ /* 0x000ea20008000000 */
[----:B---3--:R-:W-:-:S13]  /*161b0*/  ISETP.EQ.U32.AND P0, PT, R0, R7, PT ;  /* 0x000000070000720c */ /* 0x008fda0003f02070 */
[----:B--2---:R-:W2:Y:S01]  /*161c0*/  @P0 ATOMG.E.ADD.STRONG.GPU PT, R3, desc[UR50][R2.64], R5 ;  /* 0x00000005020309a8 */ /* 0x004ea200081ee1f2 */
[----:B------:R-:W3:Y:S02]  /*161d0*/  S2R R4, SR_LTMASK ;  /* 0x0000000000047919 */ /* 0x000ee40000003900 */
[----:B---3--:R-:W-:-:S04]  /*161e0*/  LOP3.LUT R4, R4, UR4, RZ, 0xc0, !PT ;  /* 0x0000000404047c12 */ /* 0x008fc8000f8ec0ff */
[----:B------:R-:W3:Y:S01]  /*161f0*/  POPC R7, R4 ;  /* 0x0000000400077309 */ /* 0x000ee20000000000 */
[----:B--2---:R-:W3:Y:S02]  /*16200*/  SHFL.IDX PT, R0, R3, R0, 0x1f ;  /* 0x00001f0003007589 */ /* 0x004ee400000e0000 */
[----:B---3--:R-:W-:-:S07]  /*16210*/  IADD3 R24, R0, UR44, R7 ;  /* 0x0000002c00187c10 */ /* 0x008fce000fffe007 */
.L_x_764:
[----:B------:R-:W-:Y:S05]  /*16220*/  BSYNC B0 ;  /* 0x0000000000007941 */ /* 0x000fea0003800000 */
.L_x_763:
[----:B------:R-:W-:-:S06]  /*16230*/  UISETP.NE.AND UP0, UPT, UR41, 0x3, UPT ;  /* 0x000000032900788c */ /* 0x000fcc000bf05270 */
[----:B------:R-:W-:-:S13]  /*16240*/  PLOP3.LUT P0, PT, PT, PT, UP0, 0x80, 0x0 ;  /* 0x000000000000781c */ /* 0x000fda0003f0f008 */
[----:B------:R-:W-:Y:S05]  /*16250*/  @!P0 BRA `(.L_x_765) ;  /* 0x0000000000048947 */ /* 0x000fea0003800000 */
[----:B------:R-:W-:Y:S01]  /*16260*/  BPT.TRAP 0x1 ;  /* 0x000000040000795c */ /* 0x000fe20000300000 */
.L_x_765:
[----:B--2---:R-:W-:Y:S01]  /*16270*/  LOP3.LUT R3, R18, 0x1, RZ, 0x3c, !PT ;  /* 0x0000000112037812 */ /* 0x004fe200078e3cff */
[----:B------:R-:W-:Y:S01]  /*16280*/  IMAD.U32 R0, RZ, RZ, UR45 ;  /* 0x0000002dff007e24 */ /* 0x000fe2000f8e00ff */
[----:B------:R-:W-:Y:S01]  /*16290*/  LEA R2, R17, UR40, 0x3 ;  /* 0x0000002811027c11 */ /* 0x000fe2000f8e18ff */
[----:B------:R-:W-:Y:S01]  /*162a0*/  BSSY B0, `(.L_x_766) ;  /* 0x0000005000007945 */ /* 0x000fe20003800000 */
[----:B------:R-:W-:Y:S02]  /*162b0*/  SHF.L.U32 R3, R3, 0x1f, RZ ;  /* 0x0000001f03037819 */ /* 0x000fe400000006ff */
[----:B------:R-:W-:Y:S02]  /*162c0*/  ISETP.NE.AND P1, PT, R0, 0x3, PT ;  /* 0x000000030000780c */ /* 0x000fe40003f25270 */
[----:B------:R-:W2:Y:S02]  /*162d0*/  SYNCS.PHASECHK.TRANS64.TRYWAIT P0, [R2+URZ+0x13270], R3 ;  /* 0x01327003020075a7 */ /* 0x000ea4000800017f */
[----:B--2---:R-:W-:Y:S09]  /*162e0*/  @!P0 BRA `(.L_x_767) ;  /* 0x0000000c00dc8947 */ /* 0x004ff20003800000 */
.L_x_803:
[----:B------:R-:W-:Y:S05]  /*162f0*/  BSYNC B0 ;  /* 0x0000000000007941 */ /* 0x000fea0003800000 */
.L_x_766:
[----:B------:R-:W-:Y:S05]  /*16300*/  @!P1 BRA `(.L_x_768) ;  /* 0x0000000000049947 */ /* 0x000fea0003800000 */
[----:B------:R-:W-:Y:S01]  /*16310*/  BPT.TRAP 0x1 ;  /* 0x000000040000795c */ /* 0x000fe20000300000 */
.L_x_768:
[----:B------:R-:W-:Y:S01]  /*16320*/  SHF.L.U32 R5, R18, 0x1f, RZ ;  /* 0x0000001f12057819 */ /* 0x000fe200000006ff */
[----:B--2---:R-:W-:-:S03]  /*16330*/  IMAD R3, R17, 0x2800, RZ ;  /* 0x0000280011037824 */ /* 0x004fc600078e02ff */
[----:B------:R-:W2:Y:S02]  /*16340*/  SYNCS.PHASECHK.TRANS64.TRYWAIT P0, [R2+URZ+0x13260], R5 ;  /* 0x01326005020075a7 */ /* 0x000ea4000800017f */
[----:B------:R-:W-:Y:S01]  /*16350*/  LOP3.LUT R0, R3, R23, RZ, 0xfc, !PT ;  /* 0x0000001703007212 */ /* 0x000fe200078efcff */
[----:B--2---:R-:W-:Y:S06]  /*16360*/  @!P0 BRA `(.L_x_769) ;  /* 0x0000000c00d08947 */ /* 0x004fec0003800000 */
.L_x_804:
        /* <DEDUP_REMOVED lines=41> */
.L_x_770:
[----:B---3--:R3:W-:Y:S01]  /*16600*/  SYNCS.ARRIVE.TRANS64.A1T0 RZ, [R2+URZ+0x13250], RZ ;  /* 0x013250ff02ff79a7 */ /* 0x0087e2000810003f */
[----:B------:R-:W-:Y:S02]  /*16610*/  @!P2 VIADD R0, R2, 0x13280 ;  /* 0x000132800200a836 */ /* 0x000fe40000000000 */
[----:B------:R-:W-:-:S03]  /*16620*/  VIADD R17, R17, 0x1 ;  /* 0x0000000111117836 */ /* 0x000fc60000000000 */
[----:B------:R-:W-:Y:S01]  /*16630*/  @!P2 PRMT R0, RZ, 0x654, R0 ;  /* 0x00000654ff00a816 */ /* 0x000fe20000000000 */
[----:B------:R-:W-:Y:S01]  /*16640*/  BAR.SYNC.DEFER_BLOCKING 0x2, 0x80 ;  /* 0x0082000000007b1d */ /* 0x000fe20000010000 */
[----:B------:R-:W-:-:S04]  /*16650*/  ISETP.NE.AND P0, PT, R17, 0x2, PT ;  /* 0x000000021100780c */ /* 0x000fc80003f05270 */
[----:B--2---:R-:W-:Y:S02]  /*16660*/  SEL R3, RZ, 0x1, P0 ;  /* 0x00000001ff037807 */ /* 0x004fe40000000000 */
[----:B------:R-:W-:Y:S02]  /*16670*/  SEL R17, R17, RZ, P0 ;  /* 0x000000ff11117207 */ /* 0x000fe40000000000 */
[----:B------:R-:W-:Y:S01]  /*16680*/  LOP3.LUT R18, R18, R3, RZ, 0x3c, !PT ;  /* 0x0000000312127212 */ /* 0x000fe200078e3cff */
[----:B------:R3:W-:Y:S06]  /*16690*/  @!P2 SYNCS.ARRIVE.TRANS64.RED.A1T0 RZ, [R0+URZ], RZ ;  /* 0x000000ff00ffa9a7 */ /* 0x0007ec000810043f */
.L_x_726:
[----:B------:R-:W-:Y:S05]  /*166a0*/  BSYNC B6 ;  /* 0x0000000000067941 */ /* 0x000fea0003800000 */
.L_x_724:
[----:B------:R-:W-:-:S13]  /*166b0*/  LOP3.LUT P0, RZ, R16, 0x2, RZ, 0xc0, !PT ;  /* 0x0000000210ff7812 */ /* 0x000fda000780c0ff */
[----:B------:R-:W-:Y:S05]  /*166c0*/  @!P0 BRA `(.L_x_771) ;  /* 0x00000000001c8947 */ /* 0x000fea0003800000 */
[----:B------:R-:W2:Y:S08]  /*166d0*/  S2UR UR5, SR_CgaCtaId ;  /* 0x00000000000579c3 */ /* 0x000eb00000008800 */
[----:B------:R-:W-:Y:S06]  /*166e0*/  BAR.SYNC.DEFER_BLOCKING 0x5, 0x200 ;  /* 0x0148000000007b1d */ /* 0x000fec0000010000 */
[----:B------:R-:W-:-:S02]  /*166f0*/  UMOV UR4, 0x400 ;  /* 0x0000040000047882 */ /* 0x000fc40000000000 */
[----:B--2---:R-:W-:-:S09]  /*16700*/  ULEA UR4, UR5, UR4, 0x18 ;  /* 0x0000000405047291 */ /* 0x004fd2000f8ec03f */
[----:B------:R-:W2:Y:S01]  /*16710*/  LDS R24, [UR4+0x132d0] ;  /* 0x0132d004ff187984 */ /* 0x000ea20008000800 */
[----:B------:R-:W-:Y:S06]  /*16720*/  BAR.ARV 0x4, 0x200 ;  /* 0x0108000000007b1d */ /* 0x000fec0000002000 */
[----:B------:R-:W-:Y:S05]  /*16730*/  BRA `(.L_x_772) ;  /* 0x0000000000247947 */ /* 0x000fea0003800000 */
.L_x_771:
[----:B------:R-:W-:Y:S01]  /*16740*/  BAR.SYNC.DEFER_BLOCKING 0x4, 0x200 ;  /* 0x0108000000007b1d */ /* 0x000fe20000010000 */
[----:B------:R-:W-:-:S13]  /*16750*/  ISETP.NE.AND P0, PT, R27, RZ, PT ;  /* 0x000000ff1b00720c */ /* 0x000fda0003f05270 */
[----:B------:R-:W2:Y:S01]  /*16760*/  @!P0 S2R R3, SR_CgaCtaId ;  /* 0x0000000000038919 */ /* 0x000ea20000008800 */
[----:B---3--:R-:W-:-:S04]  /*16770*/  @!P0 MOV R0, 0x400 ;  /* 0x0000040000008802 */ /* 0x008fc80000000f00 */
[----:B--2---:R-:W-:Y:S02]  /*16780*/  @!P0 LEA R3, R3, R0, 0x18 ;  /* 0x0000000003038211 */ /* 0x004fe400078ec0ff */
[----:B------:R-:W2:Y:S04]  /*16790*/  SHFL.IDX PT, R0, R24, RZ, 0x1f ;  /* 0x00001fff18007589 */ /* 0x000ea800000e0000 */
[----:B------:R2:W-:Y:S02]  /*167a0*/  @!P0 STS [R3+0x132d0], R24 ;  /* 0x0132d01803008388 */ /* 0x0005e40000000800 */
[----:B--2---:R-:W-:Y:S01]  /*167b0*/  IMAD.MOV.U32 R24, RZ, RZ, R0 ;  /* 0x000000ffff187224 */ /* 0x004fe200078e0000 */
[----:B------:R-:W-:Y:S06]  /*167c0*/  BAR.ARV 0x5, 0x200 ;  /* 0x0148000000007b1d */ /* 0x000fec0000002000 */
.L_x_772:
[----:B------:R-:W-:Y:S02]  /*167d0*/  ULDC UR4, c[0x0][0xda8] ;  /* 0x00036a0000047ab9 */ /* 0x000fe40000000800 */
[----:B--2---:R-:W-:-:S13]  /*167e0*/  ISETP.GE.AND P0, PT, R24, UR4, PT ;  /* 0x0000000418007c0c */ /* 0x004fda000bf06270 */
[----:B------:R-:W-:Y:S05]  /*167f0*/  @!P0 BRA `(.L_x_773) ;  /* 0xffffffd8001c8947 */ /* 0x000fea000383ffff */
.L_x_715:
[----:B------:R-:W2:Y:S01]  /*16800*/  S2R R3, SR_CgaCtaId ;  /* 0x0000000000037919 */ /* 0x000ea20000008800 */
[----:B------:R-:W-:Y:S01]  /*16810*/  VIADD R25, R25, 0x1 ;  /* 0x0000000119197836 */ /* 0x000fe20000000000 */
[----:B---3--:R-:W-:Y:S01]  /*16820*/  MOV R2, 0x400 ;  /* 0x0000040000027802 */ /* 0x008fe20000000f00 */
[----:B------:R-:W-:Y:S03]  /*16830*/  BSSY B0, `(.L_x_774) ;  /* 0x0000008000007945 */ /* 0x000fe60003800000 */
[----:B------:R-:W-:-:S04]  /*16840*/  LEA.HI R0, R25, R25, RZ, 0x1 ;  /* 0x0000001919007211 */ /* 0x000fc800078f08ff */
[----:B------:R-:W-:-:S05]  /*16850*/  LOP3.LUT R0, R0, 0xfffffffe, RZ, 0xc0, !PT ;  /* 0xfffffffe00007812 */ /* 0x000fca00078ec0ff */
[----:B------:R-:W-:-:S05]  /*16860*/  IMAD.IADD R0, R25, 0x1, -R0 ;  /* 0x0000000119007824 */ /* 0x000fca00078e0a00 */
[----:B------:R-:W-:Y:S02]  /*16870*/  SHF.L.U32 R0, R0, 0x1f, RZ ;  /* 0x0000001f00007819 */ /* 0x000fe400000006ff */
[----:B--2---:R-:W-:-:S04]  /*16880*/  LEA R6, R3, R2, 0x18 ;  /* 0x0000000203067211 */ /* 0x004fc800078ec0ff */
[----:B------:R-:W2:Y:S02]  /*16890*/  SYNCS.PHASECHK.TRANS64.TRYWAIT P0, [R6+URZ+0x13220], R0 ;  /* 0x01322000060075a7 */ /* 0x000ea4000800017f */
[----:B--2---:R-:W-:Y:S05]  /*168a0*/  @!P0 BRA `(.L_x_775) ;  /* 0x0000000800948947 */ /* 0x004fea0003800000 */
.L_x_805:
[----:B------:R-:W-:Y:S05]  /*168b0*/  BSYNC B0 ;  /* 0x0000000000007941 */ /* 0x000fea0003800000 */
.L_x_774:
[----:B------:R-:W-:-:S03]  /*168c0*/  UMOV UR4, 0xffffffff ;  /* 0xffffffff00047882 */ /* 0x000fc60000000000 */
[----:B------:R-:W-:Y:S05]  /*168d0*/  BRA.DIV UR4, `(.L_x_776) ;  /* 0x0000000a049c7947 */ /* 0x000fea000b800000 */
[----:B------:R3:W4:Y:S02]  /*168e0*/  SHFL.IDX PT, R14, R28, RZ, 0x1f ;  /* 0x00001fff1c0e7589 */ /* 0x00072400000e0000 */
.L_x_808:
[----:B----4-:R-:W-:Y:S01]  /*168f0*/  ISETP.NE.AND P0, PT, R14, RZ, PT ;  /* 0x000000ff0e00720c */ /* 0x010fe20003f05270 */
[----:B------:R-:W-:-:S12]  /*16900*/  BSSY B0, `(.L_x_777) ;  /* 0x000002b000007945 */ /* 0x000fd80003800000 */
[----:B------:R-:W-:Y:S05]  /*16910*/  @P0 BRA `(.L_x_778) ;  /* 0x0000000000a40947 */ /* 0x000fea0003800000 */
[----:B------:R-:W-:-:S03]  /*16920*/  UMOV UR4, 0xffffffff ;  /* 0xffffffff00047882 */ /* 0x000fc60000000000 */
[----:B------:R-:W-:Y:S05]  /*16930*/  BRA.DIV UR4, `(.L_x_779) ;  /* 0x0000000a04ac7947 */ /* 0x000fea000b800000 */
[----:B------:R-:W-:-:S13]  /*16940*/  ELECT P6, URZ, PT ;  /* 0x00000000003f782f */ /* 0x000fda00038c0000 */
.L_x_811:
[----:B------:R-:W-:Y:S05]  /*16950*/  @!P6 BRA `(.L_x_778) ;  /* 0x000000000094e947 */ /* 0x000fea0003800000 */
[----:B------:R-:W-:-:S06]  /*16960*/  ULOP3.LUT UR4, UR46, 0x2, URZ, 0xfc, !UPT ;  /* 0x000000022e047892 */ /* 0x000fcc000f8efc3f */
[----:B--2---:R-:W-:-:S05]  /*16970*/  IMAD.U32 R0, RZ, RZ, UR4 ;  /* 0x00000004ff007e24 */ /* 0x004fca000f8e00ff */
[----:B------:R-:W-:-:S13]  /*16980*/  ISETP.NE.AND P0, PT, R0, 0x3, PT ;  /* 0x000000030000780c */ /* 0x000fda0003f05270 */
[----:B------:R-:W-:Y:S05]  /*16990*/  @!P0 BRA `(.L_x_780) ;  /* 0x0000000000048947 */ /* 0x000fea0003800000 */
[----:B------:R-:W-:Y:S01]  /*169a0*/  BPT.TRAP 0x1 ;  /* 0x000000040000795c */ /* 0x000fe20000300000 */
.L_x_780:
[----:B------:R-:W-:Y:S01]  /*169b0*/  VIADD R0, R6, 0x13240 ;  /* 0x0001324006007836 */ /* 0x000fe20000000000 */
[----:B------:R-:W-:Y:S01]  /*169c0*/  SHF.L.U32 R4, R18, 0x1f, RZ ;  /* 0x0000001f12047819 */ /* 0x000fe200000006ff */
[C---:B------:R-:W-:Y:S02]  /*169d0*/  VIADD R2, R17.reuse, 0x1 ;  /* 0x0000000111027836 */ /* 0x040fe40000000000 */
[----:B------:R-:W-:-:S03]  /*169e0*/  IMAD R5, R17, 0x8, R0 ;  /* 0x0000000811057824 */ /* 0x000fc600078e0200 */
[C---:B------:R-:W-:Y:S01]  /*169f0*/  ISETP.NE.AND P2, PT, R2.reuse, 0x2, PT ;  /* 0x000000020200780c */ /* 0x040fe20003f45270 */
[----:B------:R-:W2:Y:S03]  /*16a00*/  SYNCS.PHASECHK.TRANS64.TRYWAIT P1, [R5+URZ], R4 ;  /* 0x00000004050075a7 */ /* 0x000ea6000802017f */
[----:B------:R-:W-:Y:S02]  /*16a10*/  SEL R3, RZ, 0x1, P2 ;  /* 0x00000001ff037807 */ /* 0x000fe40001000000 */
[----:B------:R-:W-:Y:S02]  /*16a20*/  SEL R7, R2, RZ, P2 ;  /* 0x000000ff02077207 */ /* 0x000fe40001000000 */
[----:B------:R-:W-:-:S03]  /*16a30*/  LOP3.LUT R3, R18, R3, RZ, 0x3c, !PT ;  /* 0x0000000312037212 */ /* 0x000fc600078e3cff */
[----:B------:R-:W-:Y:S01]  /*16a40*/  IMAD R9, R7, 0x8, R0 ;  /* 0x0000000807097824 */ /* 0x000fe200078e0200 */
[----:B------:R-:W-:Y:S01]  /*16a50*/  SHF.L.U32 R0, R3, 0x1f, RZ ;  /* 0x0000001f03007819 */ /* 0x000fe200000006ff */
[----:B--2---:R-:W-:Y:S06]  /*16a60*/  @!P1 BRA `(.L_x_781) ;  /* 0x0000000800809947 */ /* 0x004fec0003800000 */
.L_x_812:
[----:B------:R-:W4:Y:S02]  /*16a70*/  SYNCS.PHASECHK.TRANS64.TRYWAIT P1, [R9+URZ], R0 ;  /* 0x00000000090075a7 */ /* 0x000f24000802017f */
[----:B----4-:R-:W-:Y:S05]  /*16a80*/  @!P1 BRA `(.L_x_782) ;  /* 0x00000008008c9947 */ /* 0x010fea0003800000 */
.L_x_813:
[----:B------:R-:W-:Y:S05]  /*16a90*/  @!P0 BRA `(.L_x_783) ;  /* 0x0000000000048947 */ /* 0x000fea0003800000 */
[----:B------:R-:W-:Y:S01]  /*16aa0*/  BPT.TRAP 0x1 ;  /* 0x000000040000795c */ /* 0x000fe20000300000 */
.L_x_783:
[----:B------:R-:W-:-:S04]  /*16ab0*/  IMAD R17, R17, 0x8, R6 ;  /* 0x0000000811117824 */ /* 0x000fc800078e0206 */
[----:B------:R-:W5:Y:S02]  /*16ac0*/  SYNCS.PHASECHK.TRANS64.TRYWAIT P1, [R17+URZ+0x13260], R4 ;  /* 0x01326004110075a7 */ /* 0x000f64000802017f */
[----:B-----5:R-:W-:Y:S05]  /*16ad0*/  @!P1 BRA `(.L_x_784) ;  /* 0x00000008008c9947 */ /* 0x020fea0003800000 */
.L_x_814:
[----:B------:R-:W-:Y:S05]  /*16ae0*/  @!P0 BRA `(.L_x_785) ;  /* 0x0000000000048947 */ /* 0x000fea0003800000 */
[----:B------:R-:W-:Y:S01]  /*16af0*/  BPT.TRAP 0x1 ;  /* 0x000000040000795c */ /* 0x000fe20000300000 */
.L_x_785:
[----:B------:R-:W-:-:S04]  /*16b00*/  IMAD R7, R7, 0x8, R6 ;  /* 0x0000000807077824 */ /* 0x000fc800078e0206 */
[----:B------:R-:W5:Y:S02]  /*16b10*/  SYNCS.PHASECHK.TRANS64.TRYWAIT P1, [R7+URZ+0x13260], R0 ;  /* 0x01326000070075a7 */ /* 0x000f64000802017f */
[----:B-----5:R-:W-:Y:S05]  /*16b20*/  @!P1 BRA `(.L_x_786) ;  /* 0x00000008008c9947 */ /* 0x020fea0003800000 */
.L_x_815:
[----:B------:R-:W-:Y:S05]  /*16b30*/  @!P0 BRA `(.L_x_787) ;  /* 0x0000000000048947 */ /* 0x000fea0003800000 */
[----:B------:R-:W-:Y:S01]  /*16b40*/  BPT.TRAP 0x1 ;  /* 0x000000040000795c */ /* 0x000fe20000300000 */
.L_x_787:
[----:B------:R-:W5:Y:S02]  /*16b50*/  SYNCS.PHASECHK.TRANS64.TRYWAIT P0, [R17+URZ+0x13280], R4 ;  /* 0x01328004110075a7 */ /* 0x000f64000800017f */
[----:B-----5:R-:W-:Y:S05]  /*16b60*/  @!P0 BRA `(.L_x_788) ;  /* 0x0000000800908947 */ /* 0x020fea0003800000 */
.L_x_789:
[----:B------:R1:W1:Y:S02]  /*16b70*/  SYNCS.PHASECHK.TRANS64.TRYWAIT P0, [R7+URZ+0x13280], R0 ;  /* 0x01328000070075a7 */ /* 0x000264000800017f */
[----:B-1----:R-:W-:Y:S05]  /*16b80*/  @!P0 NANOSLEEP.SYNCS 0x989680 ;  /* 0x009896800000895d */ /* 0x002fea0003900000 */
[----:B------:R-:W1:Y:S02]  /*16b90*/  @!P0 SYNCS.PHASECHK.TRANS64 P0, [R7+URZ+0x13280], R0 ;  /* 0x01328000070085a7 */ /* 0x000e64000800007f */
[----:B-1----:R-:W-:Y:S05]  /*16ba0*/  @!P0 BRA `(.L_x_789) ;  /* 0xfffffffc00f08947 */ /* 0x002fea000383ffff */
.L_x_778:
[----:B------:R-:W-:Y:S05]  /*16bb0*/  BSYNC B0 ;  /* 0x0000000000007941 */ /* 0x000fea0003800000 */
.L_x_777:
[----:B------:R-:W-:Y:S05]  /*16bc0*/  EXIT ;  /* 0x000000000000794d */ /* 0x000fea0003800000 */
.L_x_628:
[----:B-1----:R-:W-:-:S04]  /*16bd0*/  IMAD.U32 R3, RZ, RZ, UR40 ;  /* 0x00000028ff037e24 */ /* 0x002fc8000f8e00ff */
[----:B------:R1:W2:Y:S03]  /*16be0*/  SYNCS.PHASECHK.TRANS64.TRYWAIT P1, [R3+URZ+0x13200], R8 ;  /* 0x01320008030075a7 */ /* 0x0002a6000802017f */
[----:B--2---:R-:W-:Y:S05]  /*16bf0*/  @!P1 NANOSLEEP.SYNCS 0x989680 ;  /* 0x009896800000995d */ /* 0x004fea0003900000 */
[----:B------:R-:W2:Y:S02]  /*16c00*/  @!P1 SYNCS.PHASECHK.TRANS64 P1, [R3+URZ+0x13200], R8 ;  /* 0x01320008030095a7 */ /* 0x000ea4000802007f */
[----:B--2---:R-:W-:Y:S05]  /*16c10*/  @!P1 BRA `(.L_x_628) ;  /* 0xfffffffc00ec9947 */ /* 0x004fea000383ffff */
[----:B------:R-:W-:Y:S05]  /*16c20*/  BRA `(.L_x_790) ;  /* 0xfffffeac00e07947 */ /* 0x000fea000383ffff */
.L_x_632:
[----:B--2---:R2:W3:Y:S02]  /*16c30*/  SYNCS.PHASECHK.TRANS64.TRYWAIT P1, [R4+URZ+0x13230], R3 ;  /* 0x01323003040075a7 */ /* 0x0044e4000802017f */
[----:B---3--:R-:W-:Y:S05]  /*16c40*/  @!P1 NANOSLEEP.SYNCS 0x989680 ;  /* 0x009896800000995d */ /* 0x008fea0003900000 */
[----:B------:R-:W3:Y:S02]  /*16c50*/  @!P1 SYNCS.PHASECHK.TRANS64 P1, [R4+URZ+0x13230], R3 ;  /* 0x01323003040095a7 */ /* 0x000ee4000802007f */
[----:B---3--:R-:W-:Y:S05]  /*16c60*/  @!P1 BRA `(.L_x_632) ;  /* 0xfffffffc00f09947 */ /* 0x008fea000383ffff */
[----:B------:R-:W-:Y:S05]  /*16c70*/  BRA `(.L_x_631) ;  /* 0xfffffeac00fc7947 */ /* 0x000fea000383ffff */
.L_x_648:
[----:B--2---:R-:W-:-:S04]  /*16c80*/  IMAD.U32 R13, RZ, RZ, UR24 ;  /* 0x00000018ff0d7e24 */ /* 0x004fc8000f8e00ff */
[----:B------:R2:W3:Y:S03]  /*16c90*/  SYNCS.PHASECHK.TRANS64.TRYWAIT P1, [R13+URZ+0x13230], R12 ;  /* 0x0132300c0d0075a7 */ /* 0x0004e6000802017f */
[----:B---3--:R-:W-:Y:S05]  /*16ca0*/  @!P1 NANOSLEEP.SYNCS 0x989680 ;  /* 0x009896800000995d */ /* 0x008fea0003900000 */
[----:B------:R-:W3:Y:S02]  /*16cb0*/  @!P1 SYNCS.PHASECHK.TRANS64 P1, [R13+URZ+0x13230], R12 ;  /* 0x0132300c0d0095a7 */ /* 0x000ee4000802007f */
[----:B---3--:R-:W-:Y:S05]  /*16cc0*/  @!P1 BRA `(.L_x_648) ;  /* 0xfffffffc00ec9947 */ /* 0x008fea000383ffff */
[----:B------:R-:W-:Y:S05]  /*16cd0*/  BRA `(.L_x_647) ;  /* 0xfffffef400947947 */ /* 0x000fea000383ffff */
.L_x_652:
[----:B--2---:R-:W-:-:S04]  /*16ce0*/  IMAD.U32 R13, RZ, RZ, UR11 ;  /* 0x0000000bff0d7e24 */ /* 0x004fc8000f8e00ff */
[----:B------:R2:W3:Y:S03]  /*16cf0*/  SYNCS.PHASECHK.TRANS64.TRYWAIT P1, [R13+URZ+0x13250], R12 ;  /* 0x0132500c0d0075a7 */ /* 0x0004e6000802017f */
[----:B---3--:R-:W-:Y:S05]  /*16d00*/  @!P1 NANOSLEEP.SYNCS 0x989680 ;  /* 0x009896800000995d */ /* 0x008fea0003900000 */
[----:B------:R-:W3:Y:S02]  /*16d10*/  @!P1 SYNCS.PHASECHK.TRANS64 P1, [R13+URZ+0x13250], R12 ;  /* 0x0132500c0d0095a7 */ /* 0x000ee4000802007f */
[----:B---3--:R-:W-:Y:S05]  /*16d20*/  @!P1 BRA `(.L_x_652) ;  /* 0xfffffffc00ec9947 */ /* 0x008fea000383ffff */
[----:B------:R-:W-:Y:S05]  /*16d30*/  BRA `(.L_x_651) ;  /* 0xfffffef800a07947 */ /* 0x000fea000383ffff */
.L_x_670:
[----:B--2---:R-:W-:-:S04]  /*16d40*/  IMAD.U32 R11, RZ, RZ, UR6 ;  /* 0x00000006ff0b7e24 */ /* 0x004fc8000f8e00ff */
[----:B------:R2:W3:Y:S03]  /*16d50*/  SYNCS.PHASECHK.TRANS64.TRYWAIT P1, [R11+URZ+0x13230], R10 ;  /* 0x0132300a0b0075a7 */ /* 0x0004e6000802017f */
[----:B---3--:R-:W-:Y:S05]  /*16d60*/  @!P1 NANOSLEEP.SYNCS 0x989680 ;  /* 0x009896800000995d */ /* 0x008fea0003900000 */
[----:B------:R-:W3:Y:S02]  /*16d70*/  @!P1 SYNCS.PHASECHK.TRANS64 P1, [R11+URZ+0x13230], R10 ;  /* 0x0132300a0b0095a7 */ /* 0x000ee4000802007f */
[----:B---3--:R-:W-:Y:S05]  /*16d80*/  @!P1 BRA `(.L_x_670) ;  /* 0xfffffffc00ec9947 */ /* 0x008fea000383ffff */
[----:B------:R-:W-:Y:S05]  /*16d90*/  BRA `(.L_x_669) ;  /* 0xffffff4000247947 */ /* 0x000fea000383ffff */
.L_x_674:
[----:B--2---:R-:W-:-:S04]  /*16da0*/  IMAD.U32 R11, RZ, RZ, UR11 ;  /* 0x0000000bff0b7e24 */ /* 0x004fc8000f8e00ff */
[----:B------:R2:W3:Y:S03]  /*16db0*/  SYNCS.PHASECHK.TRANS64.TRYWAIT P1, [R11+URZ+0x13250], R10 ;  /* 0x0132500a0b0075a7 */ /* 0x0004e6000802017f */
[----:B---3--:R-:W-:Y:S05]  /*16dc0*/  @!P1 NANOSLEEP.SYNCS 0x989680 ;  /* 0x009896800000995d */ /* 0x008fea0003900000 */
[----:B------:R-:W3:Y:S02]  /*16dd0*/  @!P1 SYNCS.PHASECHK.TRANS64 P1, [R11+URZ+0x13250], R10 ;  /* 0x0132500a0b0095a7 */ /* 0x000ee4000802007f */
[----:B---3--:R-:W-:Y:S05]  /*16de0*/  @!P1 BRA `(.L_x_674) ;  /* 0xfffffffc00ec9947 */ /* 0x008fea000383ffff */
[----:B------:R-:W-:Y:S05]  /*16df0*/  BRA `(.L_x_673) ;  /* 0xffffff4400307947 */ /* 0x000fea000383ffff */
.L_x_681:
[----:B--2---:R-:W-:-:S04]  /*16e00*/  IMAD.U32 R11, RZ, RZ, UR25 ;  /* 0x00000019ff0b7e24 */ /* 0x004fc8000f8e00ff */
[----:B------:R2:W3:Y:S03]  /*16e10*/  SYNCS.PHASECHK.TRANS64.TRYWAIT P1, [R11+URZ+0x13230], R10 ;  /* 0x0132300a0b0075a7 */ /* 0x0004e6000802017f */
[----:B---3--:R-:W-:Y:S05]  /*16e20*/  @!P1 NANOSLEEP.SYNCS 0x989680 ;  /* 0x009896800000995d */ /* 0x008fea0003900000 */
[----:B------:R-:W3:Y:S02]  /*16e30*/  @!P1 SYNCS.PHASECHK.TRANS64 P1, [R11+URZ+0x13230], R10 ;  /* 0x0132300a0b0095a7 */ /* 0x000ee4000802007f */
[----:B---3--:R-:W-:Y:S05]  /*16e40*/  @!P1 BRA `(.L_x_681) ;  /* 0xfffffffc00ec9947 */ /* 0x008fea000383ffff */
[----:B------:R-:W-:Y:S05]  /*16e50*/  BRA `(.L_x_680) ;  /* 0xffffff6c00387947 */ /* 0x000fea000383ffff */
.L_x_685:
[----:B--2---:R-:W-:-:S04]  /*16e60*/  IMAD.U32 R11, RZ, RZ, UR11 ;  /* 0x0000000bff0b7e24 */ /* 0x004fc8000f8e00ff */
[----:B------:R2:W3:Y:S03]  /*16e70*/  SYNCS.PHASECHK.TRANS64.TRYWAIT P1, [R11+URZ+0x13250], R10 ;  /* 0x0132500a0b0075a7 */ /* 0x0004e6000802017f */
[----:B---3--:R-:W-:Y:S05]  /*16e80*/  @!P1 NANOSLEEP.SYNCS 0x989680 ;  /* 0x009896800000995d */ /* 0x008fea0003900000 */
[----:B------:R-:W3:Y:S02]  /*16e90*/  @!P1 SYNCS.PHASECHK.TRANS64 P1, [R11+URZ+0x13250], R10 ;  /* 0x0132500a0b0095a7 */ /* 0x000ee4000802007f */
[----:B---3--:R-:W-:Y:S05]  /*16ea0*/  @!P1 BRA `(.L_x_685) ;  /* 0xfffffffc00ec9947 */ /* 0x008fea000383ffff */
[----:B------:R-:W-:Y:S05]  /*16eb0*/  BRA `(.L_x_684) ;  /* 0xffffff7000447947 */ /* 0x000fea000383ffff */
.L_x_699:
[----:B--2---:R-:W-:-:S04]  /*16ec0*/  IMAD.U32 R3, RZ, RZ, UR14 ;  /* 0x0000000eff037e24 */ /* 0x004fc8000f8e00ff */
[----:B------:R2:W3:Y:S03]  /*16ed0*/  SYNCS.PHASECHK.TRANS64.TRYWAIT P1, [R3+URZ+0x13250], R0 ;  /* 0x01325000030075a7 */ /* 0x0004e6000802017f */
[----:B---3--:R-:W-:Y:S05]  /*16ee0*/  @!P1 NANOSLEEP.SYNCS 0x989680 ;  /* 0x009896800000995d */ /* 0x008fea0003900000 */
[----:B------:R-:W3:Y:S02]  /*16ef0*/  @!P1 SYNCS.PHASECHK.TRANS64 P1, [R3+URZ+0x13250], R0 ;  /* 0x01325000030095a7 */ /* 0x000ee4000802007f */
[----:B---3--:R-:W-:Y:S05]  /*16f00*/  @!P1 BRA `(.L_x_699) ;  /* 0xfffffffc00ec9947 */ /* 0x008fea000383ffff */
[----:B------:R-:W-:Y:S05]  /*16f10*/  BRA `(.L_x_698) ;  /* 0xffffffb4000c7947 */ /* 0x000fea000383ffff */
.L_x_731:
[----:B------:R-:W-:Y:S02]  /*16f20*/  IMAD.MOV.U32 R13, RZ, RZ, R28 ;  /* 0x000000ffff0d7224 */ /* 0x000fe400078e001c */
[----:B------:R-:W-:Y:S02]  /*16f30*/  IMAD.MOV.U32 R12, RZ, RZ, RZ ;  /* 0x000000ffff0c7224 */ /* 0x000fe400078e00ff */
[----:B------:R-:W-:Y:S02]  /*16f40*/  IMAD.MOV.U32 R11, RZ, RZ, 0x1f ;  /* 0x0000001fff0b7424 */ /* 0x000fe400078e00ff */
[----:B------:R-:W-:-:S07]  /*16f50*/  IMAD.MOV.U32 R15, RZ, RZ, -0x1 ;  /* 0xffffffffff0f7424 */ /* 0x000fce00078e00ff */
[----:B------:R-:W-:Y:S05]  /*16f60*/  WARPSYNC.COLLECTIVE R15, `(.L_x_791) ;  /* 0x000000000f087348 */ /* 0x000fea0003c00000 */
[----:B------:R1:W2:Y:S02]  /*16f70*/  SHFL.IDX P6, R14, R13, R12, R11 ;  /* 0x0000000c0d0e7389 */ /* 0x0002a400000c000b */
[----:B-12---:R-:W-:Y:S01]  /*16f80*/  ENDCOLLECTIVE ;  /* 0x000000000000791b */ /* 0x006fe20003800000 */
.L_x_791:
[----:B------:R-:W-:Y:S05]  /*16f90*/  BRA `(.L_x_792) ;  /* 0xffffffe000047947 */ /* 0x000fea000383ffff */
.L_x_733:
[----:B------:R-:W-:Y:S01]  /*16fa0*/  BSSY B0, `(.L_x_793) ;  /* 0x0000006000007945 */ /* 0x000fe20003800000 */
[----:B------:R-:W-:-:S07]  /*16fb0*/  IMAD.MOV.U32 R15, RZ, RZ, -0x1 ;  /* 0xffffffffff0f7424 */ /* 0x000fce00078e00ff */
[----:B-1----:R-:W-:Y:S05]  /*16fc0*/  WARPSYNC.COLLECTIVE R15, `(.L_x_794) ;  /* 0x000000000f0c7348 */ /* 0x002fea0003c00000 */
[----:B------:R-:W-:Y:S02]  /*16fd0*/  ELECT P6, UR62, PT ;  /* 0x00000000003e782f */ /* 0x000fe400038c0000 */
[----:B------:R-:W-:Y:S01]  /*16fe0*/  MOV R14, UR62 ;  /* 0x0000003e000e7c02 */ /* 0x000fe20008000f00 */
[----:B-1----:R-:W-:Y:S10]  /*16ff0*/  ENDCOLLECTIVE ;  /* 0x000000000000791b */ /* 0x002ff40003800000 */
.L_x_794:
[----:B------:R-:W-:Y:S05]  /*17000*/  BSYNC B0 ;  /* 0x0000000000007941 */ /* 0x000fea0003800000 */
.L_x_793:
[----:B------:R-:W-:Y:S05]  /*17010*/  BRA `(.L_x_795) ;  /* 0xffffffe000047947 */ /* 0x000fea000383ffff */
.L_x_736:
[----:B--2---:R2:W3:Y:S02]  /*17020*/  SYNCS.PHASECHK.TRANS64.TRYWAIT P3, [R5+URZ+0x13280], R2 ;  /* 0x01328002050075a7 */ /* 0x0044e4000806017f */
[----:B---3--:R-:W-:Y:S05]  /*17030*/  @!P3 NANOSLEEP.SYNCS 0x989680 ;  /* 0x009896800000b95d */ /* 0x008fea0003900000 */
[----:B------:R-:W3:Y:S02]  /*17040*/  @!P3 SYNCS.PHASECHK.TRANS64 P3, [R5+URZ+0x13280], R2 ;  /* 0x013280020500b5a7 */ /* 0x000ee4000806007f */
[----:B---3--:R-:W-:Y:S05]  /*17050*/  @!P3 BRA `(.L_x_736) ;  /* 0xfffffffc00f0b947 */ /* 0x008fea000383ffff */
[----:B------:R-:W-:Y:S05]  /*17060*/  BRA `(.L_x_796) ;  /* 0xffffffe000587947 */ /* 0x000fea000383ffff */
.L_x_738:
[----:B---3--:R3:W4:Y:S02]  /*17070*/  SYNCS.PHASECHK.TRANS64.TRYWAIT P3, [R5+URZ+0x13240], R2 ;  /* 0x01324002050075a7 */ /* 0x008724000806017f */
[----:B----4-:R-:W-:Y:S05]  /*17080*/  @!P3 NANOSLEEP.SYNCS 0x989680 ;  /* 0x009896800000b95d */ /* 0x010fea0003900000 */
[----:B------:R-:W4:Y:S02]  /*17090*/  @!P3 SYNCS.PHASECHK.TRANS64 P3, [R5+URZ+0x13240], R2 ;  /* 0x013240020500b5a7 */ /* 0x000f24000806007f */
[----:B----4-:R-:W-:Y:S05]  /*170a0*/  @!P3 BRA `(.L_x_738) ;  /* 0xfffffffc00f0b947 */ /* 0x010fea000383ffff */
[----:B------:R-:W-:Y:S05]  /*170b0*/  BRA `(.L_x_797) ;  /* 0xffffffe000a47947 */ /* 0x000fea000383ffff */
.L_x_741:
[----:B--2---:R-:W-:-:S04]  /*170c0*/  IMAD.U32 R3, RZ, RZ, UR40 ;  /* 0x00000028ff037e24 */ /* 0x004fc8000f8e00ff */
[----:B------:R2:W3:Y:S03]  /*170d0*/  SYNCS.PHASECHK.TRANS64.TRYWAIT P0, [R3+URZ+0x13220], R2 ;  /* 0x01322002030075a7 */ /* 0x0004e6000800017f */
[----:B---3--:R-:W-:Y:S05]  /*170e0*/  @!P0 NANOSLEEP.SYNCS 0x989680 ;  /* 0x009896800000895d */ /* 0x008fea0003900000 */
[----:B------:R-:W3:Y:S02]  /*170f0*/  @!P0 SYNCS.PHASECHK.TRANS64 P0, [R3+URZ+0x13220], R2 ;  /* 0x01322002030085a7 */ /* 0x000ee4000800007f */
[----:B---3--:R-:W-:Y:S05]  /*17100*/  @!P0 BRA `(.L_x_741) ;  /* 0xfffffffc00ec8947 */ /* 0x008fea000383ffff */
[----:B------:R-:W-:Y:S05]  /*17110*/  BRA `(.L_x_798) ;  /* 0xffffffe400407947 */ /* 0x000fea000383ffff */
.L_x_747:
[----:B---3--:R3:W4:Y:S02]  /*17120*/  SYNCS.PHASECHK.TRANS64.TRYWAIT P0, [R9+URZ+0x13280], R10 ;  /* 0x0132800a090075a7 */ /* 0x008724000800017f */
[----:B----4-:R-:W-:Y:S05]  /*17130*/  @!P0 NANOSLEEP.SYNCS 0x989680 ;  /* 0x009896800000895d */ /* 0x010fea0003900000 */
[----:B------:R-:W4:Y:S02]  /*17140*/  @!P0 SYNCS.PHASECHK.TRANS64 P0, [R9+URZ+0x13280], R10 ;  /* 0x0132800a090085a7 */ /* 0x000f24000800007f */
[----:B----4-:R-:W-:Y:S05]  /*17150*/  @!P0 BRA `(.L_x_747) ;  /* 0xfffffffc00f08947 */ /* 0x010fea000383ffff */
[----:B------:R-:W-:Y:S05]  /*17160*/  BRA `(.L_x_799) ;  /* 0xffffffe400d87947 */ /* 0x000fea000383ffff */
.L_x_752:
[----:B--2---:R2:W4:Y:S02]  /*17170*/  SYNCS.PHASECHK.TRANS64.TRYWAIT P0, [R9+URZ+0x13240], R10 ;  /* 0x0132400a090075a7 */ /* 0x004524000800017f */
[----:B----4-:R-:W-:Y:S05]  /*17180*/  @!P0 NANOSLEEP.SYNCS 0x989680 ;  /* 0x009896800000895d */ /* 0x010fea0003900000 */
[----:B------:R-:W4:Y:S02]  /*17190*/  @!P0 SYNCS.PHASECHK.TRANS64 P0, [R9+URZ+0x13240], R10 ;  /* 0x0132400a090085a7 */ /* 0x000f24000800007f */
[----:B----4-:R-:W-:Y:S05]  /*171a0*/  @!P0 BRA `(.L_x_752) ;  /* 0xfffffffc00f08947 */ /* 0x010fea000383ffff */
[----:B------:R-:W-:Y:S05]  /*171b0*/  BRA `(.L_x_800) ;  /* 0xffffffe8004c7947 */ /* 0x000fea000383ffff */
.L_x_758:
[----:B--2---:R2:W3:Y:S02]  /*171c0*/  SYNCS.PHASECHK.TRANS64.TRYWAIT P3, [R12+URZ+0x13270], R5 ;  /* 0x013270050c0075a7 */ /* 0x0044e4000806017f */
[----:B---3--:R-:W-:Y:S05]  /*171d0*/  @!P3 NANOSLEEP.SYNCS 0x989680 ;  /* 0x009896800000b95d */ /* 0x008fea0003900000 */
[----:B------:R-:W3:Y:S02]  /*171e0*/  @!P3 SYNCS.PHASECHK.TRANS64 P3, [R12+URZ+0x13270], R5 ;  /* 0x013270050c00b5a7 */ /* 0x000ee4000806007f */
[----:B---3--:R-:W-:Y:S05]  /*171f0*/  @!P3 BRA `(.L_x_758) ;  /* 0xfffffffc00f0b947 */ /* 0x008fea000383ffff */
[----:B------:R-:W-:Y:S05]  /*17200*/  BRA `(.L_x_801) ;  /* 0xffffffe800e07947 */ /* 0x000fea000383ffff */
.L_x_760:
[----:B---3--:R3:W4:Y:S02]  /*17210*/  SYNCS.PHASECHK.TRANS64.TRYWAIT P3, [R12+URZ+0x13260], R3 ;  /* 0x013260030c0075a7 */ /* 0x008724000806017f */
[----:B----4-:R-:W-:Y:S05]  /*17220*/  @!P3 NANOSLEEP.SYNCS 0x989680 ;  /* 0x009896800000b95d */ /* 0x010fea0003900000 */
[----:B------:R-:W4:Y:S02]  /*17230*/  @!P3 SYNCS.PHASECHK.TRANS64 P3, [R12+URZ+0x13260], R3 ;  /* 0x013260030c00b5a7 */ /* 0x000f24000806007f */
[----:B----4-:R-:W-:Y:S05]  /*17240*/  @!P3 BRA `(.L_x_760) ;  /* 0xfffffffc00f0b947 */ /* 0x010fea000383ffff */
[----:B------:R-:W-:Y:S05]  /*17250*/  BRA `(.L_x_802) ;  /* 0xffffffe800e87947 */ /* 0x000fea000383ffff */
.L_x_767:
[----:B--2---:R2:W3:Y:S02]  /*17260*/  SYNCS.PHASECHK.TRANS64.TRYWAIT P0, [R2+URZ+0x13270], R3 ;  /* 0x01327003020075a7 */ /* 0x0044e4000800017f */
[----:B---3--:R-:W-:Y:S05]  /*17270*/  @!P0 NANOSLEEP.SYNCS 0x989680 ;  /* 0x009896800000895d */ /* 0x008fea0003900000 */
[----:B------:R-:W3:Y:S02]  /*17280*/  @!P0 SYNCS.PHASECHK.TRANS64 P0, [R2+URZ+0x13270], R3 ;  /* 0x01327003020085a7 */ /* 0x000ee4000800007f */
[----:B---3--:R-:W-:Y:S05]  /*17290*/  @!P0 BRA `(.L_x_767) ;  /* 0xfffffffc00f08947 */ /* 0x008fea000383ffff */
[----:B------:R-:W-:Y:S05]  /*172a0*/  BRA `(.L_x_803) ;  /* 0xfffffff000107947 */ /* 0x000fea000383ffff */
.L_x_769:
[----:B--2---:R2:W3:Y:S02]  /*172b0*/  SYNCS.PHASECHK.TRANS64.TRYWAIT P0, [R2+URZ+0x13260], R5 ;  /* 0x01326005020075a7 */ /* 0x0044e4000800017f */
[----:B---3--:R-:W-:Y:S05]  /*172c0*/  @!P0 NANOSLEEP.SYNCS 0x989680 ;  /* 0x009896800000895d */ /* 0x008fea0003900000 */
[----:B------:R-:W3:Y:S02]  /*172d0*/  @!P0 SYNCS.PHASECHK.TRANS64 P0, [R2+URZ+0x13260], R5 ;  /* 0x01326005020085a7 */ /* 0x000ee4000800007f */
[----:B---3--:R-:W-:Y:S05]  /*172e0*/  @!P0 BRA `(.L_x_769) ;  /* 0xfffffffc00f08947 */ /* 0x008fea000383ffff */
[----:B------:R-:W-:Y:S05]  /*172f0*/  BRA `(.L_x_804) ;  /* 0xfffffff0001c7947 */ /* 0x000fea000383ffff */
.L_x_775:
[----:B--2---:R2:W3:Y:S02]  /*17300*/  SYNCS.PHASECHK.TRANS64.TRYWAIT P0, [R6+URZ+0x13220], R0 ;  /* 0x01322000060075a7 */ /* 0x0044e4000800017f */
[----:B---3--:R-:W-:Y:S05]  /*17310*/  @!P0 NANOSLEEP.SYNCS 0x989680 ;  /* 0x009896800000895d */ /* 0x008fea0003900000 */
[----:B------:R-:W3:Y:S02]  /*17320*/  @!P0 SYNCS.PHASECHK.TRANS64 P0, [R6+URZ+0x13220], R0 ;  /* 0x01322000060085a7 */ /* 0x000ee4000800007f */
[----:B---3--:R-:W-:Y:S05]  /*17330*/  @!P0 BRA `(.L_x_775) ;  /* 0xfffffffc00f08947 */ /* 0x008fea000383ffff */
[----:B------:R-:W-:Y:S05]  /*17340*/  BRA `(.L_x_805) ;  /* 0xfffffff400587947 */ /* 0x000fea000383ffff */
.L_x_776:
[----:B------:R-:W-:Y:S01]  /*17350*/  BSSY B0, `(.L_x_806) ;  /* 0x0000008000007945 */ /* 0x000fe20003800000 */
[----:B------:R-:W-:Y:S02]  /*17360*/  IMAD.MOV.U32 R13, RZ, RZ, R28 ;  /* 0x000000ffff0d7224 */ /* 0x000fe400078e001c */
[----:B------:R-:W-:Y:S02]  /*17370*/  IMAD.MOV.U32 R12, RZ, RZ, RZ ;  /* 0x000000ffff0c7224 */ /* 0x000fe400078e00ff */
[----:B------:R-:W-:Y:S02]  /*17380*/  IMAD.MOV.U32 R11, RZ, RZ, 0x1f ;  /* 0x0000001fff0b7424 */ /* 0x000fe400078e00ff */
[----:B------:R-:W-:-:S07]  /*17390*/  IMAD.MOV.U32 R15, RZ, RZ, -0x1 ;  /* 0xffffffffff0f7424 */ /* 0x000fce00078e00ff */
[----:B-12---:R-:W-:Y:S05]  /*173a0*/  WARPSYNC.COLLECTIVE R15, `(.L_x_807) ;  /* 0x000000000f087348 */ /* 0x006fea0003c00000 */
[----:B------:R3:W4:Y:S02]  /*173b0*/  SHFL.IDX P6, R14, R13, R12, R11 ;  /* 0x0000000c0d0e7389 */ /* 0x00072400000c000b */
[----:B-1234-:R-:W-:Y:S01]  /*173c0*/  ENDCOLLECTIVE ;  /* 0x000000000000791b */ /* 0x01efe20003800000 */
.L_x_807:
[----:B------:R-:W-:Y:S05]  /*173d0*/  BSYNC B0 ;  /* 0x0000000000007941 */ /* 0x000fea0003800000 */
.L_x_806:
[----:B------:R-:W-:Y:S05]  /*173e0*/  BRA `(.L_x_808) ;  /* 0xfffffff400407947 */ /* 0x000fea000383ffff */
.L_x_779:
[----:B------:R-:W-:Y:S01]  /*173f0*/  BSSY B1, `(.L_x_809) ;  /* 0x0000006000017945 */ /* 0x000fe20003800000 */
[----:B------:R-:W-:-:S07]  /*17400*/  IMAD.MOV.U32 R15, RZ, RZ, -0x1 ;  /* 0xffffffffff0f7424 */ /* 0x000fce00078e00ff */
[----:B-123--:R-:W-:Y:S05]  /*17410*/  WARPSYNC.COLLECTIVE R15, `(.L_x_810) ;  /* 0x000000000f0c7348 */ /* 0x00efea0003c00000 */
[----:B------:R-:W-:Y:S02]  /*17420*/  ELECT P6, UR62, PT ;  /* 0x00000000003e782f */ /* 0x000fe400038c0000 */
[----:B------:R-:W-:Y:S01]  /*17430*/  MOV R14, UR62 ;  /* 0x0000003e000e7c02 */ /* 0x000fe20008000f00 */
[----:B-123--:R-:W-:Y:S10]  /*17440*/  ENDCOLLECTIVE ;  /* 0x000000000000791b */ /* 0x00eff40003800000 */
.L_x_810:
[----:B------:R-:W-:Y:S05]  /*17450*/  BSYNC B1 ;  /* 0x0000000000017941 */ /* 0x000fea0003800000 */
.L_x_809:
[----:B------:R-:W-:Y:S05]  /*17460*/  BRA `(.L_x_811) ;  /* 0xfffffff400387947 */ /* 0x000fea000383ffff */
.L_x_781:
[----:B--2---:R2:W4:Y:S02]  /*17470*/  SYNCS.PHASECHK.TRANS64.TRYWAIT P1, [R5+URZ], R4 ;  /* 0x00000004050075a7 */ /* 0x004524000802017f */
[----:B----4-:R-:W-:Y:S05]  /*17480*/  @!P1 NANOSLEEP.SYNCS 0x989680 ;  /* 0x009896800000995d */ /* 0x010fea0003900000 */
[----:B------:R-:W4:Y:S02]  /*17490*/  @!P1 SYNCS.PHASECHK.TRANS64 P1, [R5+URZ], R4 ;  /* 0x00000004050095a7 */ /* 0x000f24000802007f */
[----:B----4-:R-:W-:Y:S05]  /*174a0*/  @!P1 BRA `(.L_x_781) ;  /* 0xfffffffc00f09947 */ /* 0x010fea000383ffff */
[----:B------:R-:W-:Y:S05]  /*174b0*/  BRA `(.L_x_812) ;  /* 0xfffffff4006c7947 */ /* 0x000fea000383ffff */
.L_x_782:
[----:B----4-:R4:W1:Y:S02]  /*174c0*/  SYNCS.PHASECHK.TRANS64.TRYWAIT P1, [R9+URZ], R0 ;  /* 0x00000000090075a7 */ /* 0x010864000802017f */
[----:B-1----:R-:W-:Y:S05]  /*174d0*/  @!P1 NANOSLEEP.SYNCS 0x989680 ;  /* 0x009896800000995d */ /* 0x002fea0003900000 */
[----:B------:R-:W1:Y:S02]  /*174e0*/  @!P1 SYNCS.PHASECHK.TRANS64 P1, [R9+URZ], R0 ;  /* 0x00000000090095a7 */ /* 0x000e64000802007f */
[----:B-1----:R-:W-:Y:S05]  /*174f0*/  @!P1 BRA `(.L_x_782) ;  /* 0xfffffffc00f09947 */ /* 0x002fea000383ffff */
[----:B------:R-:W-:Y:S05]  /*17500*/  BRA `(.L_x_813) ;  /* 0xfffffff400607947 */ /* 0x000fea000383ffff */
.L_x_784:
[----:B------:R1:W1:Y:S02]  /*17510*/  SYNCS.PHASECHK.TRANS64.TRYWAIT P1, [R17+URZ+0x13260], R4 ;  /* 0x01326004110075a7 */ /* 0x000264000802017f */
[----:B-1----:R-:W-:Y:S05]  /*17520*/  @!P1 NANOSLEEP.SYNCS 0x989680 ;  /* 0x009896800000995d */ /* 0x002fea0003900000 */
[----:B------:R-:W1:Y:S02]  /*17530*/  @!P1 SYNCS.PHASECHK.TRANS64 P1, [R17+URZ+0x13260], R4 ;  /* 0x01326004110095a7 */ /* 0x000e64000802007f */
[----:B-1----:R-:W-:Y:S05]  /*17540*/  @!P1 BRA `(.L_x_784) ;  /* 0xfffffffc00f09947 */ /* 0x002fea000383ffff */
[----:B------:R-:W-:Y:S05]  /*17550*/  BRA `(.L_x_814) ;  /* 0xfffffff400607947 */ /* 0x000fea000383ffff */
.L_x_786:
[----:B------:R1:W1:Y:S02]  /*17560*/  SYNCS.PHASECHK.TRANS64.TRYWAIT P1, [R7+URZ+0x13260], R0 ;  /* 0x01326000070075a7 */ /* 0x000264000802017f */
[----:B-1----:R-:W-:Y:S05]  /*17570*/  @!P1 NANOSLEEP.SYNCS 0x989680 ;  /* 0x009896800000995d */ /* 0x002fea0003900000 */
[----:B------:R-:W1:Y:S02]  /*17580*/  @!P1 SYNCS.PHASECHK.TRANS64 P1, [R7+URZ+0x13260], R0 ;  /* 0x01326000070095a7 */ /* 0x000e64000802007f */
[----:B-1----:R-:W-:Y:S05]  /*17590*/  @!P1 BRA `(.L_x_786) ;  /* 0xfffffffc00f09947 */ /* 0x002fea000383ffff */
[----:B------:R-:W-:Y:S05]  /*175a0*/  BRA `(.L_x_815) ;  /* 0xfffffff400607947 */ /* 0x000fea000383ffff */
.L_x_788:
[----:B------:R1:W1:Y:S02]  /*175b0*/  SYNCS.PHASECHK.TRANS64.TRYWAIT P0, [R17+URZ+0x13280], R4 ;  /* 0x01328004110075a7 */ /* 0x000264000800017f */
[----:B-1----:R-:W-:Y:S05]  /*175c0*/  @!P0 NANOSLEEP.SYNCS 0x989680 ;  /* 0x009896800000895d */ /* 0x002fea0003900000 */
[----:B------:R-:W1:Y:S02]  /*175d0*/  @!P0 SYNCS.PHASECHK.TRANS64 P0, [R17+URZ+0x13280], R4 ;  /* 0x01328004110085a7 */ /* 0x000e64000800007f */
[----:B-1----:R-:W-:Y:S05]  /*175e0*/  @!P0 BRA `(.L_x_788) ;  /* 0xfffffffc00f08947 */ /* 0x002fea000383ffff */
[----:B------:R-:W-:Y:S05]  /*175f0*/  BRA `(.L_x_789) ;  /* 0xfffffff4005c7947 */ /* 0x000fea000383ffff */
.L_x_816:
        /* <DEDUP_REMOVED lines=16> */
.L_x_2165:


//--------------------- .text._ZN7cutlass13device_kernelIN5flash11enable_sm90INS1_16FlashAttnFwdSm90INS1_25CollectiveMainloopFwdSm90ILi2EN4cute5tupleIJNS5_1CILi1EEES8_S8_EEENS6_IJNS7_ILi192EEENS7_ILi160EEENS7_ILi64EEEEEELi64ENS_12float_e4m3_tEfNS_4arch4Sm90ELb0ELb1ELb1ELb1ELb0ELb0ELb0ELb1ELb1ELb0ELb0ELb0EEENS1_21CollectiveEpilogueFwdINS6_IJSA_SC_SB_EEES9_NS_10bfloat16_tESG_Li384ELb1ELb0ELb0ELb1EEENS1_36VarlenDynamicPersistentTileSchedulerILi192ELi160ELi384ELi128ELb0ELb0ELb1ELb1ELb0ELb1EEEEEEEEEvNT_6ParamsE --------------------------
	.section	.text._ZN7cutlass13device_kernelIN5flash11enable_sm90INS1_16FlashAttnFwdSm90INS1_25CollectiveMainloopFwdSm90ILi2EN4cute5tupleIJNS5_1CILi1EEES8_S8_EEENS6_IJNS7_ILi192EEENS7_ILi160EEENS7_ILi64EEEEEELi64ENS_12float_e4m3_tEfNS_4arch4Sm90ELb0ELb1ELb1ELb1ELb0ELb0ELb0ELb1ELb1ELb0ELb0ELb0EEENS1_21CollectiveEpilogueFwdINS6_IJSA_SC_SB_EEES9_NS_10bfloat16_tESG_Li384ELb1ELb0ELb0ELb1EEENS1_36VarlenDynamicPersistentTileSchedulerILi192ELi160ELi384ELi128ELb0ELb0ELb1ELb1ELb0ELb1EEEEEEEEEvNT_6ParamsE,"ax",@progbits
	.align	128
.text._ZN7cutlass13device_kernelIN5flash11enable_sm90INS1_16FlashAttnFwdSm90INS1_25CollectiveMainloopFwdSm90ILi2EN4cute5tupleIJNS5_1CILi1EEES8_S8_EEENS6_IJNS7_ILi192EEENS7_ILi160EEENS7_ILi64EEEEEELi64ENS_12float_e4m3_tEfNS_4arch4Sm90ELb0ELb1ELb1ELb1ELb0ELb0ELb0ELb1ELb1ELb0ELb0ELb0EEENS1_21CollectiveEpilogueFwdINS6_IJSA_SC_SB_EEES9_NS_10bfloat16_tESG_Li384ELb1ELb0ELb0ELb1EEENS1_36VarlenDynamicPersistentTileSchedulerILi192ELi160ELi384ELi128ELb0ELb0ELb1ELb1ELb0ELb1EEEEEEEEEvNT_6ParamsE:
        .type           _ZN7cutlass13device_kernelIN5flash11enable_sm90INS1_16FlashAttnFwdSm90INS1_25CollectiveMainloopFwdSm90ILi2EN4cute5tupleIJNS5_1CILi1EEES8_S8_EEENS6_IJNS7_ILi192EEENS7_ILi160EEENS7_ILi64EEEEEELi64ENS_12float_e4m3_tEfNS_4arch4Sm90ELb0ELb1ELb1ELb1ELb0ELb0ELb0ELb1ELb1ELb0ELb0ELb0EEENS1_21CollectiveEpilogueFwdINS6_IJSA_SC_SB_EEES9_NS_10bfloat16_tESG_Li384ELb1ELb0ELb0ELb1EEENS1_36VarlenDynamicPersistentTileSchedulerILi192ELi160ELi384ELi128ELb0ELb0ELb1ELb1ELb0ELb1EEEEEEEEEvNT_6ParamsE,@function
        .size           _ZN7cutlass13device_kernelIN5flash11enable_sm90INS1_16FlashAttnFwdSm90INS1_25CollectiveMainloopFwdSm90ILi2EN4cute5tupleIJNS5_1CILi1EEES8_S8_EEENS6_IJNS7_ILi192EEENS7_ILi160EEENS7_ILi64EEEEEELi64ENS_12float_e4m3_tEfNS_4arch4Sm90ELb0ELb1ELb1ELb1ELb0ELb0ELb0ELb1ELb1ELb0ELb0ELb0EEENS1_21CollectiveEpilogueFwdINS6_IJSA_SC_SB_EEES9_NS_10bfloat16_tESG_Li384ELb1ELb0ELb0ELb1EEENS1_36VarlenDynamicPersistentTileSchedulerILi192ELi160ELi384ELi128ELb0ELb0ELb1ELb1ELb0ELb1EEEEEEEEEvNT_6ParamsE,(.L_x_2166 - _ZN7cutlass13device_kernelIN5flash11enable_sm90INS1_16FlashAttnFwdSm90INS1_25CollectiveMainloopFwdSm90ILi2EN4cute5tupleIJNS5_1CILi1EEES8_S8_EEENS6_IJNS7_ILi192EEENS7_ILi160EEENS7_ILi64EEEEEELi64ENS_12float_e4m3_tEfNS_4arch4Sm90ELb0ELb1ELb1ELb1ELb0ELb0ELb0ELb1ELb1ELb0ELb0ELb0EEENS1_21CollectiveEpilogueFwdINS6_IJSA_SC_SB_EEES9_NS_10bfloat16_tESG_Li384ELb1ELb0ELb0ELb1EEENS1_36VarlenDynamicPersistentTileSchedulerILi192ELi160ELi384ELi128ELb0ELb0ELb1ELb1ELb0ELb1EEEEEEEEEvNT_6ParamsE)
        .other          _ZN7cutlass13device_kernelIN5flash11enable_sm90INS1_16FlashAttnFwdSm90INS1_25CollectiveMainloopFwdSm90ILi2EN4cute5tupleIJNS5_1CILi1EEES8_S8_EEENS6_IJNS7_ILi192EEENS7_ILi160EEENS7_ILi64EEEEEELi64ENS_12float_e4m3_tEfNS_4arch4Sm90ELb0ELb1ELb1ELb1ELb0ELb0ELb0ELb1ELb1ELb0ELb0ELb0EEENS1_21CollectiveEpilogueFwdINS6_IJSA_SC_SB_EEES9_NS_10bfloat16_tESG_Li384ELb1ELb0ELb0ELb1EEENS1_36VarlenDynamicPersistentTileSchedulerILi192ELi160ELi384ELi128ELb0ELb0ELb1ELb1ELb0ELb1EEEEEEEEEvNT_6ParamsE,@"STO_CUDA_ENTRY STV_DEFAULT"
_ZN7cutlass13device_kernelIN5flash11enable_sm90INS1_16FlashAttnFwdSm90INS1_25CollectiveMainloopFwdSm90ILi2EN4cute5tupleIJNS5_1CILi1EEES8_S8_EEENS6_IJNS7_ILi192EEENS7_ILi160EEENS7_ILi64EEEEEELi64ENS_12float_e4m3_tEfNS_4arch4Sm90ELb0ELb1ELb1ELb1ELb0ELb0ELb0ELb1ELb1ELb0ELb0ELb0EEENS1_21CollectiveEpilogueFwdINS6_IJSA_SC_SB_EEES9_NS_10bfloat16_tESG_Li384ELb1ELb0ELb0ELb1EEENS1_36VarlenDynamicPersistentTileSchedulerILi192ELi160ELi384ELi128ELb0ELb0ELb1ELb1ELb0ELb1EEEEEEEEEvNT_6ParamsE:
        /* <DEDUP_REMOVED lines=21> */
.L_x_818:
[----:B------:R-:W-:Y:S05]  /*0150*/  BSYNC B0 ;  /* 0x0000000000007941 */ /* 0x000fea0003800000 */
.L_x_817:
        /* <DEDUP_REMOVED lines=41> */
.L_x_819:
        /* <DEDUP_REMOVED lines=22> */
.L_x_820:
        /* <DEDUP_REMOVED lines=18> */
.L_x_821:
        /* <DEDUP_REMOVED lines=22> */
.L_x_822:
        /* <DEDUP_REMOVED lines=22> */
.L_x_823:
[----:B------:R-:W-:Y:S01]  /*0930*/  PLOP3.LUT P0, PT, PT, PT, UP0, 0x80, 0x0 ;  /* 0x000000000000781c */ /* 0x000fe20003f0f008 */
[----:B------:R-:W-:Y:S01]  /*0940*/  UMOV UR40, 0x1 ;  /* 0x0000000100287882 */ /* 0x000fe20000000000 */
[----:B------:R-:W-:Y:S01]  /*0950*/  NOP ;  /* 0x0000000000007918 */ /* 0x000fe20000000000 */
[----:B------:R-:W-:Y:S01]  /*0960*/  USEL UR40, UR40, 0x2, !UP0 ;  /* 0x0000000228287887 */ /* 0x000fe2000c000000 */
[----:B------:R-:W-:Y:S01]  /*0970*/  ULDC.64 UR48, c[0x0][0x208] ;  /* 0x0000820000307ab9 */ /* 0x000fe20000000a00 */
[----:B012-4-:R-:W-:Y:S08]  /*0980*/  BAR.SYNC.DEFER_BLOCKING 0x0 ;  /* 0x0000000000007b1d */ /* 0x017ff00000010000 */
[----:B------:R-:W-:Y:S05]  /*0990*/  @!P0 BRA `(.L_x_824) ;  /* 0x0000013c00c08947 */ /* 0x000fea0003800000 */
.L_x_825:
        /* <DEDUP_REMOVED lines=16> */
[----:B------:R-:W-:Y:S01]  /*0aa0*/  ULOP3.LUT UR46, UR40, 0x1, URZ, 0xfc, !UPT ;  /* 0x00000001282e7892 */ /* 0x000fe2000f8efc3f */
[----:B------:R-:W-:Y:S01]  /*0ab0*/  R2UR UR47, R107 ;  /* 0x000000006b2f72ca */ /* 0x000fe200000e0000 */
[----:B------:R-:W-:Y:S01]  /*0ac0*/  UMOV UR36, URZ ;  /* 0x0000003f00247c82 */ /* 0x000fe20008000000 */
[----:B------:R-:W-:Y:S01]  /*0ad0*/  UMOV UR37, URZ ;  /* 0x0000003f00257c82 */ /* 0x000fe20008000000 */
[----:B------:R-:W-:Y:S01]  /*0ae0*/  UMOV UR38, URZ ;  /* 0x0000003f00267c82 */ /* 0x000fe20008000000 */
[----:B0-----:R-:W-:-:S05]  /*0af0*/  VIADD R0, R0, 0xffffff80 ;  /* 0xffffff8000007836 */ /* 0x001fca0000000000 */
[----:B------:R-:W-:-:S04]  /*0b00*/  SHF.R.S32.HI R3, RZ, 0x1f, R0 ;  /* 0x0000001fff037819 */ /* 0x000fc80000011400 */
[CC--:B------:R-:W-:Y:S02]  /*0b10*/  LEA.HI R2, R3.reuse, R0.reuse, RZ, 0x7 ;  /* 0x0000000003027211 */ /* 0x0c0fe400078f38ff */
[CC--:B------:R-:W-:Y:S02]  /*0b20*/  LEA.HI R4, R3.reuse, R0.reuse, RZ, 0x4 ;  /* 0x0000000003047211 */ /* 0x0c0fe400078f20ff */
[----:B------:R-:W-:Y:S02]  /*0b30*/  LOP3.LUT R5, R2, 0xffffff80, RZ, 0xc0, !PT ;  /* 0xffffff8002057812 */ /* 0x000fe400078ec0ff */
[----:B------:R-:W-:Y:S02]  /*0b40*/  SHF.R.S32.HI R2, RZ, 0x7, R2 ;  /* 0x00000007ff027819 */ /* 0x000fe40000011402 */
[----:B------:R-:W-:Y:S01]  /*0b50*/  SHF.R.S32.HI R7, RZ, 0x4, R4 ;  /* 0x00000004ff077819 */ /* 0x000fe20000011404 */
[----:B------:R-:W-:Y:S01]  /*0b60*/  IMAD.IADD R17, R0, 0x1, -R5 ;  /* 0x0000000100117824 */ /* 0x000fe200078e0a05 */
[----:B------:R-:W-:Y:S01]  /*0b70*/  LEA.HI R5, R3, R0, RZ, 0x5 ;  /* 0x0000000003057211 */ /* 0x000fe200078f28ff */
[----:B------:R-:W-:Y:S01]  /*0b80*/  IMAD.HI R6, R2, 0x55555556, RZ ;  /* 0x5555555602067827 */ /* 0x000fe200078e02ff */
[----:B------:R-:W-:-:S02]  /*0b90*/  LOP3.LUT R3, R4, 0x3fffff0, RZ, 0xc0, !PT ;  /* 0x03fffff004037812 */ /* 0x000fc400078ec0ff */
[----:B------:R-:W-:Y:S01]  /*0ba0*/  SHF.R.S32.HI R8, RZ, 0x1f, R17 ;  /* 0x0000001fff087819 */ /* 0x000fe20000011411 */
[----:B------:R-:W-:Y:S01]  /*0bb0*/  IMAD.SHL.U32 R5, R5, 0x20, RZ ;  /* 0x0000002005057824 */ /* 0x000fe200078e00ff */
[----:B------:R-:W-:Y:S01]  /*0bc0*/  LEA.HI R4, R4, R7, RZ, 0x1 ;  /* 0x0000000704047211 */ /* 0x000fe200078f08ff */
[----:B------:R-:W-:Y:S01]  /*0bd0*/  IMAD.IADD R3, R0, 0x1, -R3 ;  /* 0x0000000100037824 */ /* 0x000fe200078e0a03 */
[CC--:B------:R-:W-:Y:S02]  /*0be0*/  LEA.HI R9, R8.reuse, R17.reuse, RZ, 0x2 ;  /* 0x0000001108097211 */ /* 0x0c0fe400078f10ff */
[----:B------:R-:W-:Y:S02]  /*0bf0*/  LEA.HI R8, R8, R17, RZ, 0x5 ;  /* 0x0000001108087211 */ /* 0x000fe400078f28ff */
[--C-:B------:R-:W-:Y:S02]  /*0c00*/  SHF.R.S32.HI R10, RZ, 0x2, R9.reuse ;  /* 0x00000002ff0a7819 */ /* 0x100fe40000011409 */
[----:B------:R-:W-:-:S02]  /*0c10*/  SHF.R.S32.HI R11, RZ, 0x1f, R9 ;  /* 0x0000001fff0b7819 */ /* 0x000fc40000011409 */
[----:B------:R-:W-:Y:S02]  /*0c20*/  LOP3.LUT R0, R5, 0xfffffc00, RZ, 0xc0, !PT ;  /* 0xfffffc0005007812 */ /* 0x000fe400078ec0ff */
[----:B------:R-:W-:Y:S02]  /*0c30*/  LEA.HI R11, R11, R10, RZ, 0x3 ;  /* 0x0000000a0b0b7211 */ /* 0x000fe400078f18ff */
[----:B------:R-:W-:Y:S01]  /*0c40*/  LOP3.LUT R4, R4, 0x1ffffffe, RZ, 0xc0, !PT ;  /* 0x1ffffffe04047812 */ /* 0x000fe200078ec0ff */
[----:B------:R-:W-:Y:S01]  /*0c50*/  IMAD R3, R3, 0x40, R0 ;  /* 0x0000004003037824 */ /* 0x000fe200078e0200 */
[----:B------:R-:W-:Y:S02]  /*0c60*/  LOP3.LUT R11, R11, 0xfffffff8, RZ, 0xc0, !PT ;  /* 0xfffffff80b0b7812 */ /* 0x000fe400078ec0ff */
[----:B------:R-:W-:Y:S01]  /*0c70*/  LEA.HI R5, R6, R6, RZ, 0x1 ;  /* 0x0000000606057211 */ /* 0x000fe200078f08ff */
[----:B------:R-:W-:Y:S01]  /*0c80*/  IMAD.IADD R4, R7, 0x1, -R4 ;  /* 0x0000000107047824 */ /* 0x000fe200078e0a04 */
[----:B------:R-:W-:Y:S01]  /*0c90*/  SHF.R.S32.HI R8, RZ, 0x5, R8 ;  /* 0x00000005ff087819 */ /* 0x000fe20000011408 */
[----:B------:R-:W-:Y:S01]  /*0ca0*/  IMAD.IADD R11, R10, 0x1, -R11 ;  /* 0x000000010a0b7824 */ /* 0x000fe200078e0a0b */
[----:B------:R-:W-:Y:S01]  /*0cb0*/  LOP3.LUT R0, R9, 0x7ffffffc, RZ, 0xc0, !PT ;  /* 0x7ffffffc09007812 */ /* 0x000fe200078ec0ff */
[----:B------:R-:W-:-:S02]  /*0cc0*/  IMAD R5, R5, -0x3, R2 ;  /* 0xfffffffd05057824 */ /* 0x000fc400078e0202 */
[----:B------:R-:W-:Y:S02]  /*0cd0*/  IMAD R8, R8, 0x10, R11 ;  /* 0x0000001008087824 */ /* 0x000fe400078e020b */
[----:B------:R-:W-:Y:S02]  /*0ce0*/  IMAD R157, R4, 0x8, R3 ;  /* 0x00000008049d7824 */ /* 0x000fe400078e0203 */
[----:B------:R-:W-:Y:S02]  /*0cf0*/  IMAD.IADD R17, R17, 0x1, -R0 ;  /* 0x0000000111117824 */ /* 0x000fe400078e0a00 */
[----:B------:R-:W-:-:S07]  /*0d00*/  IMAD R156, R5, 0x40, R8 ;  /* 0x00000040059c7824 */ /* 0x000fce00078e0208 */
.L_x_929:
[----:B------:R-:W-:Y:S01]  /*0d10*/  ULDC.64 UR4, c[0x0][0xa28] ;  /* 0x00028a0000047ab9 */ /* 0x000fe20000000a00 */
[----:B0-----:R-:W0:Y:S01]  /*0d20*/  LDC R19, c[0x0][0x288] ;  /* 0x0000a200ff137b82 */ /* 0x001e220000000800 */
[----:B------:R-:W-:Y:S01]  /*0d30*/  UISETP.NE.U32.AND UP0, UPT, UR4, URZ, UPT ;  /* 0x0000003f0400728c */ /* 0x000fe2000bf05070 */
[----:B------:R-:W-:-:S03]  /*0d40*/  IMAD.MOV.U32 R3, RZ, RZ, RZ ;  /* 0x000000ffff037224 */ /* 0x000fc600078e00ff */
[----:B------:R-:W-:-:S03]  /*0d50*/  UISETP.NE.AND.EX UP0, UPT, UR5, URZ, UPT, UP0 ;  /* 0x0000003f0500728c */ /* 0x000fc6000bf05300 */
[----:B------:R-:W-:Y:S01]  /*0d60*/  ULDC.64 UR4, c[0x0][0xa18] ;  /* 0x0002860000047ab9 */ /* 0x000fe20000000a00 */
[----:B-1--45:R-:W1:Y:S01]  /*0d70*/  LDC.64 R8, c[0x0][0x3f8] ;  /* 0x0000fe00ff087b82 */ /* 0x032e620000000a00 */
[----:B------:R-:W-:Y:S01]  /*0d80*/  UISETP.NE.U32.AND UP1, UPT, UR4, URZ, UPT ;  /* 0x0000003f0400728c */ /* 0x000fe2000bf25070 */
[----:B------:R-:W-:-:S03]  /*0d90*/  PLOP3.LUT P0, PT, PT, PT, UP0, 0x80, 0x0 ;  /* 0x000000000000781c */ /* 0x000fc60003f0f008 */
[----:B------:R-:W-:-:S03]  /*0da0*/  UISETP.NE.AND.EX UP1, UPT, UR5, URZ, UPT, UP1 ;  /* 0x0000003f0500728c */ /* 0x000fc6000bf25310 */
[----:B------:R-:W-:Y:S01]  /*0db0*/  @UP0 ULDC.64 UR4, c[0x0][0xa28] ;  /* 0x00028a0000040ab9 */ /* 0x000fe20000000a00 */
[----:B--2---:R-:W2:Y:S01]  /*0dc0*/  LDC R0, c[0x0][0x404] ;  /* 0x00010100ff007b82 */ /* 0x004ea20000000800 */
[----:B------:R-:W-:Y:S01]  /*0dd0*/  @UP0 UIMAD.WIDE UR4, UR47, 0x4, UR4 ;  /* 0x000000042f0408a5 */ /* 0x000fe2000f8e0204 */
[----:B------:R-:W-:-:S05]  /*0de0*/  PLOP3.LUT P2, PT, PT, PT, UP1, 0x80, 0x0 ;  /* 0x000000000000781c */ /* 0x000fca0003f4f018 */
[----:B------:R-:W-:Y:S01]  /*0df0*/  @UP1 ULDC.64 UR6, c[0x0][0xa18] ;  /* 0x0002860000061ab9 */ /* 0x000fe20000000a00 */
[----:B------:R-:W-:Y:S01]  /*0e00*/  IMAD.U32 R4, RZ, RZ, UR4 ;  /* 0x00000004ff047e24 */ /* 0x000fe2000f8e00ff */
[----:B---3--:R-:W3:Y:S01]  /*0e10*/  LDC R11, c[0x0][0x2e0] ;  /* 0x0000b800ff0b7b82 */ /* 0x008ee20000000800 */
[----:B------:R-:W-:Y:S01]  /*0e20*/  IMAD.U32 R5, RZ, RZ, UR5 ;  /* 0x00000005ff057e24 */ /* 0x000fe2000f8e00ff */
[----:B------:R-:W-:-:S04]  /*0e30*/  @UP1 UIMAD.WIDE UR4, UR47, 0x4, UR6 ;  /* 0x000000042f0418a5 */ /* 0x000fc8000f8e0206 */
[----:B------:R4:W5:Y:S02]  /*0e40*/  @P0 LDG.E R3, desc[UR48][R4.64] ;  /* 0x0000003004030981 */ /* 0x000964000c1e1900 */
[----:B------:R-:W-:Y:S02]  /*0e50*/  IMAD.U32 R6, RZ, RZ, UR4 ;  /* 0x00000004ff067e24 */ /* 0x000fe4000f8e00ff */
[----:B------:R-:W-:Y:S01]  /*0e60*/  IMAD.U32 R7, RZ, RZ, UR5 ;  /* 0x00000005ff077e24 */ /* 0x000fe2000f8e00ff */
[----:B------:R-:W-:-:S04]  /*0e70*/  ULDC.64 UR4, c[0x0][0xa20] ;  /* 0x0002880000047ab9 */ /* 0x000fc80000000a00 */
[----:B0-----:R4:W5:Y:S01]  /*0e80*/  @P2 LDG.E R19, desc[UR48][R6.64] ;  /* 0x0000003006132981 */ /* 0x001962000c1e1900 */
[----:B-1----:R-:W-:Y:S02]  /*0e90*/  ISETP.NE.U32.AND P0, PT, R8, RZ, PT ;  /* 0x000000ff0800720c */ /* 0x002fe40003f05070 */
[----:B------:R-:W-:Y:S02]  /*0ea0*/  ISETP.NE.U32.AND P1, PT, RZ, UR4, PT ;  /* 0x00000004ff007c0c */ /* 0x000fe4000bf25070 */
[----:B------:R-:W-:Y:S02]  /*0eb0*/  ISETP.NE.AND.EX P0, PT, R9, RZ, PT, P0 ;  /* 0x000000ff0900720c */ /* 0x000fe40003f05300 */
[----:B------:R-:W-:Y:S02]  /*0ec0*/  ISETP.NE.AND.EX P1, PT, RZ, UR5, PT, P1 ;  /* 0x00000005ff007c0c */ /* 0x000fe4000bf25310 */
[----:B--2---:R-:W-:Y:S01]  /*0ed0*/  SEL R0, R0, 0x1, P0 ;  /* 0x0000000100007807 */ /* 0x004fe20000000000 */
[----:B----4-:R-:W-:Y:S10]  /*0ee0*/  @P2 BRA `(.L_x_826) ;  /* 0x00000000002c2947 */ /* 0x010ff40003800000 */
        /* <DEDUP_REMOVED lines=8> */
[----:B-----5:R-:W2:Y:S04]  /*0f70*/  LDG.E R19, desc[UR48][R4.64] ;  /* 0x0000003004137981 */ /* 0x020ea8000c1e1900 */
[----:B------:R-:W2:Y:S02]  /*0f80*/  LDG.E R6, desc[UR48][R4.64+0x4] ;  /* 0x0000043004067981 */ /* 0x000ea4000c1e1900 */
[----:B--2---:R-:W-:-:S07]  /*0f90*/  IMAD.IADD R19, R6, 0x1, -R19 ;  /* 0x0000000106137824 */ /* 0x004fce00078e0a13 */
.L_x_826:
[----:B------:R-:W-:Y:S01]  /*0fa0*/  UMOV UR39, UR42 ;  /* 0x0000002a00277c82 */ /* 0x000fe20008000000 */
[----:B------:R-:W-:Y:S01]  /*0fb0*/  UMOV UR41, UR47 ;  /* 0x0000002f00297c82 */ /* 0x000fe20008000000 */
[----:B---3--:R-:W-:Y:S02]  /*0fc0*/  IMAD R18, R0, R11, RZ ;  /* 0x0000000b00127224 */ /* 0x008fe400078e02ff */
[----:B------:R-:W-:Y:S01]  /*0fd0*/  IMAD.MOV.U32 R23, RZ, RZ, R105 ;  /* 0x000000ffff177224 */ /* 0x000fe200078e0069 */
[----:B------:R-:W-:Y:S06]  /*0fe0*/  @!P1 BRA `(.L_x_827) ;  /* 0x0000000000189947 */ /* 0x000fec0003800000 */
[----:B------:R-:W-:Y:S02]  /*0ff0*/  ULDC.64 UR4, c[0x0][0xa20] ;  /* 0x0002880000047ab9 */ /* 0x000fe40000000a00 */
[----:B------:R-:W-:-:S06]  /*1000*/  UIMAD.WIDE UR4, UR47, 0x4, UR4 ;  /* 0x000000042f0478a5 */ /* 0x000fcc000f8e0204 */
[----:B------:R-:W-:Y:S02]  /*1010*/  IMAD.U32 R4, RZ, RZ, UR4 ;  /* 0x00000004ff047e24 */ /* 0x000fe4000f8e00ff */
[----:B------:R-:W-:-:S05]  /*1020*/  IMAD.U32 R5, RZ, RZ, UR5 ;  /* 0x00000005ff057e24 */ /* 0x000fca000f8e00ff */
[----:B------:R0:W5:Y:S01]  /*1030*/  LDG.E R18, desc[UR48][R4.64] ;  /* 0x0000003004127981 */ /* 0x000162000c1e1900 */
[----:B------:R-:W-:Y:S05]  /*1040*/  BRA `(.L_x_828) ;  /* 0x00000000002c7947 */ /* 0x000fea0003800000 */
.L_x_827:
        /* <DEDUP_REMOVED lines=9> */
[----:B------:R-:W2:Y:S02]  /*10e0*/  LDG.E R7, desc[UR48][R4.64+0x4] ;  /* 0x0000043004077981 */ /* 0x000ea4000c1e1900 */
[----:B--2---:R-:W-:-:S07]  /*10f0*/  IMAD.IADD R18, R7, 0x1, -R18 ;  /* 0x0000000107127824 */ /* 0x004fce00078e0a12 */
.L_x_828:
[----:B------:R-:W1:Y:S01]  /*1100*/  LDC.64 R6, c[0x0][0x9e0] ;  /* 0x00027800ff067b82 */ /* 0x000e620000000a00 */
[----:B------:R-:W-:Y:S01]  /*1110*/  ULDC UR4, c[0x0][0x428] ;  /* 0x00010a0000047ab9 */ /* 0x000fe20000000800 */
[----:B-----5:R-:W-:Y:S01]  /*1120*/  IMAD.IADD R18, R18, 0x1, -R3 ;  /* 0x0000000112127824 */ /* 0x020fe200078e0a03 */
[----:B------:R-:W-:-:S04]  /*1130*/  UISETP.NE.AND UP0, UPT, UR4, 0x1, UPT ;  /* 0x000000010400788c */ /* 0x000fc8000bf05270 */
[----:B------:R-:W-:-:S05]  /*1140*/  IADD3 R22, R18, 0xc0, -R19 ;  /* 0x000000c012167810 */ /* 0x000fca0007ffe813 */
[----:B------:R-:W-:Y:S02]  /*1150*/  IMAD R22, R105, 0xc0, R22 ;  /* 0x000000c069167824 */ /* 0x000fe400078e0216 */
[----:B------:R-:W-:Y:S01]  /*1160*/  @UP0 ULDC UR4, c[0x0][0x42c] ;  /* 0x00010b0000040ab9 */ /* 0x000fe20000000800 */
[----:B------:R-:W-:Y:S01]  /*1170*/  @UP0 ULDC UR6, c[0x0][0x430] ;  /* 0x00010c0000060ab9 */ /* 0x000fe20000000800 */
[----:B------:R-:W-:-:S04]  /*1180*/  UIMAD.WIDE.U32 UR4, UR42, UR4, URZ ;  /* 0x000000042a0472a5 */ /* 0x000fc8000f8e003f */
[----:B------:R-:W-:Y:S01]  /*1190*/  @UP0 USHF.R.U32.HI UR42, URZ, UR6, UR5 ;  /* 0x000000063f2a0299 */ /* 0x000fe20008011605 */
[----:B-1----:R-:W-:Y:S01]  /*11a0*/  ISETP.GE.AND P1, PT, R7, 0x1, PT ;  /* 0x000000010700780c */ /* 0x002fe20003f26270 */
[----:B------:R-:W-:-:S12]  /*11b0*/  IMAD.IADD R0, R22, 0x1, R6 ;  /* 0x0000000116007824 */ /* 0x000fd800078e0206 */
[----:B------:R-:W-:Y:S05]  /*11c0*/  @!P1 BRA `(.L_x_829) ;  /* 0x0000000000409947 */ /* 0x000fea0003800000 */
[C---:B------:R-:W-:Y:S01]  /*11d0*/  ISETP.GT.AND P0, PT, R22.reuse, RZ, PT ;  /* 0x000000ff1600720c */ /* 0x040fe20003f04270 */
[----:B------:R-:W-:-:S12]  /*11e0*/  VIADD R3, R22, 0xffffffff ;  /* 0xffffffff16037836 */ /* 0x000fd80000000000 */
[----:B------:R-:W-:Y:S05]  /*11f0*/  @P0 BRA `(.L_x_830) ;  /* 0x00000000001c0947 */ /* 0x000fea0003800000 */
[----:B------:R-:W-:Y:S01]  /*1200*/  ISETP.NE.AND P0, PT, R7, 0x1, PT ;  /* 0x000000010700780c */ /* 0x000fe20003f05270 */
[----:B------:R-:W-:-:S12]  /*1210*/  IMAD.MOV R3, RZ, RZ, -R22 ;  /* 0x000000ffff037224 */ /* 0x000fd800078e0a16 */
[----:B0-----:R-:W0:Y:S02]  /*1220*/  @P0 LDC.64 R4, c[0x0][0x9e8] ;  /* 0x00027a00ff040b82 */ /* 0x001e240000000a00 */
[----:B0-----:R-:W-:-:S05]  /*1230*/  @P0 IMAD.HI.U32 R4, R3, R4, RZ ;  /* 0x0000000403040227 */ /* 0x001fca00078e00ff */
[----:B------:R-:W-:-:S04]  /*1240*/  @P0 SHF.R.U32.HI R3, RZ, R5, R4 ;  /* 0x00000005ff030219 */ /* 0x000fc80000011604 */
[----:B------:R-:W-:Y:S01]  /*1250*/  LOP3.LUT R3, RZ, R3, RZ, 0x33, !PT ;  /* 0x00000003ff037212 */ /* 0x000fe200078e33ff */
[----:B------:R-:W-:Y:S06]  /*1260*/  BRA `(.L_x_831) ;  /* 0x0000000000107947 */ /* 0x000fec0003800000 */
.L_x_830:
[----:B------:R-:W-:-:S13]  /*1270*/  ISETP.NE.AND P0, PT, R7, 0x1, PT ;  /* 0x000000010700780c */ /* 0x000fda0003f05270 */
[----:B0-----:R-:W0:Y:S02]  /*1280*/  @P0 LDC.64 R4, c[0x0][0x9e8] ;  /* 0x00027a00ff040b82 */ /* 0x001e240000000a00 */
[----:B0-----:R-:W-:-:S05]  /*1290*/  @P0 IMAD.HI.U32 R4, R3, R4, RZ ;  /* 0x0000000403040227 */ /* 0x001fca00078e00ff */
[----:B------:R-:W-:-:S07]  /*12a0*/  @P0 SHF.R.U32.HI R3, RZ, R5, R4 ;  /* 0x00000005ff030219 */ /* 0x000fce0000011604 */
.L_x_831:
[----:B------:R-:W-:-:S05]  /*12b0*/  IMAD R3, R3, R7, R7 ;  /* 0x0000000703037224 */ /* 0x000fca00078e0207 */
[----:B------:R-:W-:-:S07]  /*12c0*/  VIMNMX R0, R0, R3, PT ;  /* 0x0000000300007248 */ /* 0x000fce0003fe0100 */
.L_x_829:
[----:B0-----:R-:W-:Y:S01]  /*12d0*/  IMAD.IADD R4, R18, 0x1, -R19 ;  /* 0x0000000112047824 */ /* 0x001fe200078e0a13 */
[----:B------:R-:W-:Y:S01]  /*12e0*/  ULDC UR4, c[0x0][0x9dc] ;  /* 0x0002770000047ab9 */ /* 0x000fe20000000800 */
[----:B------:R-:W-:Y:S02]  /*12f0*/  VIADD R3, R0, 0x9f ;  /* 0x0000009f00037836 */ /* 0x000fe40000000000 */
[----:B------:R-:W-:Y:S02]  /*1300*/  VIADD R0, R18, 0x9f ;  /* 0x0000009f12007836 */ /* 0x000fe40000000000 */
[----:B------:R-:W-:Y:S02]  /*1310*/  IMAD R107, R105, 0xc0, R4 ;  /* 0x000000c0696b7824 */ /* 0x000fe400078e0204 */
[----:B------:R-:W-:-:S04]  /*1320*/  IMAD.HI R4, R3, 0x66666667, RZ ;  /* 0x6666666703047827 */ /* 0x000fc800078e02ff */
[----:B------:R-:W-:Y:S01]  /*1330*/  IMAD.HI R0, R0, 0x66666667, RZ ;  /* 0x6666666700007827 */ /* 0x000fe200078e02ff */
[----:B------:R-:W-:-:S03]  /*1340*/  SHF.R.U32.HI R5, RZ, 0x1f, R4 ;  /* 0x0000001fff057819 */ /* 0x000fc60000011604 */
[----:B------:R-:W-:Y:S01]  /*1350*/  VIADD R6, R107, -UR4 ;  /* 0x800000046b067c36 */ /* 0x000fe20008000000 */
[----:B------:R-:W-:Y:S02]  /*1360*/  SHF.R.U32.HI R3, RZ, 0x1f, R0 ;  /* 0x0000001fff037819 */ /* 0x000fe40000011600 */
[----:B------:R-:W-:Y:S02]  /*1370*/  LEA.HI.SX32 R104, R4, R5, 0x1a ;  /* 0x0000000504687211 */ /* 0x000fe400078fd2ff */
[----:B------:R-:W-:Y:S02]  /*1380*/  LEA.HI.SX32 R3, R0, R3, 0x1a ;  /* 0x0000000300037211 */ /* 0x000fe400078fd2ff */
[----:B------:R-:W-:Y:S02]  /*1390*/  R2UR UR4, R6 ;  /* 0x00000000060472ca */ /* 0x000fe400000e0000 */
[----:B------:R-:W-:Y:S01]  /*13a0*/  VIMNMX R104, R3, R104, PT ;  /* 0x0000006803687248 */ /* 0x000fe20003fe0100 */
[----:B------:R-:W-:-:S12]  /*13b0*/  @!P1 BRA `(.L_x_832) ;  /* 0x0000000000489947 */ /* 0x000fd80003800000 */
[----:B------:R-:W-:-:S13]  /*13c0*/  ISETP.GT.AND P0, PT, R107, -0x1, PT ;  /* 0xffffffff6b00780c */ /* 0x000fda0003f04270 */
[----:B------:R-:W-:Y:S05]  /*13d0*/  @P0 BRA `(.L_x_833) ;  /* 0x00000000001c0947 */ /* 0x000fea0003800000 */
[----:B------:R-:W-:Y:S02]  /*13e0*/  ISETP.NE.AND P0, PT, R7, 0x1, PT ;  /* 0x000000010700780c */ /* 0x000fe40003f05270 */
[----:B------:R-:W-:-:S11]  /*13f0*/  LOP3.LUT R3, RZ, R107, RZ, 0x33, !PT ;  /* 0x0000006bff037212 */ /* 0x000fd600078e33ff */
[----:B------:R-:W0:Y:S02]  /*1400*/  @P0 LDC.64 R4, c[0x0][0x9e8] ;  /* 0x00027a00ff040b82 */ /* 0x000e240000000a00 */
[----:B0-----:R-:W-:-:S05]  /*1410*/  @P0 IMAD.HI.U32 R0, R3, R4, RZ ;  /* 0x0000000403000227 */ /* 0x001fca00078e00ff */
[----:B------:R-:W-:-:S04]  /*1420*/  @P0 SHF.R.U32.HI R3, RZ, R5, R0 ;  /* 0x00000005ff030219 */ /* 0x000fc80000011600 */
[----:B------:R-:W-:Y:S01]  /*1430*/  LOP3.LUT R0, RZ, R3, RZ, 0x33, !PT ;  /* 0x00000003ff007212 */ /* 0x000fe200078e33ff */
[----:B------:R-:W-:Y:S06]  /*1440*/  BRA `(.L_x_834) ;  /* 0x0000000000147947 */ /* 0x000fec0003800000 */
.L_x_833:
[----:B------:R-:W-:Y:S01]  /*1450*/  ISETP.NE.AND P0, PT, R7, 0x1, PT ;  /* 0x000000010700780c */ /* 0x000fe20003f05270 */
[----:B------:R-:W-:-:S12]  /*1460*/  IMAD.MOV.U32 R0, RZ, RZ, R107 ;  /* 0x000000ffff007224 */ /* 0x000fd800078e006b */
[----:B------:R-:W0:Y:S02]  /*1470*/  @P0 LDC.64 R4, c[0x0][0x9e8] ;  /* 0x00027a00ff040b82 */ /* 0x000e240000000a00 */
[----:B0-----:R-:W-:-:S05]  /*1480*/  @P0 IMAD.HI.U32 R4, R107, R4, RZ ;  /* 0x000000046b040227 */ /* 0x001fca00078e00ff */
[----:B------:R-:W-:-:S07]  /*1490*/  @P0 SHF.R.U32.HI R0, RZ, R5, R4 ;  /* 0x00000005ff000219 */ /* 0x000fce0000011604 */
.L_x_834:
[----:B------:R-:W-:-:S05]  /*14a0*/  IMAD R0, R0, R7, RZ ;  /* 0x0000000700007224 */ /* 0x000fca00078e02ff */
[----:B------:R-:W-:-:S13]  /*14b0*/  R2UR UR5, R0 ;  /* 0x00000000000572ca */ /* 0x000fda00000e0000 */
[----:B------:R-:W-:-:S04]  /*14c0*/  UISETP.LT.AND UP0, UPT, UR4, UR5, UPT ;  /* 0x000000050400728c */ /* 0x000fc8000bf01270 */
[----:B------:R-:W-:-:S12]  /*14d0*/  USEL UR4, UR4, UR5, !UP0 ;  /* 0x0000000504047287 */ /* 0x000fd8000c000000 */
.L_x_832:
        /* <DEDUP_REMOVED lines=9> */
[----:B------:R-:W-:Y:S01]  /*1570*/  CS2R R14, SRZ ;  /* 0x00000000000e7805 */ /* 0x000fe2000001ff00 */
[----:B------:R-:W-:Y:S01]  /*1580*/  IMAD.MOV.U32 R11, RZ, RZ, RZ ;  /* 0x000000ffff0b7224 */ /* 0x000fe200078e00ff */
[----:B------:R-:W-:Y:S01]  /*1590*/  CS2R R46, SRZ ;  /* 0x00000000002e7805 */ /* 0x000fe2000001ff00 */
[----:B------:R-:W-:Y:S01]  /*15a0*/  UISETP.LT.AND UP0, UPT, URZ, UR4, UPT ;  /* 0x000000043f00728c */ /* 0x000fe2000bf01270 */
[----:B------:R-:W-:-:S02]  /*15b0*/  CS2R R20, SRZ ;  /* 0x0000000000147805 */ /* 0x000fc4000001ff00 */
[----:B------:R-:W-:Y:S02]  /*15c0*/  CS2R R44, SRZ ;  /* 0x00000000002c7805 */ /* 0x000fe4000001ff00 */
[----:B------:R-:W-:Y:S01]  /*15d0*/  CS2R R24, SRZ ;  /* 0x0000000000187805 */ /* 0x000fe2000001ff00 */
[----:B------:R-:W-:Y:S01]  /*15e0*/  USEL UR43, URZ, UR4, !UP0 ;  /* 0x000000043f2b7287 */ /* 0x000fe2000c000000 */
[----:B------:R-:W-:Y:S01]  /*15f0*/  CS2R R38, SRZ ;  /* 0x0000000000267805 */ /* 0x000fe2000001ff00 */
[----:B------:R-:W-:Y:S01]  /*1600*/  IMAD.MOV.U32 R26, RZ, RZ, RZ ;  /* 0x000000ffff1a7224 */ /* 0x000fe200078e00ff */
[----:B------:R-:W-:Y:S02]  /*1610*/  CS2R R36, SRZ ;  /* 0x0000000000247805 */ /* 0x000fe4000001ff00 */
[----:B------:R-:W-:Y:S02]  /*1620*/  CS2R R28, SRZ ;  /* 0x00000000001c7805 */ /* 0x000fe4000001ff00 */
[----:B------:R-:W-:-:S02]  /*1630*/  CS2R R30, SRZ ;  /* 0x00000000001e7805 */ /* 0x000fc4000001ff00 */
[----:B------:R-:W-:Y:S02]  /*1640*/  ISETP.GT.AND P1, PT, R104, UR43, PT ;  /* 0x0000002b68007c0c */ /* 0x000fe4000bf24270 */
[----:B------:R-:W-:Y:S02]  /*1650*/  CS2R R32, SRZ ;  /* 0x0000000000207805 */ /* 0x000fe4000001ff00 */
[----:B------:R-:W-:Y:S02]  /*1660*/  CS2R R56, SRZ ;  /* 0x0000000000387805 */ /* 0x000fe4000001ff00 */
[----:B------:R-:W-:-:S07]  /*1670*/  CS2R R58, SRZ ;  /* 0x00000000003a7805 */ /* 0x000fce000001ff00 */
[----:B------:R-:W-:Y:S05]  /*1680*/  @!P1 BRA `(.L_x_835) ;  /* 0x0000011400509947 */ /* 0x000fea0003800000 */
[----:B------:R-:W0:Y:S01]  /*1690*/  S2R R4, SR_TID.X ;  /* 0x0000000000047919 */ /* 0x000e220000002100 */
[----:B------:R-:W1:Y:S01]  /*16a0*/  S2UR UR44, SR_CgaCtaId ;  /* 0x00000000002c79c3 */ /* 0x000e620000008800 */
[----:B------:R-:W-:Y:S02]  /*16b0*/  UMOV UR45, 0x400 ;  /* 0x00000400002d7882 */ /* 0x000fe40000000000 */
[----:B-1----:R-:W-:Y:S01]  /*16c0*/  ULEA UR45, UR44, UR45, 0x18 ;  /* 0x0000002d2c2d7291 */ /* 0x002fe2000f8ec03f */
[----:B0-----:R-:W-:-:S05]  /*16d0*/  VIADD R0, R4, 0xffffff80 ;  /* 0xffffff8004007836 */ /* 0x001fca0000000000 */
[----:B------:R-:W-:-:S04]  /*16e0*/  SHF.R.S32.HI R3, RZ, 0x1f, R0 ;  /* 0x0000001fff037819 */ /* 0x000fc80000011400 */
[----:B------:R-:W-:-:S04]  /*16f0*/  LEA.HI R3, R3, R0, RZ, 0x7 ;  /* 0x0000000003037211 */ /* 0x000fc800078f38ff */
[----:B------:R-:W-:-:S06]  /*1700*/  SHF.R.S32.HI R3, RZ, 0x7, R3 ;  /* 0x00000007ff037819 */ /* 0x000fcc0000011403 */
[----:B------:R-:W0:Y:S02]  /*1710*/  SHFL.IDX PT, R3, R3, RZ, 0x1f ;  /* 0x00001fff03037589 */ /* 0x000e2400000e0000 */
[----:B0-----:R-:W-:-:S13]  /*1720*/  R2UR UR6, R3 ;  /* 0x00000000030672ca */ /* 0x001fda00000e0000 */
        /* <DEDUP_REMOVED lines=26> */
.L_x_836:
        /* <DEDUP_REMOVED lines=52> */
[----:B------:R-:W0:Y:S01]  /*1c10*/  SYNCS.PHASECHK.TRANS64.TRYWAIT P1, [UR45+0x13200], R8 ;  /* 0x01320008ff0075a7 */ /* 0x000e22000802016d */
[----:B--2---:R-:W-:-:S04]  /*1c20*/  FMUL.FTZ R0, R3, R0 ;  /* 0x0000000003007220 */ /* 0x004fc80000410000 */
[----:B------:R-:W-:Y:S01]  /*1c30*/  FMUL.FTZ R0, R0, UR4 ;  /* 0x0000000400007c20 */ /* 0x000fe20008410000 */
[----:B0-----:R-:W-:Y:S06]  /*1c40*/  @!P1 BRA `(.L_x_837) ;  /* 0x0000017000e09947 */ /* 0x001fec0003800000 */
.L_x_1022:
[----:B------:R-:W-:Y:S05]  /*1c50*/  @!P0 BRA `(.L_x_838) ;  /* 0x0000000000048947 */ /* 0x000fea0003800000 */
[----:B------:R-:W-:Y:S01]  /*1c60*/  BPT.TRAP 0x1 ;  /* 0x000000040000795c */ /* 0x000fe20000300000 */
.L_x_838:
[----:B------:R-:W-:Y:S02]  /*1c70*/  IMAD.U32 R6, RZ, RZ, UR38 ;  /* 0x00000026ff067e24 */ /* 0x000fe4000f8e00ff */
[----:B0-----:R-:W-:-:S03]  /*1c80*/  IMAD.U32 R3, RZ, RZ, UR37 ;  /* 0x00000025ff037e24 */ /* 0x001fc6000f8e00ff */
[----:B------:R-:W-:Y:S02]  /*1c90*/  LEA R6, R6, UR45, 0x3 ;  /* 0x0000002d06067c11 */ /* 0x000fe4000f8e18ff */
[----:B------:R-:W-:-:S04]  /*1ca0*/  SHF.L.U32 R3, R3, 0x1f, RZ ;  /* 0x0000001f03037819 */ /* 0x000fc800000006ff */
[----:B------:R0:W1:Y:S01]  /*1cb0*/  SYNCS.PHASECHK.TRANS64.TRYWAIT P1, [R6+URZ+0x13230], R3 ;  /* 0x01323003060075a7 */ /* 0x000062000802017f */
[----:B------:R-:W-:Y:S05]  /*1cc0*/  @!P0 BRA `(.L_x_839) ;  /* 0x0000000000048947 */ /* 0x000fea0003800000 */
[----:B------:R-:W-:Y:S01]  /*1cd0*/  BPT.TRAP 0x1 ;  /* 0x000000040000795c */ /* 0x000fe20000300000 */
.L_x_839:
[----:B-1----:R-:W-:Y:S05]  /*1ce0*/  @P1 BRA `(.L_x_840) ;  /* 0x0000000000081947 */ /* 0x002fea0003800000 */
[----:B------:R-:W1:Y:S02]  /*1cf0*/  SYNCS.PHASECHK.TRANS64.TRYWAIT P1, [R6+URZ+0x13230], R3 ;  /* 0x01323003060075a7 */ /* 0x000e64000802017f */
[----:B-1----:R-:W-:Y:S05]  /*1d00*/  @!P1 BRA `(.L_x_841) ;  /* 0x0000017000c89947 */ /* 0x002fea0003800000 */
.L_x_840:
[----:B------:R-:W2:Y:S01]  /*1d10*/  S2R R4, SR_TID.X ;  /* 0x0000000000047919 */ /* 0x000ea20000002100 */
[----:B------:R-:W-:Y:S01]  /*1d20*/  UIADD3 UR4, UR45, 0xe000, URZ ;  /* 0x0000e0002d047890 */ /* 0x000fe2000fffe03f */
[----:B------:R-:W-:-:S03]  /*1d30*/  LOP3.LUT R2, R2, 0xfffffff7, RZ, 0xc0, !PT ;  /* 0xfffffff702027812 */ /* 0x000fc600078ec0ff */
[----:B------:R-:W-:-:S04]  /*1d40*/  USHF.R.U32.HI UR4, URZ, 0x4, UR4 ;  /* 0x000000043f047899 */ /* 0x000fc80008011604 */
[----:B------:R-:W-:-:S06]  /*1d50*/  ULOP3.LUT UR4, UR4, 0x3fff, URZ, 0xc0, !UPT ;  /* 0x00003fff04047892 */ /* 0x000fcc000f8ec03f */
[----:B------:R-:W-:Y:S01]  /*1d60*/  IMAD.U32 R8, RZ, RZ, UR4 ;  /* 0x00000004ff087e24 */ /* 0x000fe2000f8e00ff */
[----:B------:R-:W-:Y:S05]  /*1d70*/  WARPSYNC.ALL ;  /* 0x0000000000007948 */ /* 0x000fea0003800000 */
[----:B------:R-:W-:Y:S02]  /*1d80*/  LOP3.LUT R8, R8, 0x10000, RZ, 0xfc, !PT ;  /* 0x0001000008087812 */ /* 0x000fe400078efcff */
[----:B--2---:R-:W-:-:S13]  /*1d90*/  LOP3.LUT P1, RZ, R4, 0x7f, RZ, 0xc0, !PT ;  /* 0x0000007f04ff7812 */ /* 0x004fda000782c0ff */
[----:B------:R-:W-:Y:S02]  /*1da0*/  @P1 LOP3.LUT R2, R2, 0x8, RZ, 0xfc, !PT ;  /* 0x0000000802021812 */ /* 0x000fe400078efcff */
[----:B------:R-:W-:Y:S01]  /*1db0*/  R2UR UR12, R8 ;  /* 0x00000000080c72ca */ /* 0x000fe200000e0000 */
[----:B------:R-:W-:Y:S01]  /*1dc0*/  ULOP3.LUT UR8, UR50, 0x10000, URZ, 0xfc, !UPT ;  /* 0x0001000032087892 */ /* 0x000fe2000f8efc3f */
[----:B------:R-:W-:Y:S01]  /*1dd0*/  WARPGROUP.ARRIVE ;  /* 0x00000000000079c5 */ /* 0x000fe20000000000 */
[----:B------:R-:W-:Y:S01]  /*1de0*/  UMOV UR9, 0x80000020 ;  /* 0x8000002000097882 */ /* 0x000fe20000000000 */
[----:B------:R-:W-:Y:S01]  /*1df0*/  UMOV UR11, 0x80000020 ;  /* 0x80000020000b7882 */ /* 0x000fe20000000000 */
[----:B------:R-:W-:Y:S01]  /*1e00*/  UIADD3 UR7, UR8, 0x2, URZ ;  /* 0x0000000208077890 */ /* 0x000fe2000fffe03f */
[----:B01----:R-:W-:Y:S01]  /*1e10*/  @!P1 VIADD R6, R6, 0x13240 ;  /* 0x0001324006069836 */ /* 0x003fe20000000000 */
[----:B------:R-:W-:Y:S02]  /*1e20*/  ULDC UR20, c[0x0][0x9dc] ;  /* 0x0002770000147ab9 */ /* 0x000fe40000000800 */
[----:B------:R-:W-:-:S02]  /*1e30*/  ULOP3.LUT UR20, URZ, UR20, URZ, 0x33, !UPT ;  /* 0x000000143f147292 */ /* 0x000fc4000f8e333f */
[----:B------:R-:W-:Y:S02]  /*1e40*/  @!P1 PRMT R6, RZ, 0x654, R6 ;  /* 0x00000654ff069816 */ /* 0x000fe40000000006 */
        /* <DEDUP_REMOVED lines=57> */
[----:B------:R-:W0:Y:S08]  /*21e0*/  MUFU.TANH R4, R4 ;  /* 0x0000000400047308 */ /* 0x000e300000002400 */
[----:B------:R-:W1:Y:S08]  /*21f0*/  MUFU.TANH R7, R7 ;  /* 0x0000000700077308 */ /* 0x000e700000002400 */
[----:B------:R-:W2:Y:S08]  /*2200*/  MUFU.TANH R3, R3 ;  /* 0x0000000300037308 */ /* 0x000eb00000002400 */
[----:B------:R-:W3:Y:S08]  /*2210*/  MUFU.TANH R5, R5 ;  /* 0x0000000500057308 */ /* 0x000ef00000002400 */
[----:B------:R-:W4:Y:S08]  /*2220*/  MUFU.TANH R89, R89 ;  /* 0x0000005900597308 */ /* 0x000f300000002400 */
[----:B------:R-:W0:Y:S01]  /*2230*/  MUFU.TANH R88, R88 ;  /* 0x0000005800587308 */ /* 0x000e220000002400 */
        /* <DEDUP_REMOVED lines=22> */
[----:B------:R-:W0:Y:S08]  /*23a0*/  MUFU.TANH R10, R10 ;  /* 0x0000000a000a7308 */ /* 0x000e300000002400 */
[----:B------:R-:W0:Y:S08]  /*23b0*/  MUFU.TANH R91, R91 ;  /* 0x0000005b005b7308 */ /* 0x000e300000002400 */
[----:B------:R-:W0:Y:S08]  /*23c0*/  MUFU.TANH R90, R90 ;  /* 0x0000005a005a7308 */ /* 0x000e300000002400 */
[----:B------:R-:W0:Y:S08]  /*23d0*/  MUFU.TANH R11, R11 ;  /* 0x0000000b000b7308 */ /* 0x000e300000002400 */
        /* <DEDUP_REMOVED lines=56> */
[C---:B------:R-:W-:Y:S01]  /*2760*/  FMUL.FTZ R53, R0.reuse, R27 ;  /* 0x0000001b00357220 */ /* 0x040fe20000410000 */
[----:B------:R-:W-:Y:S02]  /*2770*/  IMAD.MOV.U32 R27, RZ, RZ, -0xa0 ;  /* 0xffffff60ff1b7424 */ /* 0x000fe400078e00ff */
[C---:B------:R-:W-:Y:S01]  /*2780*/  FMUL.FTZ R54, R0.reuse, R30 ;  /* 0x0000001e00367220 */ /* 0x040fe20000410000 */
[C---:B------:R-:W-:Y:S01]  /*2790*/  FMUL.FTZ R108, R0.reuse, R24 ;  /* 0x00000018006c7220 */ /* 0x040fe20000410000 */
[----:B------:R-:W-:Y:S01]  /*27a0*/  FMUL.FTZ R109, R0, R25 ;  /* 0x00000019006d7220 */ /* 0x000fe20000410000 */
[----:B------:R-:W-:Y:S02]  /*27b0*/  IMAD R116, R104, R27, 0xa0 ;  /* 0x000000a068747424 */ /* 0x000fe400078e021b */
[C---:B------:R-:W-:Y:S01]  /*27c0*/  FMUL.FTZ R52, R0.reuse, R26 ;  /* 0x0000001a00347220 */ /* 0x040fe20000410000 */
[C---:B------:R-:W-:Y:S01]  /*27d0*/  FMUL.FTZ R110, R0.reuse, R28 ;  /* 0x0000001c006e7220 */ /* 0x040fe20000410000 */
[----:B------:R-:W-:Y:S01]  /*27e0*/  FMUL.FTZ R29, R0, R29 ;  /* 0x0000001d001d7220 */ /* 0x000fe20000410000 */
[----:B------:R-:W-:-:S02]  /*27f0*/  IMAD.IADD R30, R18, 0x1, R116 ;  /* 0x00000001121e7824 */ /* 0x000fc400078e0274 */
        /* <DEDUP_REMOVED lines=9> */
[----:B------:R5:W-:Y:S01]  /*2890*/  @!P1 SYNCS.ARRIVE.TRANS64.RED.A1T0 RZ, [R6+URZ], RZ ;  /* 0x000000ff06ff99a7 */ /* 0x000be2000810043f */
[----:B------:R-:W-:Y:S01]  /*28a0*/  PLOP3.LUT P1, PT, PT, PT, UP0, 0x40, 0x0 ;  /* 0x000000000000781c */ /* 0x000fe20003f2e808 */
[----:B------:R-:W0:Y:S01]  /*28b0*/  MUFU.TANH R79, R79 ;  /* 0x0000004f004f7308 */ /* 0x000e220000002400 */
[----:B------:R-:W-:-:S02]  /*28c0*/  IMAD R117, R17, -0x2, R30 ;  /* 0xfffffffe11757824 */ /* 0x000fc400078e021e */
[----:B------:R-:W-:Y:S01]  /*28d0*/  IMAD R121, R17, -0x2, R116 ;  /* 0xfffffffe11797824 */ /* 0x000fe200078e0274 */
[----:B-----5:R-:W-:-:S04]  /*28e0*/  IADD3 R6, -R19, 0x1, R30 ;  /* 0x0000000113067810 */ /* 0x020fc80007ffe11e */
[----:B------:R-:W0:Y:S01]  /*28f0*/  MUFU.TANH R78, R78 ;  /* 0x0000004e004e7308 */ /* 0x000e220000002400 */
[----:B------:R-:W-:Y:S02]  /*2900*/  IMAD R31, R17, -0x2, R6 ;  /* 0xfffffffe111f7824 */ /* 0x000fe400078e0206 */
[----:B------:R-:W-:Y:S02]  /*2910*/  IMAD R6, R105, 0xc0, R156 ;  /* 0x000000c069067824 */ /* 0x000fe400078e029c */
[----:B------:R-:W-:-:S03]  /*2920*/  VIADD R118, R31, UR6 ;  /* 0x000000061f767c36 */ /* 0x000fc60008000000 */
[----:B------:R-:W0:Y:S01]  /*2930*/  MUFU.TANH R73, R73 ;  /* 0x0000004900497308 */ /* 0x000e220000002400 */
[----:B------:R-:W-:Y:S01]  /*2940*/  VIADD R119, R31, UR20 ;  /* 0x000000141f777c36 */ /* 0x000fe20008000000 */
[----:B------:R-:W-:-:S03]  /*2950*/  VIADDMNMX R105, R6, R118, R117, PT ;  /* 0x0000007606697246 */ /* 0x000fc60003800175 */
[----:B------:R-:W-:-:S03]  /*2960*/  IMAD.IADD R114, R119, 0x1, R6 ;  /* 0x0000000177727824 */ /* 0x000fc600078e0206 */
[----:B------:R-:W0:Y:S08]  /*2970*/  MUFU.TANH R74, R74 ;  /* 0x0000004a004a7308 */ /* 0x000e300000002400 */
        /* <DEDUP_REMOVED lines=49> */
[----:B------:R0:W0:Y:S08]  /*2c90*/  MUFU.TANH R115, R37 ;  /* 0x0000002500737308 */ /* 0x0000300000002400 */
[----:B------:R-:W0:Y:S08]  /*2ca0*/  MUFU.TANH R27, R27 ;  /* 0x0000001b001b7308 */ /* 0x000e300000002400 */
[----:B------:R-:W0:Y:S01]  /*2cb0*/  MUFU.TANH R28, R28 ;  /* 0x0000001c001c7308 */ /* 0x000e220000002400 */
[----:B-1234-:R-:W-:Y:S05]  /*2cc0*/  @P1 BRA `(.L_x_842) ;  /* 0x0000000000541947 */ /* 0x01efea0003800000 */
[----:B------:R-:W-:Y:S01]  /*2cd0*/  IADD3 R30, -R19, R18, R6 ;  /* 0x00000012131e7210 */ /* 0x000fe20007ffe106 */
[----:B------:R-:W-:Y:S03]  /*2ce0*/  BSSY B0, `(.L_x_843) ;  /* 0x0000010000007945 */ /* 0x000fe60003800000 */
        /* <DEDUP_REMOVED lines=10> */
.L_x_844:
[----:B------:R-:W-:-:S06]  /*2d90*/  UISETP.NE.AND UP1, UPT, UR7, 0x1, UPT ;  /* 0x000000010700788c */ /* 0x000fcc000bf25270 */
[----:B------:R-:W-:-:S05]  /*2da0*/  PLOP3.LUT P1, PT, PT, PT, UP1, 0x80, 0x0 ;  /* 0x000000000000781c */ /* 0x000fca0003f2f018 */
[----:B------:R-:W-:-:S08]  /*2db0*/  @UP1 ULDC.64 UR10, c[0x0][0x9e8] ;  /* 0x00027a00000a1ab9 */ /* 0x000fd00000000a00 */
[----:B------:R-:W-:-:S05]  /*2dc0*/  @P1 IMAD.HI.U32 R31, R30, UR10, RZ ;  /* 0x0000000a1e1f1c27 */ /* 0x000fca000f8e00ff */
[----:B------:R-:W-:-:S07]  /*2dd0*/  @P1 SHF.R.U32.HI R30, RZ, UR11, R31 ;  /* 0x0000000bff1e1c19 */ /* 0x000fce000801161f */
.L_x_845:
[----:B------:R-:W-:Y:S05]  /*2de0*/  BSYNC B0 ;  /* 0x0000000000007941 */ /* 0x000fea0003800000 */
.L_x_843:
[----:B------:R-:W-:-:S05]  /*2df0*/  IMAD R30, R30, UR7, R121 ;  /* 0x000000071e1e7c24 */ /* 0x000fca000f8e0279 */
[----:B------:R-:W-:Y:S02]  /*2e00*/  VIMNMX R114, R114, R30, !PT ;  /* 0x0000001e72727248 */ /* 0x000fe40007fe0100 */
[----:B------:R-:W-:-:S07]  /*2e10*/  VIADDMNMX R105, R30, UR7, R105, PT ;  /* 0x000000071e697c46 */ /* 0x000fce000b800169 */
.L_x_842:
[C---:B------:R-:W-:Y:S02]  /*2e20*/  ISETP.GE.AND P5, PT, R116.reuse, 0x9, PT ;  /* 0x000000097400780c */ /* 0x040fe40003fa6270 */
[C---:B------:R-:W-:Y:S02]  /*2e30*/  ISETP.GE.AND P1, PT, R116.reuse, 0x2, PT ;  /* 0x000000027400780c */ /* 0x040fe40003f26270 */
[----:B------:R-:W-:Y:S02]  /*2e40*/  ISETP.GE.AND P4, PT, R116, 0xa, PT ;  /* 0x0000000a7400780c */ /* 0x000fe40003f86270 */
[----:B------:R-:W-:Y:S02]  /*2e50*/  ISETP.GT.AND P2, PT, R114, 0x1, !P1 ;  /* 0x000000017200780c */ /* 0x000fe40004f44270 */
[----:B------:R-:W-:Y:S02]  /*2e60*/  LOP3.LUT R16, R16, 0xfffffffd, RZ, 0xc0, !PT ;  /* 0xfffffffd10107812 */ /* 0x000fe400078ec0ff */
[----:B------:R-:W-:-:S02]  /*2e70*/  ISETP.LT.OR P3, PT, R105, 0x2, P2 ;  /* 0x000000026900780c */ /* 0x000fc40001761670 */
[----:B------:R-:W-:Y:S02]  /*2e80*/  ISETP.GT.AND P2, PT, R114, 0x8, !P5 ;  /* 0x000000087200780c */ /* 0x000fe40006f44270 */
[----:B------:R-:W-:Y:S02]  /*2e90*/  @P5 LOP3.LUT R16, R16, 0x2, RZ, 0xfc, !PT ;  /* 0x0000000210105812 */ /* 0x000fe400078efcff */
[----:B------:R-:W-:Y:S01]  /*2ea0*/  FSEL R55, R7, -INF , !P3 ;  /* 0xff80000007377808 */ /* 0x000fe20005800000 */
[----:B------:R-:W-:Y:S01]  /*2eb0*/  VIADD R7, R6, 0x8 ;  /* 0x0000000806077836 */ /* 0x000fe20000000000 */
        /* <DEDUP_REMOVED lines=8> */
[----:B0-----:R-:W-:-:S02]  /*2f40*/  FSEL R88, R88, -INF , !P3 ;  /* 0xff80000058587808 */ /* 0x001fc40005800000 */
        /* <DEDUP_REMOVED lines=11> */
[----:B------:R-:W-:-:S02]  /*3000*/  ISETP.GT.AND P3, PT, R114, 0x18, !P4 ;  /* 0x000000187200780c */ /* 0x000fc40006764270 */
[----:B------:R-:W-:Y:S02]  /*3010*/  VIADDMNMX R91, R7, R118, R117, PT ;  /* 0x00000076075b7246 */ /* 0x000fe40003800175 */
[----:B------:R-:W-:Y:S02]  /*3020*/  ISETP.LT.OR P3, PT, R105, 0x19, P3 ;  /* 0x000000196900780c */ /* 0x000fe40001f61670 */
[----:B------:R-:W-:Y:S02]  /*3030*/  @P4 LOP3.LUT R16, R16, 0x80000000, RZ, 0xfc, !PT ;  /* 0x8000000010104812 */ /* 0x000fe400078efcff */
[----:B------:R-:W-:Y:S02]  /*3040*/  ISETP.GE.AND P4, PT, R116, 0x1a, PT ;  /* 0x0000001a7400780c */ /* 0x000fe40003f86270 */
[----:B------:R-:W-:Y:S02]  /*3050*/  LOP3.LUT R16, R16, 0xbfffffff, RZ, 0xc0, !PT ;  /* 0xbfffffff10107812 */ /* 0x000fe400078ec0ff */
[----:B------:R-:W-:-:S02]  /*3060*/  FSEL R66, R93, -INF , !P3 ;  /* 0xff8000005d427808 */ /* 0x000fc40005800000 */
[----:B------:R-:W-:-:S04]  /*3070*/  ISETP.GT.AND P3, PT, R114, 0x19, !P4 ;  /* 0x000000197200780c */ /* 0x000fc80006764270 */
[----:B------:R-:W-:-:S03]  /*3080*/  ISETP.LT.OR P3, PT, R105, 0x1a, P3 ;  /* 0x0000001a6900780c */ /* 0x000fc60001f61670 */
[----:B------:R-:W-:Y:S02]  /*3090*/  @P4 LOP3.LUT R16, R16, 0x40000000, RZ, 0xfc, !PT ;  /* 0x4000000010104812 */ /* 0x000fe400078efcff */
[----:B------:R-:W-:Y:S02]  /*30a0*/  ISETP.GE.AND P4, PT, R116, 0x21, PT ;  /* 0x000000217400780c */ /* 0x000fe40003f86270 */
[----:B------:R-:W-:Y:S02]  /*30b0*/  LOP3.LUT R16, R16, 0xdfffffff, RZ, 0xc0, !PT ;  /* 0xdfffffff10107812 */ /* 0x000fe400078ec0ff */
[----:B------:R-:W-:Y:S01]  /*30c0*/  FSEL R67, R92, -INF , !P3 ;  /* 0xff8000005c437808 */ /* 0x000fe20005800000 */
[----:B------:R-:W-:Y:S01]  /*30d0*/  IMAD.IADD R92, R119, 0x1, R7 ;  /* 0x00000001775c7824 */ /* 0x000fe200078e0207 */
        /* <DEDUP_REMOVED lines=191> */
[----:B------:R-:W-:Y:S01]  /*3cd0*/  IADD3 R94, R18, 0x8, R6 ;  /* 0x00000008125e7810 */ /* 0x000fe20007ffe006 */
[----:B------:R-:W-:Y:S04]  /*3ce0*/  BSSY B0, `(.L_x_847) ;  /* 0x0000013000007945 */ /* 0x000fe80003800000 */
        /* <DEDUP_REMOVED lines=12> */
.L_x_848:
[----:B------:R-:W-:-:S06]  /*3db0*/  UISETP.NE.AND UP1, UPT, UR7, 0x1, UPT ;  /* 0x000000010700788c */ /* 0x000fcc000bf25270 */
[----:B------:R-:W-:-:S05]  /*3dc0*/  PLOP3.LUT P6, PT, PT, PT, UP1, 0x80, 0x0 ;  /* 0x000000000000781c */ /* 0x000fca0003fcf018 */
[----:B------:R-:W-:-:S08]  /*3dd0*/  @UP1 ULDC.64 UR10, c[0x0][0x9e8] ;  /* 0x00027a00000a1ab9 */ /* 0x000fd00000000a00 */
[----:B------:R-:W-:Y:S01]  /*3de0*/  @P6 IMAD.HI.U32 R93, R94, UR10, RZ ;  /* 0x0000000a5e5d6c27 */ /* 0x000fe2000f8e00ff */
[----:B------:R-:W-:-:S13]  /*3df0*/  PLOP3.LUT P6, PT, PT, PT, UP1, 0x80, 0x0 ;  /* 0x000000000000781c */ /* 0x000fda0003fcf018 */
[----:B------:R-:W-:-:S07]  /*3e00*/  @P6 SHF.R.U32.HI R94, RZ, UR11, R93 ;  /* 0x0000000bff5e6c19 */ /* 0x000fce000801165d */
.L_x_849:
[----:B------:R-:W-:Y:S05]  /*3e10*/  BSYNC B0 ;  /* 0x0000000000007941 */ /* 0x000fea0003800000 */
.L_x_847:
[----:B------:R-:W-:-:S05]  /*3e20*/  IMAD R94, R94, UR7, R121 ;  /* 0x000000075e5e7c24 */ /* 0x000fca000f8e0279 */
[----:B------:R-:W-:Y:S02]  /*3e30*/  VIMNMX R92, R92, R94, !PT ;  /* 0x0000005e5c5c7248 */ /* 0x000fe40007fe0100 */
[----:B------:R-:W-:-:S07]  /*3e40*/  VIADDMNMX R91, R94, UR7, R91, PT ;  /* 0x000000075e5b7c46 */ /* 0x000fce000b80015b */
.L_x_846:
        /* <DEDUP_REMOVED lines=10> */
[C---:B------:R-:W-:Y:S02]  /*3ef0*/  LOP3.LUT P2, RZ, R16.reuse, 0x4000000, RZ, 0xc0, !PT ;  /* 0x0400000010ff7812 */ /* 0x040fe4000784c0ff */
        /* <DEDUP_REMOVED lines=58> */
[C---:B------:R-:W-:Y:S02]  /*42a0*/  LOP3.LUT P6, RZ, R16.reuse, 0x4000, RZ, 0xc0, !PT ;  /* 0x0000400010ff7812 */ /* 0x040fe400078cc0ff */
        /* <DEDUP_REMOVED lines=47> */
[C---:B------:R-:W-:Y:S02]  /*45a0*/  ISETP.GT.AND P1, PT, R92.reuse, 0x49, !P1 ;  /* 0x000000495c00780c */ /* 0x040fe40004f24270 */
[----:B------:R-:W-:Y:S01]  /*45b0*/  ISETP.GT.AND P5, PT, R92, 0x98, !P5 ;  /* 0x000000985c00780c */ /* 0x000fe20006fa4270 */
[----:B------:R-:W0:Y:S01]  /*45c0*/  SHFL.BFLY PT, R11, R10, 0x2, 0x1f ;  /* 0x0c401f000a0b7f89 */ /* 0x000e2200000e0000 */
[C---:B------:R-:W-:Y:S02]  /*45d0*/  ISETP.LT.OR P1, PT, R91.reuse, 0x4a, P1 ;  /* 0x0000004a5b00780c */ /* 0x040fe40000f21670 */
[----:B------:R-:W-:Y:S02]  /*45e0*/  ISETP.LT.OR P4, PT, R91, 0x92, P4 ;  /* 0x000000925b00780c */ /* 0x000fe40002781670 */
[----:B------:R-:W-:-:S02]  /*45f0*/  FSEL R59, R59, -INF , !P1 ;  /* 0xff8000003b3b7808 */ /* 0x000fc40004800000 */
[----:B------:R-:W-:Y:S02]  /*4600*/  LOP3.LUT P1, RZ, R16, 0x20000, RZ, 0xc0, !PT ;  /* 0x0002000010ff7812 */ /* 0x000fe4000782c0ff */
[----:B------:R-:W-:Y:S02]  /*4610*/  FSEL R25, R25, -INF , !P3 ;  /* 0xff80000019197808 */ /* 0x000fe40005800000 */
[----:B------:R-:W-:Y:S02]  /*4620*/  ISETP.GT.AND P1, PT, R92, 0x50, !P1 ;  /* 0x000000505c00780c */ /* 0x000fe40004f24270 */
[C---:B------:R-:W-:Y:S02]  /*4630*/  ISETP.LT.OR P5, PT, R91.reuse, 0x99, P5 ;  /* 0x000000995b00780c */ /* 0x040fe40002fa1670 */
[----:B------:R-:W-:Y:S02]  /*4640*/  ISETP.LT.OR P1, PT, R91, 0x51, P1 ;  /* 0x000000515b00780c */ /* 0x000fe40000f21670 */
[----:B------:R-:W-:-:S02]  /*4650*/  FSEL R26, R26, -INF , !P4 ;  /* 0xff8000001a1a7808 */ /* 0x000fc40006000000 */
[----:B------:R-:W-:Y:S02]  /*4660*/  FSEL R60, R60, -INF , !P1 ;  /* 0xff8000003c3c7808 */ /* 0x000fe40004800000 */
[----:B------:R-:W-:Y:S02]  /*4670*/  LOP3.LUT P1, RZ, R16, 0x10000, RZ, 0xc0, !PT ;  /* 0x0001000010ff7812 */ /* 0x000fe4000782c0ff */
[----:B------:R-:W-:Y:S02]  /*4680*/  FSEL R27, R27, -INF , !P5 ;  /* 0xff8000001b1b7808 */ /* 0x000fe40006800000 */
[----:B------:R-:W-:Y:S02]  /*4690*/  ISETP.GT.AND P1, PT, R92, 0x51, !P1 ;  /* 0x000000515c00780c */ /* 0x000fe40004f24270 */
[----:B0-----:R-:W-:Y:S02]  /*46a0*/  FMNMX.FTZ R96, R10, R11, !PT ;  /* 0x0000000b0a607209 */ /* 0x001fe40007810000 */
[----:B------:R-:W-:-:S02]  /*46b0*/  ISETP.LT.OR P1, PT, R91, 0x52, P1 ;  /* 0x000000525b00780c */ /* 0x000fc40000f21670 */
[----:B------:R-:W-:Y:S01]  /*46c0*/  R2UR UR10, R107 ;  /* 0x000000006b0a72ca */ /* 0x000fe200000e0000 */
[----:B------:R-:W0:Y:S01]  /*46d0*/  SHFL.BFLY PT, R11, R96, 0x1, 0x1f ;  /* 0x0c201f00600b7f89 */ /* 0x000e2200000e0000 */
[----:B------:R-:W-:Y:S02]  /*46e0*/  FSEL R61, R61, -INF , !P1 ;  /* 0xff8000003d3d7808 */ /* 0x000fe40004800000 */
[----:B------:R-:W-:Y:S02]  /*46f0*/  ISETP.GT.AND P1, PT, R92, 0x58, !P2 ;  /* 0x000000585c00780c */ /* 0x000fe40005724270 */
[----:B------:R-:W-:Y:S02]  /*4700*/  LOP3.LUT P2, RZ, R16, 0x10, RZ, 0xc0, !PT ;  /* 0x0000001010ff7812 */ /* 0x000fe4000784c0ff */
[----:B------:R-:W-:-:S04]  /*4710*/  ISETP.LT.OR P1, PT, R91, 0x59, P1 ;  /* 0x000000595b00780c */ /* 0x000fc80000f21670 */
[----:B------:R-:W-:Y:S01]  /*4720*/  FSEL R62, R62, -INF , !P1 ;  /* 0xff8000003e3e7808 */ /* 0x000fe20004800000 */
[----:B------:R-:W-:Y:S01]  /*4730*/  UIADD3 UR6, UR10, UR6, URZ ;  /* 0x000000060a067290 */ /* 0x000fe2000fffe03f */
[----:B------:R-:W-:Y:S02]  /*4740*/  ISETP.GT.AND P1, PT, R92, 0x59, !P6 ;  /* 0x000000595c00780c */ /* 0x000fe40007724270 */
[----:B------:R-:W-:Y:S02]  /*4750*/  LOP3.LUT P6, RZ, R16, 0x8, RZ, 0xc0, !PT ;  /* 0x0000000810ff7812 */ /* 0x000fe400078cc0ff */
[----:B------:R-:W-:-:S04]  /*4760*/  ISETP.LT.OR P1, PT, R91, 0x5a, P1 ;  /* 0x0000005a5b00780c */ /* 0x000fc80000f21670 */
[----:B------:R-:W-:Y:S02]  /*4770*/  FSEL R63, R63, -INF , !P1 ;  /* 0xff8000003f3f7808 */ /* 0x000fe40004800000 */
[----:B------:R-:W-:Y:S02]  /*4780*/  LOP3.LUT P1, RZ, R16, 0x2000, RZ, 0xc0, !PT ;  /* 0x0000200010ff7812 */ /* 0x000fe4000782c0ff */
[----:B0-----:R-:W-:Y:S02]  /*4790*/  FMNMX.FTZ R11, R96, R11, !PT ;  /* 0x0000000b600b7209 */ /* 0x001fe40007810000 */
        /* <DEDUP_REMOVED lines=72> */
[----:B------:R-:W-:Y:S01]  /*4c20*/  MUFU.EX2 R55, R55 ;  /* 0x0000003700377308 */ /* 0x000fe20000000800 */
[----:B------:R-:W-:Y:S01]  /*4c30*/  FMNMX.FTZ R10, R12, R89, !PT ;  /* 0x000000590c0a7209 */ /* 0x000fe20007810000 */
[--C-:B------:R-:W-:Y:S01]  /*4c40*/  FFMA.FTZ R70, R70, UR21, -R100.reuse ;  /* 0x0000001546467c23 */ /* 0x100fe20008010864 */
[----:B------:R-:W-:Y:S01]  /*4c50*/  FSEL R28, R28, -INF , !P2 ;  /* 0xff8000001c1c7808 */ /* 0x000fe20005000000 */
[--C-:B------:R-:W-:Y:S01]  /*4c60*/  FFMA.FTZ R71, R71, UR21, -R100.reuse ;  /* 0x0000001547477c23 */ /* 0x100fe20008010864 */
[----:B------:R-:W-:Y:S01]  /*4c70*/  FMNMX.FTZ R89, R13, R10, !PT ;  /* 0x0000000a0d597209 */ /* 0x000fe20007810000 */
[--C-:B------:R-:W-:Y:S01]  /*4c80*/  FFMA.FTZ R77, R77, UR21, -R100.reuse ;  /* 0x000000154d4d7c23 */ /* 0x100fe20008010864 */
[----:B------:R-:W-:-:S01]  /*4c90*/  FFMA.FTZ R78, R78, UR21, -R100 ;  /* 0x000000154e4e7c23 */ /* 0x000fc20008010864 */
[----:B------:R-:W0:Y:S01]  /*4ca0*/  MUFU.EX2 R88, R88 ;  /* 0x0000005800587308 */ /* 0x000e220000000800 */
[----:B------:R-:W-:Y:S01]  /*4cb0*/  FMNMX.FTZ R10, R14, R89, !PT ;  /* 0x000000590e0a7209 */ /* 0x000fe20007810000 */
[--C-:B------:R-:W-:Y:S01]  /*4cc0*/  FFMA.FTZ R79, R79, UR21, -R100.reuse ;  /* 0x000000154f4f7c23 */ /* 0x100fe20008010864 */
[----:B------:R-:W-:-:S01]  /*4cd0*/  FFMA.FTZ R80, R80, UR21, -R100 ;  /* 0x0000001550507c23 */ /* 0x000fc20008010864 */
[--C-:B------:R-:W-:Y:S01]  /*4ce0*/  FFMA.FTZ R81, R81, UR21, -R100.reuse ;  /* 0x0000001551517c23 */ /* 0x100fe20008010864 */
[----:B------:R-:W-:Y:S01]  /*4cf0*/  FMNMX.FTZ R89, R15, R10, !PT ;  /* 0x0000000a0f597209 */ /* 0x000fe20007810000 */
[--C-:B------:R-:W-:Y:S01]  /*4d00*/  FFMA.FTZ R82, R82, UR21, -R100.reuse ;  /* 0x0000001552527c23 */ /* 0x100fe20008010864 */
[----:B------:R-:W-:-:S01]  /*4d10*/  FFMA.FTZ R83, R83, UR21, -R100 ;  /* 0x0000001553537c23 */ /* 0x000fc20008010864 */
[----:B------:R-:W-:Y:S01]  /*4d20*/  MUFU.EX2 R64, R64 ;  /* 0x0000004000407308 */ /* 0x000fe20000000800 */
        /* <DEDUP_REMOVED lines=27> */
[----:B0-----:R-:W-:-:S02]  /*4ee0*/  F2FP.SATFINITE.E4M3.F32.PACK_AB_MERGE_C R152, R88, R55, RZ ;  /* 0x000000375898723e */ /* 0x001fc400048070ff */
[----:B------:R-:W-:Y:S02]  /*4ef0*/  FMNMX.FTZ R10, R56, R89, !PT ;  /* 0x00000059380a7209 */ /* 0x000fe40007810000 */
[----:B------:R-:W-:Y:S01]  /*4f00*/  MUFU.EX2 R68, R68 ;  /* 0x0000004400447308 */ /* 0x000fe20000000800 */
[----:B------:R-:W-:Y:S02]  /*4f10*/  F2FP.SATFINITE.E4M3.F32.PACK_AB_MERGE_C R152, R96, R3, R152 ;  /* 0x000000036098723e */ /* 0x000fe40004807098 */
        /* <DEDUP_REMOVED lines=10> */
[----:B------:R-:W0:Y:S03]  /*4fc0*/  MUFU.EX2 R71, R71 ;  /* 0x0000004700477308 */ /* 0x000e260000000800 */
[----:B------:R-:W-:-:S04]  /*4fd0*/  FMNMX.FTZ R89, R63, R10, !PT ;  /* 0x0000000a3f597209 */ /* 0x000fc80007810000 */
[----:B------:R-:W-:Y:S01]  /*4fe0*/  FMNMX.FTZ R10, R40, R89, !PT ;  /* 0x00000059280a7209 */ /* 0x000fe20007810000 */
[----:B------:R-:W-:Y:S03]  /*4ff0*/  MUFU.EX2 R77, R77 ;  /* 0x0000004d004d7308 */ /* 0x000fe60000000800 */
[----:B------:R-:W-:-:S04]  /*5000*/  FMNMX.FTZ R89, R41, R10, !PT ;  /* 0x0000000a29597209 */ /* 0x000fc80007810000 */
[----:B------:R-:W-:Y:S01]  /*5010*/  FMNMX.FTZ R10, R42, R89, !PT ;  /* 0x000000592a0a7209 */ /* 0x000fe20007810000 */
[----:B------:R-:W-:Y:S01]  /*5020*/  MUFU.EX2 R78, R78 ;  /* 0x0000004e004e7308 */ /* 0x000fe20000000800 */
[----:B0-----:R-:W-:Y:S02]  /*5030*/  F2FP.SATFINITE.E4M3.F32.PACK_AB_MERGE_C R148, R71, R70, RZ ;  /* 0x000000464794723e */ /* 0x001fe400048070ff */
        /* <DEDUP_REMOVED lines=18> */
[----:B------:R-:W-:Y:S01]  /*5160*/  FMNMX.FTZ R10, R26, R31, !PT ;  /* 0x0000001f1a0a7209 */ /* 0x000fe20007810000 */
[--C-:B------:R-:W-:Y:S01]  /*5170*/  FFMA.FTZ R31, R50, UR21, -R100.reuse ;  /* 0x00000015321f7c23 */ /* 0x100fe20008010864 */
[----:B------:R-:W-:-:S01]  /*5180*/  FFMA.FTZ R50, R49, UR21, -R100 ;  /* 0x0000001531327c23 */ /* 0x000fc20008010864 */
[----:B------:R-:W-:Y:S01]  /*5190*/  FFMA.FTZ R49, R38, UR21, -R100 ;  /* 0x0000001526317c23 */ /* 0x000fe20008010864 */
[----:B------:R-:W-:Y:S01]  /*51a0*/  FMNMX.FTZ R89, R27, R10, !PT ;  /* 0x0000000a1b597209 */ /* 0x000fe20007810000 */
[----:B------:R-:W0:Y:S03]  /*51b0*/  MUFU.EX2 R84, R84 ;  /* 0x0000005400547308 */ /* 0x000e260000000800 */
[----:B------:R-:W-:-:S05]  /*51c0*/  FMNMX.FTZ R89, R28, R89, !PT ;  /* 0x000000591c597209 */ /* 0x000fca0007810000 */
[----:B------:R-:W1:Y:S01]  /*51d0*/  SHFL.BFLY PT, R10, R89, 0x2, 0x1f ;  /* 0x0c401f00590a7f89 */ /* 0x000e6200000e0000 */
[----:B------:R-:W-:Y:S08]  /*51e0*/  MUFU.EX2 R85, R85 ;  /* 0x0000005500557308 */ /* 0x000ff00000000800 */
[----:B------:R-:W-:Y:S01]  /*51f0*/  MUFU.EX2 R86, R86 ;  /* 0x0000005600567308 */ /* 0x000fe20000000800 */
[----:B0-----:R-:W-:-:S04]  /*5200*/  F2FP.SATFINITE.E4M3.F32.PACK_AB_MERGE_C R144, R84, R83, RZ ;  /* 0x000000535490723e */ /* 0x001fc800048070ff */
[----:B------:R-:W-:-:S03]  /*5210*/  F2FP.SATFINITE.E4M3.F32.PACK_AB_MERGE_C R144, R82, R81, R144 ;  /* 0x000000515290723e */ /* 0x000fc60004807090 */
[----:B------:R-:W-:Y:S01]  /*5220*/  MUFU.EX2 R87, R87 ;  /* 0x0000005700577308 */ /* 0x000fe20000000800 */
[----:B-1----:R-:W-:Y:S01]  /*5230*/  FMNMX.FTZ R91, R89, R10, !PT ;  /* 0x0000000a595b7209 */ /* 0x002fe20007810000 */
[----:B------:R-:W-:-:S06]  /*5240*/  IMAD.U32 R89, RZ, RZ, UR21 ;  /* 0x00000015ff597e24 */ /* 0x000fcc000f8e00ff */
[----:B------:R-:W0:Y:S01]  /*5250*/  MUFU.EX2 R90, R90 ;  /* 0x0000005a005a7308 */ /* 0x000e220000000800 */
[----:B------:R-:W1:Y:S07]  /*5260*/  SHFL.BFLY PT, R10, R91, 0x1, 0x1f ;  /* 0x0c201f005b0a7f89 */ /* 0x000e6e00000e0000 */
[----:B------:R-:W-:Y:S08]  /*5270*/  MUFU.EX2 R31, R31 ;  /* 0x0000001f001f7308 */ /* 0x000ff00000000800 */
[----:B------:R-:W2:Y:S01]  /*5280*/  MUFU.EX2 R30, R30 ;  /* 0x0000001e001e7308 */ /* 0x000ea20000000800 */
[----:B0-----:R-:W-:-:S04]  /*5290*/  F2FP.SATFINITE.E4M3.F32.PACK_AB_MERGE_C R146, R90, R87, RZ ;  /* 0x000000575a92723e */ /* 0x001fc800048070ff */
[----:B------:R-:W-:-:S03]  /*52a0*/  F2FP.SATFINITE.E4M3.F32.PACK_AB_MERGE_C R146, R86, R85, R146 ;  /* 0x000000555692723e */ /* 0x000fc60004807092 */
[----:B------:R-:W-:Y:S01]  /*52b0*/  MUFU.EX2 R51, R51 ;  /* 0x0000003300337308 */ /* 0x000fe20000000800 */
[----:B-1----:R-:W-:-:S04]  /*52c0*/  FMNMX.FTZ R10, R91, R10, !PT ;  /* 0x0000000a5b0a7209 */ /* 0x002fc80007810000 */
[C---:B------:R-:W-:Y:S01]  /*52d0*/  FSETP.NEU.FTZ.AND P1, PT, R10.reuse, -INF , PT ;  /* 0xff8000000a00780b */ /* 0x040fe20003f3d000 */
[----:B------:R-:W-:-:S02]  /*52e0*/  FFMA.FTZ R89, R10, R89, -8 ;  /* 0xc10000000a597423 */ /* 0x000fc40000010059 */
[----:B------:R-:W-:Y:S01]  /*52f0*/  MUFU.EX2 R92, R92 ;  /* 0x0000005c005c7308 */ /* 0x000fe20000000800 */
[----:B--2---:R-:W-:Y:S02]  /*5300*/  F2FP.SATFINITE.E4M3.F32.PACK_AB_MERGE_C R140, R30, R31, RZ ;  /* 0x0000001f1e8c723e */ /* 0x004fe400048070ff */
        /* <DEDUP_REMOVED lines=14> */
[----:B------:R-:W-:Y:S01]  /*53f0*/  FADD.FTZ R76, R3, R96 ;  /* 0x00000060034c7221 */ /* 0x000fe20000010000 */
[----:B------:R-:W-:-:S01]  /*5400*/  FFMA.FTZ R12, R12, UR21, -R89 ;  /* 0x000000150c0c7c23 */ /* 0x000fc20008010859 */
[--C-:B------:R-:W-:Y:S01]  /*5410*/  FFMA.FTZ R13, R13, UR21, -R89.reuse ;  /* 0x000000150d0d7c23 */ /* 0x100fe20008010859 */
[----:B------:R-:W-:-:S01]  /*5420*/  FFMA.FTZ R93, R59, UR21, -R89 ;  /* 0x000000153b5d7c23 */ /* 0x000fc20008010859 */
[----:B------:R-:W0:Y:S01]  /*5430*/  MUFU.EX2 R5, R5 ;  /* 0x0000000500057308 */ /* 0x000e220000000800 */
[----:B------:R-:W-:-:S01]  /*5440*/  FADD.FTZ R95, R55, R76 ;  /* 0x0000004c375f7221 */ /* 0x000fc20000010000 */
[--C-:B------:R-:W-:Y:S01]  /*5450*/  FFMA.FTZ R59, R60, UR21, -R89.reuse ;  /* 0x000000153c3b7c23 */ /* 0x100fe20008010859 */
[----:B------:R-:W-:-:S01]  /*5460*/  FFMA.FTZ R14, R14, UR21, -R89 ;  /* 0x000000150e0e7c23 */ /* 0x000fc20008010859 */
[----:B------:R-:W-:Y:S01]  /*5470*/  FFMA.FTZ R60, R61, UR21, -R89 ;  /* 0x000000153d3c7c23 */ /* 0x000fe20008010859 */
[----:B------:R-:W-:-:S01]  /*5480*/  FADD.FTZ R95, R88, R95 ;  /* 0x0000005f585f7221 */ /* 0x000fc20000010000 */
[--C-:B------:R-:W-:Y:S01]  /*5490*/  FFMA.FTZ R61, R62, UR21, -R89.reuse ;  /* 0x000000153e3d7c23 */ /* 0x100fe20008010859 */
[----:B------:R-:W-:-:S01]  /*54a0*/  FFMA.FTZ R62, R63, UR21, -R89 ;  /* 0x000000153f3e7c23 */ /* 0x000fc20008010859 */
[----:B------:R-:W1:Y:S01]  /*54b0*/  MUFU.EX2 R9, R9 ;  /* 0x0000000900097308 */ /* 0x000e620000000800 */
[----:B------:R-:W-:-:S01]  /*54c0*/  FADD.FTZ R100, R64, R95 ;  /* 0x0000005f40647221 */ /* 0x000fc20000010000 */
[--C-:B------:R-:W-:Y:S01]  /*54d0*/  FFMA.FTZ R15, R15, UR21, -R89.reuse ;  /* 0x000000150f0f7c23 */ /* 0x100fe20008010859 */
[----:B------:R-:W-:-:S01]  /*54e0*/  FFMA.FTZ R20, R20, UR21, -R89 ;  /* 0x0000001514147c23 */ /* 0x000fc20008010859 */
[----:B------:R-:W-:Y:S01]  /*54f0*/  FFMA.FTZ R21, R21, UR21, -R89 ;  /* 0x0000001515157c23 */ /* 0x000fe20008010859 */
[----:B------:R-:W-:-:S01]  /*5500*/  FADD.FTZ R95, R65, R100 ;  /* 0x00000064415f7221 */ /* 0x000fc20000010000 */
[--C-:B------:R-:W-:Y:S01]  /*5510*/  FFMA.FTZ R56, R56, UR21, -R89.reuse ;  /* 0x0000001538387c23 */ /* 0x100fe20008010859 */
[----:B------:R-:W-:-:S01]  /*5520*/  FFMA.FTZ R57, R57, UR21, -R89 ;  /* 0x0000001539397c23 */ /* 0x000fc20008010859 */
[----:B------:R-:W2:Y:S01]  /*5530*/  MUFU.EX2 R98, R98 ;  /* 0x0000006200627308 */ /* 0x000ea20000000800 */
[----:B0-----:R-:W-:-:S01]  /*5540*/  FADD.FTZ R76, R38, R5 ;  /* 0x00000005264c7221 */ /* 0x001fc20000010000 */
[----:B------:R-:W-:Y:S01]  /*5550*/  FADD.FTZ R100, R66, R95 ;  /* 0x0000005f42647221 */ /* 0x000fe20000010000 */
[----:B------:R-:W-:-:S01]  /*5560*/  FFMA.FTZ R58, R58, UR21, -R89 ;  /* 0x000000153a3a7c23 */ /* 0x000fc20008010859 */
[--C-:B------:R-:W-:Y:S01]  /*5570*/  FFMA.FTZ R3, R44, UR21, -R89.reuse ;  /* 0x000000152c037c23 */ /* 0x100fe20008010859 */
[----:B------:R-:W-:-:S01]  /*5580*/  FFMA.FTZ R44, R45, UR21, -R89 ;  /* 0x000000152d2c7c23 */ /* 0x000fc20008010859 */
[----:B------:R-:W-:Y:S01]  /*5590*/  FADD.FTZ R95, R67, R100 ;  /* 0x00000064435f7221 */ /* 0x000fe20000010000 */
[----:B------:R-:W-:-:S01]  /*55a0*/  FFMA.FTZ R40, R40, UR21, -R89 ;  /* 0x0000001528287c23 */ /* 0x000fc20008010859 */
[----:B------:R-:W0:Y:S01]  /*55b0*/  MUFU.EX2 R91, R91 ;  /* 0x0000005b005b7308 */ /* 0x000e220000000800 */
[----:B-1----:R-:W-:-:S01]  /*55c0*/  FADD.FTZ R63, R9, R76 ;  /* 0x0000004c093f7221 */ /* 0x002fc20000010000 */
[----:B------:R-:W-:Y:S01]  /*55d0*/  FADD.FTZ R100, R68, R95 ;  /* 0x0000005f44647221 */ /* 0x000fe20000010000 */
[----:B------:R-:W-:-:S01]  /*55e0*/  FFMA.FTZ R41, R41, UR21, -R89 ;  /* 0x0000001529297c23 */ /* 0x000fc20008010859 */
[--C-:B------:R-:W-:Y:S01]  /*55f0*/  FFMA.FTZ R42, R42, UR21, -R89.reuse ;  /* 0x000000152a2a7c23 */ /* 0x100fe20008010859 */
[----:B------:R-:W-:-:S01]  /*5600*/  FFMA.FTZ R43, R43, UR21, -R89 ;  /* 0x000000152b2b7c23 */ /* 0x000fc20008010859 */
[----:B------:R-:W-:Y:S01]  /*5610*/  FADD.FTZ R95, R69, R100 ;  /* 0x00000064455f7221 */ /* 0x000fe20000010000 */
[----:B------:R-:W-:Y:S01]  /*5620*/  F2FP.SATFINITE.E4M3.F32.PACK_AB_MERGE_C R140, R92, R51, R140 ;  /* 0x000000335c8c723e */ /* 0x000fe2000480708c */
[----:B------:R-:W1:Y:S01]  /*5630*/  MUFU.EX2 R12, R12 ;  /* 0x0000000c000c7308 */ /* 0x000e620000000800 */
[----:B--2---:R-:W-:-:S01]  /*5640*/  FADD.FTZ R76, R98, R63 ;  /* 0x0000003f624c7221 */ /* 0x004fc20000010000 */
[----:B------:R-:W-:Y:S01]  /*5650*/  FADD.FTZ R100, R70, R95 ;  /* 0x0000005f46647221 */ /* 0x000fe20000010000 */
[----:B------:R-:W-:-:S01]  /*5660*/  FFMA.FTZ R46, R46, UR21, -R89 ;  /* 0x000000152e2e7c23 */ /* 0x000fc20008010859 */
[--C-:B------:R-:W-:Y:S01]  /*5670*/  FFMA.FTZ R47, R47, UR21, -R89.reuse ;  /* 0x000000152f2f7c23 */ /* 0x100fe20008010859 */
[----:B------:R-:W-:-:S01]  /*5680*/  FFMA.FTZ R53, R53, UR21, -R89 ;  /* 0x0000001535357c23 */ /* 0x000fc20008010859 */
[----:B------:R-:W-:Y:S01]  /*5690*/  FADD.FTZ R100, R71, R100 ;  /* 0x0000006447647221 */ /* 0x000fe20000010000 */
[----:B------:R-:W-:-:S01]  /*56a0*/  FFMA.FTZ R54, R54, UR21, -R89 ;  /* 0x0000001536367c23 */ /* 0x000fc20008010859 */
[----:B------:R-:W2:Y:S01]  /*56b0*/  MUFU.EX2 R13, R13 ;  /* 0x0000000d000d7308 */ /* 0x000ea20000000800 */
[----:B0-----:R-:W-:-:S01]  /*56c0*/  FADD.FTZ R63, R91, R76 ;  /* 0x0000004c5b3f7221 */ /* 0x001fc20000010000 */
[--C-:B------:R-:W-:Y:S01]  /*56d0*/  FFMA.FTZ R24, R24, UR21, -R89.reuse ;  /* 0x0000001518187c23 */ /* 0x100fe20008010859 */
[----:B------:R-:W-:Y:S01]  /*56e0*/  F2FP.SATFINITE.E4M3.F32.PACK_AB_MERGE_C R98, R98, R9, RZ ;  /* 0x000000096262723e */ /* 0x000fe200048070ff */
[--C-:B------:R-:W-:Y:S01]  /*56f0*/  FFMA.FTZ R25, R25, UR21, -R89.reuse ;  /* 0x0000001519197c23 */ /* 0x100fe20008010859 */
[----:B------:R-:W-:-:S01]  /*5700*/  FFMA.FTZ R26, R26, UR21, -R89 ;  /* 0x000000151a1a7c23 */ /* 0x000fc20008010859 */
[----:B------:R-:W-:Y:S01]  /*5710*/  FFMA.FTZ R27, R27, UR21, -R89 ;  /* 0x000000151b1b7c23 */ /* 0x000fe20008010859 */
[----:B------:R-:W-:Y:S01]  /*5720*/  F2FP.SATFINITE.E4M3.F32.PACK_AB_MERGE_C R153, R5, R38, R98 ;  /* 0x000000260599723e */ /* 0x000fe20004807062 */
[----:B------:R-:W0:Y:S01]  /*5730*/  MUFU.EX2 R14, R14 ;  /* 0x0000000e000e7308 */ /* 0x000e220000000800 */
[----:B-1----:R-:W-:-:S01]  /*5740*/  FADD.FTZ R76, R12, R63 ;  /* 0x0000003f0c4c7221 */ /* 0x002fc20000010000 */
[----:B------:R-:W-:-:S06]  /*5750*/  FFMA.FTZ R28, R28, UR21, -R89 ;  /* 0x000000151c1c7c23 */ /* 0x000fcc0008010859 */
[----:B------:R-:W1:Y:S01]  /*5760*/  MUFU.EX2 R15, R15 ;  /* 0x0000000f000f7308 */ /* 0x000e620000000800 */
[----:B--2---:R-:W-:-:S07]  /*5770*/  FADD.FTZ R63, R13, R76 ;  /* 0x0000004c0d3f7221 */ /* 0x004fce0000010000 */
[----:B------:R-:W2:Y:S01]  /*5780*/  MUFU.EX2 R20, R20 ;  /* 0x0000001400147308 */ /* 0x000ea20000000800 */
[----:B0-----:R-:W-:-:S01]  /*5790*/  FADD.FTZ R76, R14, R63 ;  /* 0x0000003f0e4c7221 */ /* 0x001fc20000010000 */
[----:B------:R-:W-:-:S04]  /*57a0*/  FADD.FTZ R63, R77, R100 ;  /* 0x000000644d3f7221 */ /* 0x000fc80000010000 */
[----:B------:R-:W-:Y:S02]  /*57b0*/  FADD.FTZ R70, R78, R63 ;  /* 0x0000003f4e467221 */ /* 0x000fe40000010000 */
[----:B------:R-:W0:Y:S01]  /*57c0*/  MUFU.EX2 R21, R21 ;  /* 0x0000001500157308 */ /* 0x000e220000000800 */
[----:B-1----:R-:W-:-:S01]  /*57d0*/  FADD.FTZ R55, R15, R76 ;  /* 0x0000004c0f377221 */ /* 0x002fc20000010000 */
[----:B------:R-:W-:-:S04]  /*57e0*/  FADD.FTZ R63, R79, R70 ;  /* 0x000000464f3f7221 */ /* 0x000fc80000010000 */
[----:B------:R-:W-:Y:S02]  /*57f0*/  FADD.FTZ R80, R80, R63 ;  /* 0x0000003f50507221 */ /* 0x000fe40000010000 */
[----:B------:R-:W1:Y:S01]  /*5800*/  MUFU.EX2 R94, R94 ;  /* 0x0000005e005e7308 */ /* 0x000e620000000800 */
[----:B--2---:R-:W-:-:S07]  /*5810*/  FADD.FTZ R66, R20, R55 ;  /* 0x0000003714427221 */ /* 0x004fce0000010000 */
[----:B------:R-:W2:Y:S01]  /*5820*/  MUFU.EX2 R72, R72 ;  /* 0x0000004800487308 */ /* 0x000ea20000000800 */
[----:B0-----:R-:W-:-:S07]  /*5830*/  FADD.FTZ R55, R21, R66 ;  /* 0x0000004215377221 */ /* 0x001fce0000010000 */
[----:B------:R-:W0:Y:S01]  /*5840*/  MUFU.EX2 R73, R73 ;  /* 0x0000004900497308 */ /* 0x000e220000000800 */
[----:B-1----:R-:W-:-:S01]  /*5850*/  FADD.FTZ R55, R94, R55 ;  /* 0x000000375e377221 */ /* 0x002fc20000010000 */
[----:B------:R-:W-:-:S04]  /*5860*/  F2FP.SATFINITE.E4M3.F32.PACK_AB_MERGE_C R21, R94, R21, RZ ;  /* 0x000000155e15723e */ /* 0x000fc800048070ff */
[----:B------:R-:W-:Y:S02]  /*5870*/  F2FP.SATFINITE.E4M3.F32.PACK_AB_MERGE_C R149, R20, R15, R21 ;  /* 0x0000000f1495723e */ /* 0x000fe40004807015 */
[----:B------:R-:W1:Y:S01]  /*5880*/  MUFU.EX2 R74, R74 ;  /* 0x0000004a004a7308 */ /* 0x000e620000000800 */
[----:B--2---:R-:W-:-:S01]  /*5890*/  FADD.FTZ R64, R72, R55 ;  /* 0x0000003748407221 */ /* 0x004fc20000010000 */
[----:B------:R-:W-:-:S04]  /*58a0*/  FADD.FTZ R55, R81, R80 ;  /* 0x0000005051377221 */ /* 0x000fc80000010000 */
[----:B------:R-:W-:Y:S02]  /*58b0*/  FADD.FTZ R66, R82, R55 ;  /* 0x0000003752427221 */ /* 0x000fe40000010000 */
        /* <DEDUP_REMOVED lines=9> */
[----:B--2---:R-:W-:-:S01]  /*5950*/  FADD.FTZ R45, R75, R64 ;  /* 0x000000404b2d7221 */ /* 0x004fc20000010000 */
[----:B------:R-:W-:Y:S01]  /*5960*/  FADD.FTZ R87, R87, R66 ;  /* 0x0000004257577221 */ /* 0x000fe20000010000 */
[----:B------:R-:W-:-:S03]  /*5970*/  F2FP.SATFINITE.E4M3.F32.PACK_AB_MERGE_C R74, R75, R74, RZ ;  /* 0x0000004a4b4a723e */ /* 0x000fc600048070ff */
[----:B------:R-:W-:Y:S01]  /*5980*/  FADD.FTZ R90, R90, R87 ;  /* 0x000000575a5a7221 */ /* 0x000fe20000010000 */
[----:B------:R-:W-:Y:S01]  /*5990*/  F2FP.SATFINITE.E4M3.F32.PACK_AB_MERGE_C R151, R73, R72, R74 ;  /* 0x000000484997723e */ /* 0x000fe2000480704a */
        /* <DEDUP_REMOVED lines=10> */
[----:B------:R-:W-:-:S06]  /*5a40*/  FFMA.FTZ R45, R52, UR21, -R89 ;  /* 0x00000015342d7c23 */ /* 0x000fcc0008010859 */
[----:B------:R-:W2:Y:S01]  /*5a50*/  MUFU.EX2 R60, R60 ;  /* 0x0000003c003c7308 */ /* 0x000ea20000000800 */
[----:B0-----:R-:W-:-:S01]  /*5a60*/  FADD.FTZ R64, R93, R64 ;  /* 0x000000405d407221 */ /* 0x001fc20000010000 */
[----:B------:R-:W-:-:S04]  /*5a70*/  F2FP.SATFINITE.E4M3.F32.PACK_AB_MERGE_C R58, R93, R58, RZ ;  /* 0x0000003a5d3a723e */ /* 0x000fc800048070ff */
[----:B------:R-:W-:Y:S02]  /*5a80*/  F2FP.SATFINITE.E4M3.F32.PACK_AB_MERGE_C R145, R57, R56, R58 ;  /* 0x000000383991723e */ /* 0x000fe4000480703a */
[----:B------:R-:W0:Y:S01]  /*5a90*/  MUFU.EX2 R61, R61 ;  /* 0x0000003d003d7308 */ /* 0x000e220000000800 */
[----:B-1----:R-:W-:-:S07]  /*5aa0*/  FADD.FTZ R55, R59, R64 ;  /* 0x000000403b377221 */ /* 0x002fce0000010000 */
        /* <DEDUP_REMOVED lines=10> */
[----:B------:R-:W-:-:S04]  /*5b50*/  F2FP.SATFINITE.E4M3.F32.PACK_AB_MERGE_C R51, R14, R13, RZ ;  /* 0x0000000d0e33723e */ /* 0x000fc800048070ff */
[----:B------:R-:W-:Y:S02]  /*5b60*/  F2FP.SATFINITE.E4M3.F32.PACK_AB_MERGE_C R155, R12, R91, R51 ;  /* 0x0000005b0c9b723e */ /* 0x000fe40004807033 */
[----:B------:R-:W-:Y:S01]  /*5b70*/  MUFU.EX2 R39, R39 ;  /* 0x0000002700277308 */ /* 0x000fe20000000800 */
[----:B0-----:R-:W-:-:S07]  /*5b80*/  FADD.FTZ R13, R41, R64 ;  /* 0x00000040290d7221 */ /* 0x001fce0000010000 */
[----:B------:R-:W0:Y:S01]  /*5b90*/  MUFU.EX2 R43, R43 ;  /* 0x0000002b002b7308 */ /* 0x000e220000000800 */
[----:B-1----:R-:W-:-:S07]  /*5ba0*/  FADD.FTZ R14, R42, R13 ;  /* 0x0000000d2a0e7221 */ /* 0x002fce0000010000 */
[----:B------:R-:W-:Y:S08]  /*5bb0*/  MUFU.EX2 R33, R33 ;  /* 0x0000002100217308 */ /* 0x000ff00000000800 */
[----:B------:R-:W-:Y:S01]  /*5bc0*/  MUFU.EX2 R50, R50 ;  /* 0x0000003200327308 */ /* 0x000fe20000000800 */
[----:B0-----:R-:W-:-:S01]  /*5bd0*/  FADD.FTZ R14, R43, R14 ;  /* 0x0000000e2b0e7221 */ /* 0x001fc20000010000 */
[----:B------:R-:W-:-:S04]  /*5be0*/  F2FP.SATFINITE.E4M3.F32.PACK_AB_MERGE_C R42, R43, R42, RZ ;  /* 0x0000002a2b2a723e */ /* 0x000fc800048070ff */
[----:B------:R-:W-:Y:S02]  /*5bf0*/  F2FP.SATFINITE.E4M3.F32.PACK_AB_MERGE_C R141, R41, R40, R42 ;  /* 0x00000028298d723e */ /* 0x000fe4000480702a */
[----:B------:R-:W0:Y:S08]  /*5c00*/  MUFU.EX2 R3, R3 ;  /* 0x0000000300037308 */ /* 0x000e300000000800 */
[----:B------:R-:W1:Y:S08]  /*5c10*/  MUFU.EX2 R44, R44 ;  /* 0x0000002c002c7308 */ /* 0x000e700000000800 */
[----:B------:R-:W2:Y:S01]  /*5c20*/  MUFU.EX2 R46, R46 ;  /* 0x0000002e002e7308 */ /* 0x000ea20000000800 */
[----:B0-----:R-:W-:-:S07]  /*5c30*/  FADD.FTZ R13, R3, R14 ;  /* 0x0000000e030d7221 */ /* 0x001fce0000010000 */
[----:B------:R-:W-:Y:S01]  /*5c40*/  MUFU.EX2 R37, R37 ;  /* 0x0000002500257308 */ /* 0x000fe20000000800 */
[----:B-1----:R-:W-:-:S07]  /*5c50*/  FADD.FTZ R13, R44, R13 ;  /* 0x0000000d2c0d7221 */ /* 0x002fce0000010000 */
[----:B------:R-:W-:Y:S01]  /*5c60*/  MUFU.EX2 R36, R36 ;  /* 0x0000002400247308 */ /* 0x000fe20000000800 */
[----:B--2---:R-:W-:-:S07]  /*5c70*/  FADD.FTZ R14, R46, R13 ;  /* 0x0000000d2e0e7221 */ /* 0x004fce0000010000 */
[----:B------:R0:W-:Y:S08]  /*5c80*/  MUFU.EX2 R52, R53 ;  /* 0x0000003500347308 */ /* 0x0001f00000000800 */
[----:B------:R-:W1:Y:S01]  /*5c90*/  MUFU.EX2 R47, R47 ;  /* 0x0000002f002f7308 */ /* 0x000e620000000800 */
[----:B0-----:R-:W-:-:S04]  /*5ca0*/  F2FP.SATFINITE.E4M3.F32.PACK_AB_MERGE_C R53, R39, R48, RZ ;  /* 0x000000302735723e */ /* 0x001fc800048070ff */
[----:B------:R-:W-:Y:S01]  /*5cb0*/  F2FP.SATFINITE.E4M3.F32.PACK_AB_MERGE_C R142, R50, R33, R53 ;  /* 0x00000021328e723e */ /* 0x000fe20004807035 */
[----:B------:R-:W-:-:S02]  /*5cc0*/  FADD.FTZ R33, R33, R30 ;  /* 0x0000001e21217221 */ /* 0x000fc40000010000 */
[----:B------:R-:W-:Y:S02]  /*5cd0*/  MUFU.EX2 R32, R32 ;  /* 0x0000002000207308 */ /* 0x000fe40000000800 */
[----:B------:R-:W-:-:S04]  /*5ce0*/  FADD.FTZ R33, R50, R33 ;  /* 0x0000002132217221 */ /* 0x000fc80000010000 */
[----:B------:R-:W-:Y:S02]  /*5cf0*/  FADD.FTZ R48, R48, R33 ;  /* 0x0000002130307221 */ /* 0x000fe40000010000 */
[----:B------:R-:W-:Y:S01]  /*5d00*/  MUFU.EX2 R49, R49 ;  /* 0x0000003100317308 */ /* 0x000fe20000000800 */
[----:B-1----:R-:W-:-:S01]  /*5d10*/  FADD.FTZ R14, R47, R14 ;  /* 0x0000000e2f0e7221 */ /* 0x002fc20000010000 */
[----:B------:R-:W-:Y:S01]  /*5d20*/  FADD.FTZ R39, R39, R48 ;  /* 0x0000003027277221 */ /* 0x000fe20000010000 */
[----:B------:R-:W-:-:S04]  /*5d30*/  F2FP.SATFINITE.E4M3.F32.PACK_AB_MERGE_C R46, R47, R46, RZ ;  /* 0x0000002e2f2e723e */ /* 0x000fc800048070ff */
[----:B------:R-:W-:Y:S01]  /*5d40*/  F2FP.SATFINITE.E4M3.F32.PACK_AB_MERGE_C R143, R44, R3, R46 ;  /* 0x000000032c8f723e */ /* 0x000fe2000480702e */
[----:B------:R-:W0:Y:S08]  /*5d50*/  MUFU.EX2 R45, R45 ;  /* 0x0000002d002d7308 */ /* 0x000e300000000800 */
[----:B------:R-:W1:Y:S08]  /*5d60*/  MUFU.EX2 R54, R54 ;  /* 0x0000003600367308 */ /* 0x000e700000000800 */
[----:B------:R-:W-:Y:S01]  /*5d70*/  MUFU.EX2 R29, R29 ;  /* 0x0000001d001d7308 */ /* 0x000fe20000000800 */
[----:B0-----:R-:W-:-:S04]  /*5d80*/  FADD.FTZ R5, R45, R14 ;  /* 0x0000000e2d057221 */ /* 0x001fc80000010000 */
[----:B------:R-:W-:-:S03]  /*5d90*/  FADD.FTZ R5, R52, R5 ;  /* 0x0000000534057221 */ /* 0x000fc60000010000 */
[----:B------:R-:W0:Y:S01]  /*5da0*/  MUFU.EX2 R4, R4 ;  /* 0x0000000400047308 */ /* 0x000e220000000800 */
[----:B-1----:R-:W-:-:S07]  /*5db0*/  FADD.FTZ R12, R54, R5 ;  /* 0x00000005360c7221 */ /* 0x002fce0000010000 */
[----:B------:R1:W2:Y:S08]  /*5dc0*/  MUFU.EX2 R9, R24 ;  /* 0x0000001800097308 */ /* 0x0002b00000000800 */
[----:B------:R-:W-:Y:S01]  /*5dd0*/  MUFU.EX2 R35, R35 ;  /* 0x0000002300237308 */ /* 0x000fe20000000800 */
[----:B-1----:R-:W-:Y:S02]  /*5de0*/  F2FP.SATFINITE.E4M3.F32.PACK_AB_MERGE_C R24, R36, R37, RZ ;  /* 0x000000252418723e */ /* 0x002fe400048070ff */
[----:B0-----:R-:W-:-:S02]  /*5df0*/  F2FP.SATFINITE.E4M3.F32.PACK_AB_MERGE_C R5, R4, R29, RZ ;  /* 0x0000001d0405723e */ /* 0x001fc400048070ff */
[----:B------:R-:W-:Y:S01]  /*5e00*/  F2FP.SATFINITE.E4M3.F32.PACK_AB_MERGE_C R136, R49, R32, R24 ;  /* 0x000000203188723e */ /* 0x000fe20004807018 */
[----:B------:R-:W-:Y:S02]  /*5e10*/  FADD.FTZ R32, R32, R39 ;  /* 0x0000002720207221 */ /* 0x000fe40000010000 */
[----:B------:R-:W0:Y:S01]  /*5e20*/  MUFU.EX2 R34, R34 ;  /* 0x0000002200227308 */ /* 0x000e220000000800 */
[----:B--2---:R-:W-:-:S01]  /*5e30*/  FADD.FTZ R12, R9, R12 ;  /* 0x0000000c090c7221 */ /* 0x004fc20000010000 */
[----:B------:R-:W-:Y:S01]  /*5e40*/  FADD.FTZ R32, R49, R32 ;  /* 0x0000002031207221 */ /* 0x000fe20000010000 */
[----:B------:R-:W-:-:S03]  /*5e50*/  F2FP.SATFINITE.E4M3.F32.PACK_AB_MERGE_C R54, R9, R54, RZ ;  /* 0x000000360936723e */ /* 0x000fc600048070ff */
[----:B------:R-:W-:Y:S01]  /*5e60*/  FADD.FTZ R37, R37, R32 ;  /* 0x0000002025257221 */ /* 0x000fe20000010000 */
[----:B------:R-:W-:Y:S01]  /*5e70*/  F2FP.SATFINITE.E4M3.F32.PACK_AB_MERGE_C R137, R52, R45, R54 ;  /* 0x0000002d3489723e */ /* 0x000fe20004807036 */
[----:B------:R-:W1:Y:S02]  /*5e80*/  MUFU.EX2 R25, R25 ;  /* 0x0000001900197308 */ /* 0x000e640000000800 */
[----:B------:R-:W-:-:S06]  /*5e90*/  FADD.FTZ R36, R36, R37 ;  /* 0x0000002524247221 */ /* 0x000fcc0000010000 */
[----:B------:R-:W2:Y:S01]  /*5ea0*/  MUFU.EX2 R26, R26 ;  /* 0x0000001a001a7308 */ /* 0x000ea20000000800 */
[----:B0-----:R-:W-:Y:S01]  /*5eb0*/  F2FP.SATFINITE.E4M3.F32.PACK_AB_MERGE_C R138, R34, R35, R5 ;  /* 0x00000023228a723e */ /* 0x001fe20004807005 */
[----:B------:R-:W-:-:S04]  /*5ec0*/  FADD.FTZ R35, R35, R36 ;  /* 0x0000002423237221 */ /* 0x000fc80000010000 */
[----:B------:R-:W-:Y:S02]  /*5ed0*/  FADD.FTZ R34, R34, R35 ;  /* 0x0000002322227221 */ /* 0x000fe40000010000 */
[----:B------:R-:W-:Y:S01]  /*5ee0*/  MUFU.EX2 R27, R27 ;  /* 0x0000001b001b7308 */ /* 0x000fe20000000800 */
[----:B-1----:R-:W-:-:S07]  /*5ef0*/  FADD.FTZ R5, R25, R12 ;  /* 0x0000000c19057221 */ /* 0x002fce0000010000 */
[----:B------:R-:W0:Y:S01]  /*5f00*/  MUFU.EX2 R28, R28 ;  /* 0x0000001c001c7308 */ /* 0x000e220000000800 */
[----:B--2---:R-:W-:-:S01]  /*5f10*/  FADD.FTZ R12, R26, R5 ;  /* 0x000000051a0c7221 */ /* 0x004fc20000010000 */
[----:B------:R-:W-:-:S04]  /*5f20*/  FADD.FTZ R5, R29, R34 ;  /* 0x000000221d057221 */ /* 0x000fc80000010000 */
[----:B------:R-:W-:Y:S01]  /*5f30*/  FADD.FTZ R5, R4, R5 ;  /* 0x0000000504057221 */ /* 0x000fe20000010000 */
[----:B0-----:R-:W-:Y:S01]  /*5f40*/  F2FP.SATFINITE.E4M3.F32.PACK_AB_MERGE_C R3, R28, R27, RZ ;  /* 0x0000001b1c03723e */ /* 0x001fe200048070ff */
[----:B------:R-:W-:-:S03]  /*5f50*/  FADD.FTZ R27, R27, R12 ;  /* 0x0000000c1b1b7221 */ /* 0x000fc60000010000 */
[----:B------:R-:W-:Y:S01]  /*5f60*/  F2FP.SATFINITE.E4M3.F32.PACK_AB_MERGE_C R139, R26, R25, R3 ;  /* 0x000000191a8b723e */ /* 0x000fe20004807003 */
[----:B------:R-:W-:-:S01]  /*5f70*/  FADD.FTZ R4, R28, R27 ;  /* 0x0000001b1c047221 */ /* 0x000fc20000010000 */
        /* <DEDUP_REMOVED lines=13> */
.L_x_851:
[----:B------:R-:W-:-:S11]  /*6050*/  UISETP.NE.AND UP1, UPT, UR7, 0x1, UPT ;  /* 0x000000010700788c */ /* 0x000fd6000bf25270 */
[----:B------:R-:W-:Y:S02]  /*6060*/  @UP1 ULDC.64 UR14, c[0x0][0x9e8] ;  /* 0x00027a00000e1ab9 */ /* 0x000fe40000000a00 */
[----:B------:R-:W-:-:S04]  /*6070*/  UIMAD.WIDE.U32 UR10, UR12, UR14, URZ ;  /* 0x0000000e0c0a72a5 */ /* 0x000fc8000f8e003f */
[----:B------:R-:W-:-:S12]  /*6080*/  @UP1 USHF.R.U32.HI UR12, URZ, UR15, UR11 ;  /* 0x0000000f3f0c1299 */ /* 0x000fd8000801160b */
.L_x_852:
[----:B------:R-:W-:-:S04]  /*6090*/  UIMAD UR7, UR12, UR7, UR7 ;  /* 0x000000070c0772a4 */ /* 0x000fc8000f8e0207 */
[----:B------:R-:W-:-:S04]  /*60a0*/  UISETP.LT.AND UP1, UPT, UR6, UR7, UPT ;  /* 0x000000070600728c */ /* 0x000fc8000bf21270 */
[----:B------:R-:W-:-:S12]  /*60b0*/  USEL UR6, UR6, UR7, UP1 ;  /* 0x0000000706067287 */ /* 0x000fd80008800000 */
.L_x_850:
        /* <DEDUP_REMOVED lines=23> */
[----:B------:R-:W-:Y:S01]  /*6230*/  IADD3 R21, R6, R18, -R19 ;  /* 0x0000001206157210 */ /* 0x000fe20007ffe813 */
[----:B------:R-:W-:Y:S01]  /*6240*/  IMAD.MOV.U32 R55, RZ, RZ, RZ ;  /* 0x000000ffff377224 */ /* 0x000fe200078e00ff */
[----:B------:R-:W-:Y:S01]  /*6250*/  ULDC UR22, c[0x0][0x9e4] ;  /* 0x0002790000167ab9 */ /* 0x000fe20000000800 */
[----:B------:R-:W-:Y:S01]  /*6260*/  ULDC UR21, c[0x0][0x988] ;  /* 0x0002620000157ab9 */ /* 0x000fe20000000800 */
[----:B------:R-:W-:Y:S01]  /*6270*/  LOP3.LUT R13, RZ, R21, RZ, 0x33, !PT ;  /* 0x00000015ff0d7212 */ /* 0x000fe200078e33ff */
[----:B------:R-:W-:Y:S01]  /*6280*/  VIADD R15, R21, 0x8 ;  /* 0x00000008150f7836 */ /* 0x000fe20000000000 */
[----:B------:R-:W-:-:S04]  /*6290*/  ULDC UR23, c[0x0][0x9e0] ;  /* 0x0002780000177ab9 */ /* 0x000fc80000000800 */
[----:B------:R-:W-:-:S07]  /*62a0*/  LOP3.LUT R9, RZ, R15, RZ, 0x33, !PT ;  /* 0x0000000fff097212 */ /* 0x000fce00078e33ff */
.L_x_871:
[----:B------:R-:W-:-:S04]  /*62b0*/  UIADD3 UR26, UR38, 0x1, URZ ;  /* 0x00000001261a7890 */ /* 0x000fc8000fffe03f */
[----:B------:R-:W-:-:S04]  /*62c0*/  UISETP.NE.AND UP1, UPT, UR26, 0x2, UPT ;  /* 0x000000021a00788c */ /* 0x000fc8000bf25270 */
[----:B------:R-:W-:Y:S02]  /*62d0*/  USEL UR25, URZ, 0x1, UP1 ;  /* 0x000000013f197887 */ /* 0x000fe40008800000 */
[----:B------:R-:W-:Y:S02]  /*62e0*/  USEL UR26, UR26, URZ, UP1 ;  /* 0x0000003f1a1a7287 */ /* 0x000fe40008800000 */
[----:B------:R-:W-:Y:S01]  /*62f0*/  ULOP3.LUT UR25, UR37, UR25, URZ, 0x3c, !UPT ;  /* 0x0000001925197292 */ /* 0x000fe2000f8e3c3f */
[----:B------:R-:W-:Y:S11]  /*6300*/  @!P0 BRA `(.L_x_854) ;  /* 0x0000000000048947 */ /* 0x000ff60003800000 */
[----:B------:R-:W-:Y:S01]  /*6310*/  BPT.TRAP 0x1 ;  /* 0x000000040000795c */ /* 0x000fe20000300000 */
.L_x_854:
[----:B------:R-:W-:Y:S01]  /*6320*/  ULEA UR24, UR26, UR45, 0x3 ;  /* 0x0000002d1a187291 */ /* 0x000fe2000f8e183f */
[----:B------:R-:W-:-:S05]  /*6330*/  IMAD.U32 R12, RZ, RZ, UR25 ;  /* 0x00000019ff0c7e24 */ /* 0x000fca000f8e00ff */
[----:B------:R-:W-:-:S04]  /*6340*/  SHF.L.U32 R12, R12, 0x1f, RZ ;  /* 0x0000001f0c0c7819 */ /* 0x000fc800000006ff */
[----:B------:R0:W1:Y:S01]  /*6350*/  SYNCS.PHASECHK.TRANS64.TRYWAIT P1, [UR24+0x13230], R12 ;  /* 0x0132300cff0075a7 */ /* 0x0000620008020158 */
[----:B------:R-:W-:Y:S05]  /*6360*/  @!P0 BRA `(.L_x_855) ;  /* 0x0000000000048947 */ /* 0x000fea0003800000 */
[----:B------:R-:W-:Y:S01]  /*6370*/  BPT.TRAP 0x1 ;  /* 0x000000040000795c */ /* 0x000fe20000300000 */
.L_x_855:
[----:B-1----:R-:W-:Y:S05]  /*6380*/  @P1 BRA `(.L_x_856) ;  /* 0x0000000000081947 */ /* 0x002fea0003800000 */
[----:B------:R-:W1:Y:S02]  /*6390*/  SYNCS.PHASECHK.TRANS64.TRYWAIT P1, [UR24+0x13230], R12 ;  /* 0x0132300cff0075a7 */ /* 0x000e640008020158 */
[----:B-1----:R-:W-:Y:S05]  /*63a0*/  @!P1 BRA `(.L_x_857) ;  /* 0x0000012c00349947 */ /* 0x002fea0003800000 */
.L_x_856:
        /* <DEDUP_REMOVED lines=39> */
[----:B-1----:R-:W-:-:S06]  /*6620*/  WARPGROUP.ARRIVE ;  /* 0x00000000000079c5 */ /* 0x002fcc0000000000 */
        /* <DEDUP_REMOVED lines=24> */
.L_x_858:
[----:B------:R-:W-:Y:S01]  /*67b0*/  ULEA UR11, UR38, UR45, 0x3 ;  /* 0x0000002d260b7291 */ /* 0x000fe2000f8e183f */
[----:B0-----:R-:W-:-:S05]  /*67c0*/  IMAD.U32 R12, RZ, RZ, UR37 ;  /* 0x00000025ff0c7e24 */ /* 0x001fca000f8e00ff */
[----:B------:R-:W-:-:S04]  /*67d0*/  SHF.L.U32 R12, R12, 0x1f, RZ ;  /* 0x0000001f0c0c7819 */ /* 0x000fc800000006ff */
[----:B------:R0:W1:Y:S01]  /*67e0*/  SYNCS.PHASECHK.TRANS64.TRYWAIT P1, [UR11+0x13250], R12 ;  /* 0x0132500cff0075a7 */ /* 0x000062000802014b */
[----:B------:R-:W-:Y:S05]  /*67f0*/  @!P0 BRA `(.L_x_859) ;  /* 0x0000000000048947 */ /* 0x000fea0003800000 */
[----:B------:R-:W-:Y:S01]  /*6800*/  BPT.TRAP 0x1 ;  /* 0x000000040000795c */ /* 0x000fe20000300000 */
.L_x_859:
[----:B-1----:R-:W-:Y:S05]  /*6810*/  @P1 BRA `(.L_x_860) ;  /* 0x0000000000081947 */ /* 0x002fea0003800000 */
[----:B------:R-:W1:Y:S02]  /*6820*/  SYNCS.PHASECHK.TRANS64.TRYWAIT P1, [UR11+0x13250], R12 ;  /* 0x0132500cff0075a7 */ /* 0x000e64000802014b */
[----:B-1----:R-:W-:Y:S05]  /*6830*/  @!P1 BRA `(.L_x_861) ;  /* 0x0000012800289947 */ /* 0x002fea0003800000 */
.L_x_860:
[----:B------:R-:W-:Y:S01]  /*6840*/  UIADD3 UR6, UR45, 0x1000, URZ ;  /* 0x000010002d067890 */ /* 0x000fe2000fffe03f */
[----:B------:R-:W-:Y:S01]  /*6850*/  WARPGROUP.ARRIVE ;  /* 0x00000000000079c5 */ /* 0x000fe20000000000 */
[----:B------:R-:W-:Y:S01]  /*6860*/  UMOV UR7, 0xc0000010 ;  /* 0xc000001000077882 */ /* 0x000fe20000000000 */
[C---:B-1----:R-:W-:Y:S01]  /*6870*/  FMUL.FTZ R14, R0.reuse, R121 ;  /* 0x00000079000e7220 */ /* 0x042fe20000410000 */
[----:B------:R-:W-:Y:S01]  /*6880*/  USHF.R.U32.HI UR6, URZ, 0x4, UR6 ;  /* 0x000000043f067899 */ /* 0x000fe20008011606 */
[C---:B------:R-:W-:Y:S01]  /*6890*/  FMUL.FTZ R121, R0.reuse, R124 ;  /* 0x0000007c00797220 */ /* 0x040fe20000410000 */
[C---:B------:R-:W-:Y:S01]  /*68a0*/  FMUL.FTZ R124, R0.reuse, R127 ;  /* 0x0000007f007c7220 */ /* 0x040fe20000410000 */
[C---:B------:R-:W-:Y:S01]  /*68b0*/  FMUL.FTZ R127, R0.reuse, R130 ;  /* 0x00000082007f7220 */ /* 0x040fe20000410000 */
[----:B------:R-:W-:Y:S01]  /*68c0*/  ULOP3.LUT UR6, UR6, 0x3fff, URZ, 0xc0, !UPT ;  /* 0x00003fff06067892 */ /* 0x000fe2000f8ec03f */
[C---:B------:R-:W-:Y:S01]  /*68d0*/  FMUL.FTZ R130, R0.reuse, R133 ;  /* 0x0000008500827220 */ /* 0x040fe20000410000 */
[C---:B------:R-:W-:Y:S01]  /*68e0*/  FMUL.FTZ R133, R0.reuse, R77 ;  /* 0x0000004d00857220 */ /* 0x040fe20000410000 */
[C---:B------:R-:W-:Y:S01]  /*68f0*/  FMUL.FTZ R77, R0.reuse, R78 ;  /* 0x0000004e004d7220 */ /* 0x040fe20000410000 */
[----:B------:R-:W-:Y:S01]  /*6900*/  ULOP3.LUT UR6, UR6, 0x10000, URZ, 0xfc, !UPT ;  /* 0x0001000006067892 */ /* 0x000fe2000f8efc3f */
[C---:B------:R-:W-:Y:S01]  /*6910*/  FMUL.FTZ R78, R0.reuse, R79 ;  /* 0x0000004f004e7220 */ /* 0x040fe20000410000 */
[C---:B0-----:R-:W-:Y:S01]  /*6920*/  FMUL.FTZ R12, R0.reuse, R120 ;  /* 0x00000078000c7220 */ /* 0x041fe20000410000 */
[C---:B------:R-:W-:Y:S01]  /*6930*/  FMUL.FTZ R79, R0.reuse, R82 ;  /* 0x00000052004f7220 */ /* 0x040fe20000410000 */
[----:B------:R-:W-:Y:S01]  /*6940*/  UIMAD UR10, UR38, 0x280, UR6 ;  /* 0x00000280260a78a4 */ /* 0x000fe2000f8e0206 */
[C---:B------:R-:W-:Y:S01]  /*6950*/  FMUL.FTZ R120, R0.reuse, R123 ;  /* 0x0000007b00787220 */ /* 0x040fe20000410000 */
[C---:B------:R-:W-:Y:S01]  /*6960*/  FMUL.FTZ R82, R0.reuse, R83 ;  /* 0x0000005300527220 */ /* 0x040fe20000410000 */
[C---:B------:R-:W-:Y:S01]  /*6970*/  FMUL.FTZ R123, R0.reuse, R126 ;  /* 0x0000007e007b7220 */ /* 0x040fe20000410000 */
[C---:B------:R-:W-:Y:S01]  /*6980*/  FMUL.FTZ R83, R0.reuse, R86 ;  /* 0x0000005600537220 */ /* 0x040fe20000410000 */
[C---:B------:R-:W-:Y:S01]  /*6990*/  FMUL.FTZ R126, R0.reuse, R129 ;  /* 0x00000081007e7220 */ /* 0x040fe20000410000 */
[C---:B------:R-:W-:Y:S01]  /*69a0*/  FMUL.FTZ R86, R0.reuse, R56 ;  /* 0x0000003800567220 */ /* 0x040fe20000410000 */
[----:B------:R-:W-:Y:S01]  /*69b0*/  UMOV UR6, UR10 ;  /* 0x0000000a00067c82 */ /* 0x000fe20008000000 */
[C---:B------:R-:W-:Y:S01]  /*69c0*/  FMUL.FTZ R129, R0.reuse, R132 ;  /* 0x0000008400817220 */ /* 0x040fe20000410000 */
[----:B------:R-:W-:Y:S01]  /*69d0*/  QGMMA.64x64x32.F32.E4M3.E4M3 R24, R152, gdesc[UR4], R24, gsb0 ;  /* 0x00e0000498187df3 */ /* 0x000fe20008000818 */
[----:B------:R-:W-:Y:S01]  /*69e0*/  UIADD3 UR6, UR10, 0x80, URZ ;  /* 0x000000800a067890 */ /* 0x000fe2000fffe03f */
[----:B------:R-:W-:Y:S01]  /*69f0*/  IMAD.U32 R56, RZ, RZ, UR24 ;  /* 0x00000018ff387e24 */ /* 0x000fe2000f8e00ff */
        /* <DEDUP_REMOVED lines=61> */
[----:B------:R-:W1:Y:S01]  /*6dd0*/  MUFU.TANH R14, R14 ;  /* 0x0000000e000e7308 */ /* 0x000e620000002400 */
[----:B------:R-:W-:-:S02]  /*6de0*/  WARPGROUP.DEPBAR.LE gsb0, 0x0 ;  /* 0x00008000000079c5 */ /* 0x000fc40000010000 */
[----:B------:R-:W-:-:S06]  /*6df0*/  WARPGROUP.ARRIVE ;  /* 0x00000000000079c5 */ /* 0x000fcc0000000000 */
[----:B------:R-:W2:Y:S01]  /*6e00*/  S2R R155, SR_TID.X ;  /* 0x00000000009b7919 */ /* 0x000ea20000002100 */
[----:B------:R-:W3:Y:S01]  /*6e10*/  MUFU.TANH R20, R20 ;  /* 0x0000001400147308 */ /* 0x000ee20000002400 */
[----:B------:R-:W-:Y:S01]  /*6e20*/  QGMMA.64x64x32.F32.E4M3.E4M3 R24, R148, gdesc[UR4], R24, gsb0 ;  /* 0x00e0000494187df3 */ /* 0x000fe20008000818 */
[----:B------:R-:W-:Y:S01]  /*6e30*/  UIADD3 UR6, UR10, 0x100, URZ ;  /* 0x000001000a067890 */ /* 0x000fe2000fffe03f */
[----:B------:R-:W-:-:S05]  /*6e40*/  UMOV UR7, 0xc0000010 ;  /* 0xc000001000077882 */ /* 0x000fca0000000000 */
[----:B------:R-:W4:Y:S08]  /*6e50*/  MUFU.TANH R120, R120 ;  /* 0x0000007800787308 */ /* 0x000f300000002400 */
[----:B------:R-:W0:Y:S08]  /*6e60*/  MUFU.TANH R121, R121 ;  /* 0x0000007900797308 */ /* 0x000e300000002400 */
[----:B------:R-:W0:Y:S01]  /*6e70*/  MUFU.TANH R122, R122 ;  /* 0x0000007a007a7308 */ /* 0x000e220000002400 */
[----:B--2---:R-:W-:-:S07]  /*6e80*/  LOP3.LUT P1, RZ, R155, 0x7f, RZ, 0xc0, !PT ;  /* 0x0000007f9bff7812 */ /* 0x004fce000782c0ff */
[----:B------:R-:W2:Y:S08]  /*6e90*/  MUFU.TANH R123, R123 ;  /* 0x0000007b007b7308 */ /* 0x000eb00000002400 */
[----:B------:R-:W0:Y:S01]  /*6ea0*/  MUFU.TANH R124, R124 ;  /* 0x0000007c007c7308 */ /* 0x000e220000002400 */
[----:B------:R-:W-:-:S07]  /*6eb0*/  @!P1 VIADD R56, R56, 0x13240 ;  /* 0x0001324038389836 */ /* 0x000fce0000000000 */
[----:B------:R-:W0:Y:S01]  /*6ec0*/  MUFU.TANH R125, R125 ;  /* 0x0000007d007d7308 */ /* 0x000e220000002400 */
[----:B------:R-:W-:-:S07]  /*6ed0*/  @!P1 PRMT R56, RZ, 0x654, R56 ;  /* 0x00000654ff389816 */ /* 0x000fce0000000038 */
[----:B------:R-:W0:Y:S08]  /*6ee0*/  MUFU.TANH R126, R126 ;  /* 0x0000007e007e7308 */ /* 0x000e300000002400 */
[----:B------:R-:W0:Y:S08]  /*6ef0*/  MUFU.TANH R127, R127 ;  /* 0x0000007f007f7308 */ /* 0x000e300000002400 */
[----:B------:R-:W0:Y:S08]  /*6f00*/  MUFU.TANH R128, R128 ;  /* 0x0000008000807308 */ /* 0x000e300000002400 */
[----:B------:R-:W0:Y:S01]  /*6f10*/  MUFU.TANH R129, R129 ;  /* 0x0000008100817308 */ /* 0x000e220000002400 */
[----:B------:R-:W-:-:S02]  /*6f20*/  WARPGROUP.DEPBAR.LE gsb0, 0x0 ;  /* 0x00008000000079c5 */ /* 0x000fc40000010000 */
[----:B------:R-:W-:-:S05]  /*6f30*/  WARPGROUP.ARRIVE ;  /* 0x00000000000079c5 */ /* 0x000fca0000000000 */
[----:B------:R-:W0:Y:S01]  /*6f40*/  MUFU.TANH R130, R130 ;  /* 0x0000008200827308 */ /* 0x000e220000002400 */
[----:B------:R-:W-:Y:S01]  /*6f50*/  QGMMA.64x64x32.F32.E4M3.E4M3 R24, R144, gdesc[UR4], R24, gsb0 ;  /* 0x00e0000490187df3 */ /* 0x000fe20008000818 */
[----:B------:R-:W-:Y:S01]  /*6f60*/  UIADD3 UR6, UR10, 0x180, URZ ;  /* 0x000001800a067890 */ /* 0x000fe2000fffe03f */
[----:B------:R-:W-:-:S05]  /*6f70*/  UMOV UR7, 0xc0000010 ;  /* 0xc000001000077882 */ /* 0x000fca0000000000 */
        /* <DEDUP_REMOVED lines=29> */
[----:B------:R-:W-:Y:S02]  /*7150*/  FMUL.FTZ R63, R0, R67 ;  /* 0x00000043003f7220 */ /* 0x000fe40000410000 */
[----:B------:R-:W0:Y:S01]  /*7160*/  MUFU.TANH R90, R90 ;  /* 0x0000005a005a7308 */ /* 0x000e220000002400 */
[----:B------:R-:W-:Y:S01]  /*7170*/  IMAD R67, R17, -0x2, R70 ;  /* 0xfffffffe11437824 */ /* 0x000fe200078e0246 */
[----:B------:R-:W-:Y:S06]  /*7180*/  QGMMA.64x64x32.F32.E4M3.E4M3 R24, R136, gdesc[UR4], R24, gsb0 ;  /* 0x00e0000488187df3 */ /* 0x000fec0008000818 */
        /* <DEDUP_REMOVED lines=10> */
[----:B------:R-:W-:Y:S01]  /*7230*/  FMUL.FTZ R136, R0, R68 ;  /* 0x0000004400887220 */ /* 0x000fe20000410000 */
[----:B------:R-:W-:Y:S01]  /*7240*/  IADD3 R138, R70, 0x1, R18 ;  /* 0x00000001468a7810 */ /* 0x000fe20007ffe012 */
[----:B------:R-:W-:Y:S01]  /*7250*/  FMUL.FTZ R68, R0, R71 ;  /* 0x0000004700447220 */ /* 0x000fe20000410000 */
[----:B------:R0:W-:Y:S01]  /*7260*/  @!P1 SYNCS.ARRIVE.TRANS64.RED.A1T0 RZ, [R56+URZ], RZ ;  /* 0x000000ff38ff99a7 */ /* 0x0001e2000810043f */
[----:B------:R-:W-:Y:S01]  /*7270*/  PLOP3.LUT P1, PT, PT, PT, UP0, 0x40, 0x0 ;  /* 0x000000000000781c */ /* 0x000fe20003f2e808 */
[----:B------:R-:W0:Y:S01]  /*7280*/  MUFU.TANH R100, R100 ;  /* 0x0000006400647308 */ /* 0x000e220000002400 */
[----:B------:R-:W-:-:S04]  /*7290*/  IMAD.IADD R138, R138, 0x1, -R19 ;  /* 0x000000018a8a7824 */ /* 0x000fc800078e0a13 */
[----:B------:R-:W-:-:S03]  /*72a0*/  IMAD R138, R17, -0x2, R138 ;  /* 0xfffffffe118a7824 */ /* 0x000fc600078e028a */
[----:B------:R-:W0:Y:S01]  /*72b0*/  MUFU.TANH R101, R101 ;  /* 0x0000006500657308 */ /* 0x000e220000002400 */
[C---:B------:R-:W-:Y:S02]  /*72c0*/  VIADD R139, R138.reuse, UR23 ;  /* 0x000000178a8b7c36 */ /* 0x040fe40008000000 */
[----:B------:R-:W-:Y:S02]  /*72d0*/  VIADD R138, R138, UR20 ;  /* 0x000000148a8a7c36 */ /* 0x000fe40008000000 */
[C---:B------:R-:W-:Y:S02]  /*72e0*/  IMAD.IADD R137, R6.reuse, 0x1, R139 ;  /* 0x0000000106897824 */ /* 0x040fe400078e028b */
[----:B------:R-:W-:Y:S01]  /*72f0*/  IMAD.IADD R71, R6, 0x1, R138 ;  /* 0x0000000106477824 */ /* 0x000fe200078e028a */
        /* <DEDUP_REMOVED lines=34> */
[----:B-1234-:R-:W-:Y:S05]  /*7520*/  @P1 BRA `(.L_x_862) ;  /* 0x0000000000541947 */ /* 0x01efea0003800000 */
[----:B------:R-:W-:Y:S01]  /*7530*/  ISETP.GT.AND P1, PT, R21, -0x1, PT ;  /* 0xffffffff1500780c */ /* 0x000fe20003f24270 */
[----:B------:R-:W-:-:S12]  /*7540*/  BSSY B0, `(.L_x_863) ;  /* 0x0000010000007945 */ /* 0x000fd80003800000 */
[----:B------:R-:W-:Y:S05]  /*7550*/  @P1 BRA `(.L_x_864) ;  /* 0x0000000000201947 */ /* 0x000fea0003800000 */
[----:B------:R-:W-:-:S05]  /*7560*/  IMAD.U32 R141, RZ, RZ, UR22 ;  /* 0x00000016ff8d7e24 */ /* 0x000fca000f8e00ff */
[----:B------:R-:W-:-:S13]  /*7570*/  ISETP.NE.AND P1, PT, R141, 0x1, PT ;  /* 0x000000018d00780c */ /* 0x000fda0003f25270 */
[----:B0-----:R-:W0:Y:S02]  /*7580*/  @P1 LDC.64 R56, c[0x0][0x9e8] ;  /* 0x00027a00ff381b82 */ /* 0x001e240000000a00 */
[----:B0-----:R-:W-:-:S04]  /*7590*/  @P1 IMAD.HI.U32 R142, R13, R56, RZ ;  /* 0x000000380d8e1227 */ /* 0x001fc800078e00ff */
[----:B------:R-:W-:Y:S01]  /*75a0*/  IMAD.MOV.U32 R56, RZ, RZ, R13 ;  /* 0x000000ffff387224 */ /* 0x000fe200078e000d */
[----:B------:R-:W-:-:S04]  /*75b0*/  @P1 SHF.R.U32.HI R56, RZ, R57, R142 ;  /* 0x00000039ff381219 */ /* 0x000fc8000001168e */
[----:B------:R-:W-:Y:S01]  /*75c0*/  LOP3.LUT R56, RZ, R56, RZ, 0x33, !PT ;  /* 0x00000038ff387212 */ /* 0x000fe200078e33ff */
[----:B------:R-:W-:Y:S06]  /*75d0*/  BRA `(.L_x_865) ;  /* 0x0000000000187947 */ /* 0x000fec0003800000 */
.L_x_864:
[----:B------:R-:W-:-:S05]  /*75e0*/  IMAD.U32 R141, RZ, RZ, UR22 ;  /* 0x00000016ff8d7e24 */ /* 0x000fca000f8e00ff */
[----:B------:R-:W-:-:S13]  /*75f0*/  ISETP.NE.AND P1, PT, R141, 0x1, PT ;  /* 0x000000018d00780c */ /* 0x000fda0003f25270 */
[----:B0-----:R-:W0:Y:S02]  /*7600*/  @P1 LDC.64 R56, c[0x0][0x9e8] ;  /* 0x00027a00ff381b82 */ /* 0x001e240000000a00 */
[----:B0-----:R-:W-:-:S04]  /*7610*/  @P1 IMAD.HI.U32 R142, R21, R56, RZ ;  /* 0x00000038158e1227 */ /* 0x001fc800078e00ff */
[----:B------:R-:W-:Y:S01]  /*7620*/  IMAD.MOV.U32 R56, RZ, RZ, R21 ;  /* 0x000000ffff387224 */ /* 0x000fe200078e0015 */
[----:B------:R-:W-:-:S07]  /*7630*/  @P1 SHF.R.U32.HI R56, RZ, R57, R142 ;  /* 0x00000039ff381219 */ /* 0x000fce000001168e */
.L_x_865:
[----:B------:R-:W-:Y:S05]  /*7640*/  BSYNC B0 ;  /* 0x0000000000007941 */ /* 0x000fea0003800000 */
.L_x_863:
[----:B------:R-:W-:-:S05]  /*7650*/  IMAD R56, R56, R141, R67 ;  /* 0x0000008d38387224 */ /* 0x000fca00078e0243 */
[----:B------:R-:W-:Y:S02]  /*7660*/  VIADDMNMX R137, R56, R141, R137, PT ;  /* 0x0000008d38897246 */ /* 0x000fe40003800189 */
[----:B------:R-:W-:-:S07]  /*7670*/  VIMNMX R71, R71, R56, !PT ;  /* 0x0000003847477248 */ /* 0x000fce0007fe0100 */
.L_x_862:
[C---:B------:R-:W-:Y:S01]  /*7680*/  ISETP.GE.AND P3, PT, R70.reuse, 0x9, PT ;  /* 0x000000094600780c */ /* 0x040fe20003f66270 */
[C---:B------:R-:W-:Y:S01]  /*7690*/  IMAD.IADD R139, R7.reuse, 0x1, R139 ;  /* 0x00000001078b7824 */ /* 0x040fe200078e028b */
[C---:B------:R-:W-:Y:S01]  /*76a0*/  ISETP.GE.AND P1, PT, R70.reuse, 0x2, PT ;  /* 0x000000024600780c */ /* 0x040fe20003f26270 */
        /* <DEDUP_REMOVED lines=12> */
[C---:B------:R-:W-:Y:S02]  /*7770*/  ISETP.GE.AND P4, PT, R70.reuse, 0x11, PT ;  /* 0x000000114600780c */ /* 0x040fe40003f86270 */
[C---:B------:R-:W-:Y:S02]  /*7780*/  ISETP.LT.OR P3, PT, R137.reuse, 0x9, P3 ;  /* 0x000000098900780c */ /* 0x040fe40001f61670 */
[----:B------:R-:W-:Y:S02]  /*7790*/  ISETP.LT.OR P2, PT, R137, 0xa, P2 ;  /* 0x0000000a8900780c */ /* 0x000fe40001741670 */
[----:B0-----:R-:W-:Y:S02]  /*77a0*/  FSEL R121, R121, -INF , !P3 ;  /* 0xff80000079797808 */ /* 0x001fe40005800000 */
        /* <DEDUP_REMOVED lines=215> */
[----:B------:R-:W-:Y:S01]  /*8520*/  ISETP.GT.AND P6, PT, R15, -0x1, PT ;  /* 0xffffffff0f00780c */ /* 0x000fe20003fc4270 */
[----:B------:R-:W-:-:S12]  /*8530*/  BSSY B0, `(.L_x_867) ;  /* 0x0000010000007945 */ /* 0x000fd80003800000 */
[----:B------:R-:W-:Y:S05]  /*8540*/  @P6 BRA `(.L_x_868) ;  /* 0x0000000000206947 */ /* 0x000fea0003800000 */
[----:B------:R-:W-:-:S05]  /*8550*/  IMAD.U32 R142, RZ, RZ, UR22 ;  /* 0x00000016ff8e7e24 */ /* 0x000fca000f8e00ff */
[----:B------:R-:W-:-:S13]  /*8560*/  ISETP.NE.AND P6, PT, R142, 0x1, PT ;  /* 0x000000018e00780c */ /* 0x000fda0003fc5270 */
[----:B------:R-:W0:Y:S02]  /*8570*/  @P6 LDC.64 R56, c[0x0][0x9e8] ;  /* 0x00027a00ff386b82 */ /* 0x000e240000000a00 */
[----:B0-----:R-:W-:-:S04]  /*8580*/  @P6 IMAD.HI.U32 R70, R9, R56, RZ ;  /* 0x0000003809466227 */ /* 0x001fc800078e00ff */
[----:B------:R-:W-:Y:S01]  /*8590*/  IMAD.MOV.U32 R56, RZ, RZ, R9 ;  /* 0x000000ffff387224 */ /* 0x000fe200078e0009 */
[----:B------:R-:W-:-:S04]  /*85a0*/  @P6 SHF.R.U32.HI R56, RZ, R57, R70 ;  /* 0x00000039ff386219 */ /* 0x000fc80000011646 */
[----:B------:R-:W-:Y:S01]  /*85b0*/  LOP3.LUT R56, RZ, R56, RZ, 0x33, !PT ;  /* 0x00000038ff387212 */ /* 0x000fe200078e33ff */
[----:B------:R-:W-:Y:S06]  /*85c0*/  BRA `(.L_x_869) ;  /* 0x0000000000187947 */ /* 0x000fec0003800000 */
.L_x_868:
[----:B------:R-:W-:-:S05]  /*85d0*/  IMAD.U32 R142, RZ, RZ, UR22 ;  /* 0x00000016ff8e7e24 */ /* 0x000fca000f8e00ff */
[----:B------:R-:W-:-:S13]  /*85e0*/  ISETP.NE.AND P6, PT, R142, 0x1, PT ;  /* 0x000000018e00780c */ /* 0x000fda0003fc5270 */
[----:B------:R-:W0:Y:S02]  /*85f0*/  @P6 LDC.64 R56, c[0x0][0x9e8] ;  /* 0x00027a00ff386b82 */ /* 0x000e240000000a00 */
[----:B0-----:R-:W-:-:S04]  /*8600*/  @P6 IMAD.HI.U32 R70, R15, R56, RZ ;  /* 0x000000380f466227 */ /* 0x001fc800078e00ff */
[----:B------:R-:W-:Y:S01]  /*8610*/  IMAD.MOV.U32 R56, RZ, RZ, R15 ;  /* 0x000000ffff387224 */ /* 0x000fe200078e000f */
[----:B------:R-:W-:-:S07]  /*8620*/  @P6 SHF.R.U32.HI R56, RZ, R57, R70 ;  /* 0x00000039ff386219 */ /* 0x000fce0000011646 */
.L_x_869:
[----:B------:R-:W-:Y:S05]  /*8630*/  BSYNC B0 ;  /* 0x0000000000007941 */ /* 0x000fea0003800000 */
.L_x_867:
[----:B------:R-:W-:-:S05]  /*8640*/  IMAD R67, R56, R142, R67 ;  /* 0x0000008e38437224 */ /* 0x000fca00078e0243 */
[----:B------:R-:W-:Y:S02]  /*8650*/  VIADDMNMX R139, R67, R142, R139, PT ;  /* 0x0000008e438b7246 */ /* 0x000fe4000380018b */
[----:B------:R-:W-:-:S07]  /*8660*/  VIMNMX R138, R138, R67, !PT ;  /* 0x000000438a8a7248 */ /* 0x000fce0007fe0100 */
.L_x_866:
        /* <DEDUP_REMOVED lines=101> */
[----:B------:R-:W0:Y:S01]  /*8cc0*/  SHFL.BFLY PT, R56, R67, 0x2, 0x1f ;  /* 0x0c401f0043387f89 */ /* 0x000e2200000e0000 */
        /* <DEDUP_REMOVED lines=13> */
[----:B0-----:R-:W-:-:S02]  /*8da0*/  FMNMX.FTZ R70, R67, R56, !PT ;  /* 0x0000003843467209 */ /* 0x001fc40007810000 */
[----:B------:R-:W-:Y:S02]  /*8db0*/  FSEL R91, R91, -INF , !P1 ;  /* 0xff8000005b5b7808 */ /* 0x000fe40004800000 */
[----:B------:R-:W-:Y:S01]  /*8dc0*/  LOP3.LUT P1, RZ, R16, 0x200000, RZ, 0xc0, !PT ;  /* 0x0020000010ff7812 */ /* 0x000fe2000782c0ff */
[----:B------:R-:W0:Y:S01]  /*8dd0*/  SHFL.BFLY PT, R57, R70, 0x1, 0x1f ;  /* 0x0c201f0046397f89 */ /* 0x000e2200000e0000 */
[C---:B------:R-:W-:Y:S02]  /*8de0*/  ISETP.GT.AND P5, PT, R138.reuse, 0x98, !P5 ;  /* 0x000000988a00780c */ /* 0x040fe40006fa4270 */
[----:B------:R-:W-:Y:S02]  /*8df0*/  ISETP.GT.AND P1, PT, R138, 0x48, !P1 ;  /* 0x000000488a00780c */ /* 0x000fe40004f24270 */
[C---:B------:R-:W-:Y:S02]  /*8e00*/  ISETP.LT.OR P4, PT, R139.reuse, 0x92, P4 ;  /* 0x000000928b00780c */ /* 0x040fe40002781670 */
[----:B------:R-:W-:-:S02]  /*8e10*/  ISETP.LT.OR P1, PT, R139, 0x49, P1 ;  /* 0x000000498b00780c */ /* 0x000fc40000f21670 */
[----:B------:R-:W-:Y:S02]  /*8e20*/  ISETP.LT.OR P5, PT, R139, 0x99, P5 ;  /* 0x000000998b00780c */ /* 0x000fe40002fa1670 */
[----:B------:R-:W-:Y:S02]  /*8e30*/  FSEL R94, R94, -INF , !P1 ;  /* 0xff8000005e5e7808 */ /* 0x000fe40004800000 */
[----:B------:R-:W-:Y:S02]  /*8e40*/  LOP3.LUT P1, RZ, R16, 0x100000, RZ, 0xc0, !PT ;  /* 0x0010000010ff7812 */ /* 0x000fe4000782c0ff */
[----:B------:R-:W-:Y:S02]  /*8e50*/  FSEL R66, R66, -INF , !P5 ;  /* 0xff80000042427808 */ /* 0x000fe40006800000 */
[----:B------:R-:W-:-:S04]  /*8e60*/  ISETP.GT.AND P1, PT, R138, 0x49, !P1 ;  /* 0x000000498a00780c */ /* 0x000fc80004f24270 */
[----:B------:R-:W-:Y:S02]  /*8e70*/  ISETP.LT.OR P1, PT, R139, 0x4a, P1 ;  /* 0x0000004a8b00780c */ /* 0x000fe40000f21670 */
[----:B0-----:R-:W-:Y:S02]  /*8e80*/  FMNMX.FTZ R56, R70, R57, !PT ;  /* 0x0000003946387209 */ /* 0x001fe40007810000 */
        /* <DEDUP_REMOVED lines=68> */
[----:B------:R-:W-:Y:S02]  /*92d0*/  FMNMX.FTZ R137, R57, R10, !PT ;  /* 0x0000000a39897209 */ /* 0x000fe40007810000 */
[----:B------:R-:W-:Y:S02]  /*92e0*/  FSEL R67, R20, RZ, P1 ;  /* 0x000000ff14437208 */ /* 0x000fe40000800000 */
[----:B------:R-:W-:-:S03]  /*92f0*/  ISETP.LT.OR P2, PT, R139, 0x9a, P2 ;  /* 0x0000009a8b00780c */ /* 0x000fc60001741670 */
        /* <DEDUP_REMOVED lines=80> */
[----:B------:R-:W-:Y:S02]  /*9800*/  FMNMX.FTZ R137, R59, R122, !PT ;  /* 0x0000007a3b897209 */ /* 0x000fe40007810000 */
[----:B------:R-:W-:Y:S01]  /*9810*/  FSEL R122, R62, -INF , !P3 ;  /* 0xff8000003e7a7808 */ /* 0x000fe20005800000 */
[----:B------:R-:W-:-:S01]  /*9820*/  FFMA.FTZ R62, R76, UR21, -R67 ;  /* 0x000000154c3e7c23 */ /* 0x000fc20008010843 */
[----:B------:R-:W-:Y:S02]  /*9830*/  FMNMX.FTZ R126, R60, R137, !PT ;  /* 0x000000893c7e7209 */ /* 0x000fe40007810000 */
[----:B------:R-:W-:Y:S01]  /*9840*/  FSEL R76, R63, -INF , !P4 ;  /* 0xff8000003f4c7808 */ /* 0x000fe20006000000 */
[----:B------:R-:W-:Y:S01]  /*9850*/  MUFU.EX2 R109, R109 ;  /* 0x0000006d006d7308 */ /* 0x000fe20000000800 */
[----:B------:R-:W-:-:S02]  /*9860*/  FMNMX.FTZ R137, R61, R126, !PT ;  /* 0x0000007e3d897209 */ /* 0x000fc40007810000 */
[----:B------:R-:W-:Y:S02]  /*9870*/  FSEL R126, R68, -INF , !P2 ;  /* 0xff800000447e7808 */ /* 0x000fe40005000000 */
[----:B------:R-:W-:-:S03]  /*9880*/  FMNMX.FTZ R137, R122, R137, !PT ;  /* 0x000000897a897209 */ /* 0x000fc60007810000 */
[----:B------:R0:W-:Y:S01]  /*9890*/  MUFU.EX2 R63, R62 ;  /* 0x0000003e003f7308 */ /* 0x0001e20000000800 */
[----:B------:R-:W-:-:S04]  /*98a0*/  FMNMX.FTZ R137, R76, R137, !PT ;  /* 0x000000894c897209 */ /* 0x000fc80007810000 */
[----:B------:R-:W-:-:S03]  /*98b0*/  FMNMX.FTZ R137, R66, R137, !PT ;  /* 0x0000008942897209 */ /* 0x000fc60007810000 */
[----:B------:R1:W-:Y:S01]  /*98c0*/  MUFU.EX2 R68, R133 ;  /* 0x0000008500447308 */ /* 0x0003e20000000800 */
[----:B------:R-:W-:-:S05]  /*98d0*/  FMNMX.FTZ R137, R126, R137, !PT ;  /* 0x000000897e897209 */ /* 0x000fca0007810000 */
[----:B0-----:R-:W0:Y:S02]  /*98e0*/  SHFL.BFLY PT, R62, R137, 0x2, 0x1f ;  /* 0x0c401f00893e7f89 */ /* 0x001e2400000e0000 */
[----:B------:R-:W-:Y:S01]  /*98f0*/  MUFU.EX2 R112, R112 ;  /* 0x0000007000707308 */ /* 0x000fe20000000800 */
[----:B-1----:R-:W-:-:S01]  /*9900*/  FFMA.FTZ R133, R135, UR21, -R67 ;  /* 0x0000001587857c23 */ /* 0x002fc20008010843 */
[----:B------:R-:W-:Y:S01]  /*9910*/  FFMA.FTZ R135, R136, UR21, -R67 ;  /* 0x0000001588877c23 */ /* 0x000fe20008010843 */
[----:B------:R-:W-:Y:S01]  /*9920*/  IMAD.U32 R67, RZ, RZ, UR21 ;  /* 0x00000015ff437e24 */ /* 0x000fe2000f8e00ff */
[----:B------:R-:W-:-:S04]  /*9930*/  FSEL R136, R56, RZ, P1 ;  /* 0x000000ff38887208 */ /* 0x000fc80000800000 */
[----:B------:R-:W-:Y:S01]  /*9940*/  MUFU.EX2 R113, R113 ;  /* 0x0000007100717308 */ /* 0x000fe20000000800 */
[----:B------:R-:W-:-:S04]  /*9950*/  FADD.FTZ R11, -R136, R11 ;  /* 0x0000000b880b7221 */ /* 0x000fc80000010100 */
[----:B------:R-:W-:-:S03]  /*9960*/  FMUL.FTZ R11, R11, UR21 ;  /* 0x000000150b0b7c20 */ /* 0x000fc60008410000 */
[----:B------:R-:W-:Y:S01]  /*9970*/  MUFU.EX2 R136, R69 ;  /* 0x0000004500887308 */ /* 0x000fe20000000800 */
[----:B0-----:R-:W-:-:S07]  /*9980*/  FMNMX.FTZ R62, R137, R62, !PT ;  /* 0x0000003e893e7209 */ /* 0x001fce0007810000 */
[----:B------:R-:W0:Y:S01]  /*9990*/  MUFU.EX2 R11, R11 ;  /* 0x0000000b000b7308 */ /* 0x000e220000000800 */
[----:B------:R-:W1:Y:S07]  /*99a0*/  SHFL.BFLY PT, R137, R62, 0x1, 0x1f ;  /* 0x0c201f003e897f89 */ /* 0x000e6e00000e0000 */
[----:B------:R-:W-:Y:S08]  /*99b0*/  MUFU.EX2 R116, R116 ;  /* 0x0000007400747308 */ /* 0x000ff00000000800 */
[----:B------:R-:W-:Y:S01]  /*99c0*/  MUFU.EX2 R117, R117 ;  /* 0x0000007500757308 */ /* 0x000fe20000000800 */
[----:B0-----:R-:W-:-:S07]  /*99d0*/  FFMA.FTZ R138, R11, R5, R12 ;  /* 0x000000050b8a7223 */ /* 0x001fce000001000c */
[----:B------:R-:W-:Y:S01]  /*99e0*/  MUFU.EX2 R88, R88 ;  /* 0x0000005800587308 */ /* 0x000fe20000000800 */
[----:B-1----:R-:W-:-:S04]  /*99f0*/  FMNMX.FTZ R62, R62, R137, !PT ;  /* 0x000000893e3e7209 */ /* 0x002fc80007810000 */
[C---:B------:R-:W-:Y:S01]  /*9a00*/  FSETP.NEU.FTZ.AND P1, PT, R62.reuse, -INF , PT ;  /* 0xff8000003e00780b */ /* 0x040fe20003f3d000 */
[----:B------:R-:W-:-:S02]  /*9a10*/  FFMA.FTZ R67, R62, R67, -8 ;  /* 0xc10000003e437423 */ /* 0x000fc40000010043 */
[----:B------:R-:W-:Y:S03]  /*9a20*/  MUFU.EX2 R89, R89 ;  /* 0x0000005900597308 */ /* 0x000fe60000000800 */
[----:B------:R-:W-:-:S05]  /*9a30*/  FSEL R67, R67, RZ, P1 ;  /* 0x000000ff43437208 */ /* 0x000fca0000800000 */
[----:B------:R-:W-:Y:S01]  /*9a40*/  MUFU.EX2 R92, R92 ;  /* 0x0000005c005c7308 */ /* 0x000fe20000000800 */
[----:B------:R-:W-:-:S01]  /*9a50*/  FFMA.FTZ R137, R123, UR21, -R67 ;  /* 0x000000157b897c23 */ /* 0x000fc20008010843 */
[--C-:B------:R-:W-:Y:S01]  /*9a60*/  FFMA.FTZ R123, R127, UR21, -R67.reuse ;  /* 0x000000157f7b7c23 */ /* 0x100fe20008010843 */
[----:B------:R-:W-:-:S01]  /*9a70*/  FFMA.FTZ R127, R131, UR21, -R67 ;  /* 0x00000015837f7c23 */ /* 0x000fc20008010843 */
[----:B------:R-:W-:Y:S01]  /*9a80*/  FSEL R131, R62, RZ, P1 ;  /* 0x000000ff3e837208 */ /* 0x000fe20000800000 */
[----:B------:R-:W-:-:S01]  /*9a90*/  FFMA.FTZ R57, R57, UR21, -R67 ;  /* 0x0000001539397c23 */ /* 0x000fc20008010843 */
[--C-:B------:R-:W-:Y:S01]  /*9aa0*/  FFMA.FTZ R120, R120, UR21, -R67.reuse ;  /* 0x0000001578787c23 */ /* 0x100fe20008010843 */
[----:B------:R-:W-:-:S01]  /*9ab0*/  FFMA.FTZ R124, R124, UR21, -R67 ;  /* 0x000000157c7c7c23 */ /* 0x000fc20008010843 */
[----:B------:R-:W-:Y:S01]  /*9ac0*/  MUFU.EX2 R69, R137 ;  /* 0x0000008900457308 */ /* 0x000fe20000000800 */
[----:B------:R-:W-:-:S01]  /*9ad0*/  FADD.FTZ R131, -R131, R10 ;  /* 0x0000000a83837221 */ /* 0x000fc20000010100 */
[--C-:B------:R-:W-:Y:S01]  /*9ae0*/  FFMA.FTZ R128, R128, UR21, -R67.reuse ;  /* 0x0000001580807c23 */ /* 0x100fe20008010843 */
[----:B------:R-:W-:-:S01]  /*9af0*/  FFMA.FTZ R132, R132, UR21, -R67 ;  /* 0x0000001584847c23 */ /* 0x000fc20008010843 */
[--C-:B------:R-:W-:Y:S01]  /*9b00*/  FFMA.FTZ R106, R106, UR21, -R67.reuse ;  /* 0x000000156a6a7c23 */ /* 0x100fe20008010843 */
[----:B------:R-:W-:Y:S01]  /*9b10*/  FMUL.FTZ R10, R131, UR21 ;  /* 0x00000015830a7c20 */ /* 0x000fe20008410000 */
[----:B------:R-:W-:Y:S01]  /*9b20*/  FADD.FTZ R131, R71, R138 ;  /* 0x0000008a47837221 */ /* 0x000fe20000010000 */
[----:B------:R-:W-:-:S01]  /*9b30*/  FFMA.FTZ R107, R107, UR21, -R67 ;  /* 0x000000156b6b7c23 */ /* 0x000fc20008010843 */
[----:B------:R-:W-:Y:S01]  /*9b40*/  MUFU.EX2 R57, R57 ;  /* 0x0000003900397308 */ /* 0x000fe20000000800 */
[----:B------:R-:W-:-:S01]  /*9b50*/  FFMA.FTZ R110, R110, UR21, -R67 ;  /* 0x000000156e6e7c23 */ /* 0x000fc20008010843 */
[----:B------:R-:W-:Y:S01]  /*9b60*/  FADD.FTZ R138, R14, R131 ;  /* 0x000000830e8a7221 */ /* 0x000fe20000010000 */
[----:B------:R-:W-:-:S01]  /*9b70*/  FFMA.FTZ R111, R111, UR21, -R67 ;  /* 0x000000156f6f7c23 */ /* 0x000fc20008010843 */
[--C-:B------:R-:W-:Y:S01]  /*9b80*/  FFMA.FTZ R114, R114, UR21, -R67.reuse ;  /* 0x0000001572727c23 */ /* 0x100fe20008010843 */
[----:B------:R-:W-:-:S01]  /*9b90*/  FFMA.FTZ R115, R115, UR21, -R67 ;  /* 0x0000001573737c23 */ /* 0x000fc20008010843 */
[----:B------:R-:W-:Y:S01]  /*9ba0*/  FADD.FTZ R131, R121, R138 ;  /* 0x0000008a79837221 */ /* 0x000fe20000010000 */
[----:B------:R-:W-:-:S01]  /*9bb0*/  FFMA.FTZ R118, R118, UR21, -R67 ;  /* 0x0000001576767c23 */ /* 0x000fc20008010843 */
[----:B------:R-:W0:Y:S01]  /*9bc0*/  MUFU.EX2 R10, R10 ;  /* 0x0000000a000a7308 */ /* 0x000e220000000800 */
[----:B------:R-:W-:-:S01]  /*9bd0*/  FFMA.FTZ R119, R119, UR21, -R67 ;  /* 0x0000001577777c23 */ /* 0x000fc20008010843 */
[----:B------:R-:W-:Y:S01]  /*9be0*/  FADD.FTZ R138, R20, R131 ;  /* 0x00000083148a7221 */ /* 0x000fe20000010000 */
[----:B------:R-:W-:-:S01]  /*9bf0*/  FFMA.FTZ R90, R90, UR21, -R67 ;  /* 0x000000155a5a7c23 */ /* 0x000fc20008010843 */
[--C-:B------:R-:W-:Y:S01]  /*9c00*/  FFMA.FTZ R91, R91, UR21, -R67.reuse ;  /* 0x000000155b5b7c23 */ /* 0x100fe20008010843 */
[----:B------:R-:W-:-:S01]  /*9c10*/  FFMA.FTZ R94, R94, UR21, -R67 ;  /* 0x000000155e5e7c23 */ /* 0x000fc20008010843 */
[----:B------:R-:W-:Y:S01]  /*9c20*/  FADD.FTZ R131, R125, R138 ;  /* 0x0000008a7d837221 */ /* 0x000fe20000010000 */
[----:B------:R-:W-:-:S01]  /*9c30*/  FFMA.FTZ R95, R95, UR21, -R67 ;  /* 0x000000155f5f7c23 */ /* 0x000fc20008010843 */
[----:B------:R-:W1:Y:S01]  /*9c40*/  MUFU.EX2 R120, R120 ;  /* 0x0000007800787308 */ /* 0x000e620000000800 */
[----:B------:R-:W-:-:S01]  /*9c50*/  FFMA.FTZ R98, R98, UR21, -R67 ;  /* 0x0000001562627c23 */ /* 0x000fc20008010843 */
[----:B------:R-:W-:Y:S01]  /*9c60*/  FADD.FTZ R138, R70, R131 ;  /* 0x00000083468a7221 */ /* 0x000fe20000010000 */
[----:B------:R-:W-:-:S01]  /*9c70*/  FFMA.FTZ R99, R99, UR21, -R67 ;  /* 0x0000001563637c23 */ /* 0x000fc20008010843 */
[--C-:B------:R-:W-:Y:S01]  /*9c80*/  FFMA.FTZ R102, R102, UR21, -R67.reuse ;  /* 0x0000001566667c23 */ /* 0x100fe20008010843 */
[----:B------:R-:W-:-:S01]  /*9c90*/  FFMA.FTZ R103, R103, UR21, -R67 ;  /* 0x0000001567677c23 */ /* 0x000fc20008010843 */
[----:B------:R-:W-:Y:S01]  /*9ca0*/  FADD.FTZ R131, R129, R138 ;  /* 0x0000008a81837221 */ /* 0x000fe20000010000 */
[----:B------:R-:W-:-:S01]  /*9cb0*/  FFMA.FTZ R74, R74, UR21, -R67 ;  /* 0x000000154a4a7c23 */ /* 0x000fc20008010843 */
[----:B------:R-:W2:Y:S01]  /*9cc0*/  MUFU.EX2 R124, R124 ;  /* 0x0000007c007c7308 */ /* 0x000ea20000000800 */
[----:B0-----:R-:W-:-:S01]  /*9cd0*/  FFMA.FTZ R5, R10, R4, R57 ;  /* 0x000000040a057223 */ /* 0x001fc20000010039 */
[--C-:B------:R-:W-:Y:S01]  /*9ce0*/  FFMA.FTZ R75, R75, UR21, -R67.reuse ;  /* 0x000000154b4b7c23 */ /* 0x100fe20008010843 */
[----:B------:R-:W-:-:S01]  /*9cf0*/  FFMA.FTZ R77, R77, UR21, -R67 ;  /* 0x000000154d4d7c23 */ /* 0x000fc20008010843 */
[--C-:B------:R-:W-:Y:S01]  /*9d00*/  FFMA.FTZ R78, R78, UR21, -R67.reuse ;  /* 0x000000154e4e7c23 */ /* 0x100fe20008010843 */
[----:B------:R-:W-:-:S01]  /*9d10*/  FFMA.FTZ R79, R79, UR21, -R67 ;  /* 0x000000154f4f7c23 */ /* 0x000fc20008010843 */
[--C-:B------:R-:W-:Y:S01]  /*9d20*/  FFMA.FTZ R82, R82, UR21, -R67.reuse ;  /* 0x0000001552527c23 */ /* 0x100fe20008010843 */
[----:B------:R-:W-:-:S01]  /*9d30*/  FFMA.FTZ R83, R83, UR21, -R67 ;  /* 0x0000001553537c23 */ /* 0x000fc20008010843 */
[----:B------:R-:W0:Y:S01]  /*9d40*/  MUFU.EX2 R123, R123 ;  /* 0x0000007b007b7308 */ /* 0x000e220000000800 */
[----:B-1----:R-:W-:-:S01]  /*9d50*/  FADD.FTZ R4, R120, R5 ;  /* 0x0000000578047221 */ /* 0x002fc20000010000 */
        /* <DEDUP_REMOVED lines=8> */
[--C-:B------:R-:W-:Y:S01]  /*9de0*/  FFMA.FTZ R122, R122, UR21, -R67.reuse ;  /* 0x000000157a7a7c23 */ /* 0x100fe20008010843 */
[----:B------:R-:W-:-:S05]  /*9df0*/  FFMA.FTZ R66, R66, UR21, -R67 ;  /* 0x0000001542427c23 */ /* 0x000fca0008010843 */
        /* <DEDUP_REMOVED lines=8> */
[----:B0-----:R-:W-:-:S07]  /*9e80*/  FADD.FTZ R5, R132, R5 ;  /* 0x0000000584057221 */ /* 0x001fce0000010000 */
[----:B------:R-:W0:Y:S01]  /*9e90*/  MUFU.EX2 R110, R110 ;  /* 0x0000006e006e7308 */ /* 0x000e220000000800 */
        /* <DEDUP_REMOVED lines=56> */
[----:B0-----:R-:W-:-:S04]  /*a220*/  FADD.FTZ R4, R73, R4 ;  /* 0x0000000449047221 */ /* 0x001fc80000010000 */
[----:B------:R-:W-:-:S03]  /*a230*/  FADD.FTZ R5, R63, R4 ;  /* 0x000000043f057221 */ /* 0x000fc60000010000 */
[----:B------:R-:W0:Y:S01]  /*a240*/  MUFU.EX2 R78, R78 ;  /* 0x0000004e004e7308 */ /* 0x000e220000000800 */
[----:B-1----:R-:W-:-:S01]  /*a250*/  FADD.FTZ R138, R75, R138 ;  /* 0x0000008a4b8a7221 */ /* 0x002fc20000010000 */
[----:B------:R-:W-:-:S06]  /*a260*/  FADD.FTZ R5, R68, R5 ;  /* 0x0000000544057221 */ /* 0x000fcc0000010000 */
[----:B------:R-:W1:Y:S01]  /*a270*/  MUFU.EX2 R80, R80 ;  /* 0x0000005000507308 */ /* 0x000e620000000800 */
[----:B--2---:R-:W-:-:S07]  /*a280*/  FADD.FTZ R131, R77, R138 ;  /* 0x0000008a4d837221 */ /* 0x004fce0000010000 */
[----:B------:R-:W2:Y:S01]  /*a290*/  MUFU.EX2 R79, R79 ;  /* 0x0000004f004f7308 */ /* 0x000ea20000000800 */
[----:B0-----:R-:W-:-:S01]  /*a2a0*/  FADD.FTZ R4, R78, R131 ;  /* 0x000000834e047221 */ /* 0x001fc20000010000 */
[--C-:B------:R-:W-:Y:S01]  /*a2b0*/  FFMA.FTZ R131, R76, UR21, -R67.reuse ;  /* 0x000000154c837c23 */ /* 0x100fe20008010843 */
[----:B------:R-:W-:-:S05]  /*a2c0*/  FFMA.FTZ R67, R126, UR21, -R67 ;  /* 0x000000157e437c23 */ /* 0x000fca0008010843 */
        /* <DEDUP_REMOVED lines=41> */
[----:B0-----:R-:W-:-:S01]  /*a560*/  FADD.FTZ R137, R135, R4 ;  /* 0x0000000487897221 */ /* 0x001fc20000010000 */
[----:B-1----:R-:W-:-:S03]  /*a570*/  FADD.FTZ R4, R66, R5 ;  /* 0x0000000542047221 */ /* 0x002fc60000010000 */
[----:B------:R-:W-:Y:S01]  /*a580*/  FADD.FTZ R5, R136, R137 ;  /* 0x0000008988057221 */ /* 0x000fe20000010000 */
[----:B--2---:R-:W-:-:S01]  /*a590*/  FADD.FTZ R4, R67, R4 ;  /* 0x0000000443047221 */ /* 0x004fc20000010000 */
[----:B------:R-:W-:Y:S06]  /*a5a0*/  @!P0 BRA `(.L_x_870) ;  /* 0x0000000000048947 */ /* 0x000fec0003800000 */
[----:B------:R-:W-:Y:S01]  /*a5b0*/  BPT.TRAP 0x1 ;  /* 0x000000040000795c */ /* 0x000fe20000300000 */
.L_x_870:
        /* <DEDUP_REMOVED lines=82> */
[----:B------:R-:W-:Y:S01]  /*aae0*/  IMAD.MOV.U32 R10, RZ, RZ, R62 ;  /* 0x000000ffff0a7224 */ /* 0x000fe200078e003e */
[----:B------:R-:W-:Y:S01]  /*aaf0*/  UMOV UR38, UR26 ;  /* 0x0000001a00267c82 */ /* 0x000fe20008000000 */
[----:B------:R-:W-:Y:S01]  /*ab00*/  IMAD.MOV.U32 R11, RZ, RZ, R56 ;  /* 0x000000ffff0b7224 */ /* 0x000fe200078e0038 */
[----:B------:R-:W-:-:S06]  /*ab10*/  UMOV UR37, UR25 ;  /* 0x0000001900257c82 */ /* 0x000fcc0008000000 */
.L_x_853:
[----:B------:R-:W0:Y:S01]  /*ab20*/  LDC R9, c[0x0][0x9e4] ;  /* 0x00027900ff097b82 */ /* 0x000e220000000800 */
[----:B------:R-:W-:Y:S01]  /*ab30*/  ULDC UR6, c[0x0][0x9dc] ;  /* 0x0002770000067ab9 */ /* 0x000fe20000000800 */
[----:B------:R-:W-:Y:S01]  /*ab40*/  LOP3.LUT R2, R2, 0xffffffef, RZ, 0xc0, !PT ;  /* 0xffffffef02027812 */ /* 0x000fe200078ec0ff */
[----:B------:R-:W-:-:S05]  /*ab50*/  VIADD R12, R22, -UR6 ;  /* 0x80000006160c7c36 */ /* 0x000fca0008000000 */
[----:B------:R-:W-:Y:S02]  /*ab60*/  R2UR UR6, R12 ;  /* 0x000000000c0672ca */ /* 0x000fe400000e0000 */
[----:B0-----:R-:W-:-:S13]  /*ab70*/  ISETP.GE.AND P1, PT, R9, 0x1, PT ;  /* 0x000000010900780c */ /* 0x001fda0003f26270 */
[----:B------:R-:W-:Y:S01]  /*ab80*/  @P1 LOP3.LUT R2, R2, 0x10, RZ, 0xfc, !PT ;  /* 0x0000001002021812 */ /* 0x000fe200078efcff */
[----:B------:R-:W-:Y:S06]  /*ab90*/  @!P1 BRA `(.L_x_872) ;  /* 0x0000000000449947 */ /* 0x000fec0003800000 */
        /* <DEDUP_REMOVED lines=9> */
.L_x_873:
[----:B------:R-:W-:-:S13]  /*ac30*/  ISETP.NE.AND P1, PT, R9, 0x1, PT ;  /* 0x000000010900780c */ /* 0x000fda0003f25270 */
[----:B------:R-:W0:Y:S02]  /*ac40*/  @P1 LDC.64 R12, c[0x0][0x9e8] ;  /* 0x00027a00ff0c1b82 */ /* 0x000e240000000a00 */
[----:B0-----:R-:W-:-:S05]  /*ac50*/  @P1 IMAD.HI.U32 R12, R22, R12, RZ ;  /* 0x0000000c160c1227 */ /* 0x001fca00078e00ff */
[----:B------:R-:W-:-:S07]  /*ac60*/  @P1 SHF.R.U32.HI R22, RZ, R13, R12 ;  /* 0x0000000dff161219 */ /* 0x000fce000001160c */
.L_x_874:
[----:B------:R-:W-:-:S05]  /*ac70*/  IMAD R22, R22, R9, RZ ;  /* 0x0000000916167224 */ /* 0x000fca00078e02ff */
[----:B------:R-:W-:-:S13]  /*ac80*/  R2UR UR7, R22 ;  /* 0x00000000160772ca */ /* 0x000fda00000e0000 */
[----:B------:R-:W-:-:S04]  /*ac90*/  UISETP.LT.AND UP0, UPT, UR6, UR7, UPT ;  /* 0x000000070600728c */ /* 0x000fc8000bf01270 */
[----:B------:R-:W-:-:S12]  /*aca0*/  USEL UR6, UR6, UR7, !UP0 ;  /* 0x0000000706067287 */ /* 0x000fd8000c000000 */
.L_x_872:
        /* <DEDUP_REMOVED lines=13> */
.L_x_885:
[----:B------:R-:W-:-:S04]  /*ad80*/  UIADD3 UR38, UR23, 0x1, URZ ;  /* 0x0000000117267890 */ /* 0x000fc8000fffe03f */
[----:B------:R-:W-:-:S04]  /*ad90*/  UISETP.NE.AND UP0, UPT, UR38, 0x2, UPT ;  /* 0x000000022600788c */ /* 0x000fc8000bf05270 */
[----:B------:R-:W-:Y:S02]  /*ada0*/  USEL UR37, URZ, 0x1, UP0 ;  /* 0x000000013f257887 */ /* 0x000fe40008000000 */
[----:B------:R-:W-:Y:S02]  /*adb0*/  USEL UR38, UR38, URZ, UP0 ;  /* 0x0000003f26267287 */ /* 0x000fe40008000000 */
[----:B------:R-:W-:Y:S01]  /*adc0*/  ULOP3.LUT UR37, UR24, UR37, URZ, 0x3c, !UPT ;  /* 0x0000002518257292 */ /* 0x000fe2000f8e3c3f */
[----:B------:R-:W-:Y:S11]  /*add0*/  @!P0 BRA `(.L_x_876) ;  /* 0x0000000000048947 */ /* 0x000ff60003800000 */
[----:B------:R-:W-:Y:S01]  /*ade0*/  BPT.TRAP 0x1 ;  /* 0x000000040000795c */ /* 0x000fe20000300000 */
.L_x_876:
[----:B------:R-:W-:Y:S01]  /*adf0*/  ULEA UR6, UR38, UR45, 0x3 ;  /* 0x0000002d26067291 */ /* 0x000fe2000f8e183f */
[----:B------:R-:W-:-:S05]  /*ae00*/  IMAD.U32 R10, RZ, RZ, UR37 ;  /* 0x00000025ff0a7e24 */ /* 0x000fca000f8e00ff */
[----:B------:R-:W-:-:S04]  /*ae10*/  SHF.L.U32 R10, R10, 0x1f, RZ ;  /* 0x0000001f0a0a7819 */ /* 0x000fc800000006ff */
[----:B------:R0:W1:Y:S01]  /*ae20*/  SYNCS.PHASECHK.TRANS64.TRYWAIT P1, [UR6+0x13230], R10 ;  /* 0x0132300aff0075a7 */ /* 0x0000620008020146 */
[----:B------:R-:W-:Y:S05]  /*ae30*/  @!P0 BRA `(.L_x_877) ;  /* 0x0000000000048947 */ /* 0x000fea0003800000 */
[----:B------:R-:W-:Y:S01]  /*ae40*/  BPT.TRAP 0x1 ;  /* 0x000000040000795c */ /* 0x000fe20000300000 */
.L_x_877:
[----:B-1----:R-:W-:Y:S05]  /*ae50*/  @P1 BRA `(.L_x_878) ;  /* 0x0000000000081947 */ /* 0x002fea0003800000 */
[----:B------:R-:W1:Y:S02]  /*ae60*/  SYNCS.PHASECHK.TRANS64.TRYWAIT P1, [UR6+0x13230], R10 ;  /* 0x0132300aff0075a7 */ /* 0x000e640008020146 */
[----:B-1----:R-:W-:Y:S05]  /*ae70*/  @!P1 BRA `(.L_x_879) ;  /* 0x000000e000b09947 */ /* 0x002fea0003800000 */
.L_x_878:
        /* <DEDUP_REMOVED lines=64> */
.L_x_880:
[----:B------:R-:W-:Y:S01]  /*b280*/  ULEA UR11, UR23, UR45, 0x3 ;  /* 0x0000002d170b7291 */ /* 0x000fe2000f8e183f */
[----:B01----:R-:W-:-:S05]  /*b290*/  IMAD.U32 R10, RZ, RZ, UR24 ;  /* 0x00000018ff0a7e24 */ /* 0x003fca000f8e00ff */
[----:B------:R-:W-:-:S04]  /*b2a0*/  SHF.L.U32 R10, R10, 0x1f, RZ ;  /* 0x0000001f0a0a7819 */ /* 0x000fc800000006ff */
[----:B------:R0:W1:Y:S01]  /*b2b0*/  SYNCS.PHASECHK.TRANS64.TRYWAIT P1, [UR11+0x13250], R10 ;  /* 0x0132500aff0075a7 */ /* 0x000062000802014b */
[----:B------:R-:W-:Y:S05]  /*b2c0*/  @!P0 BRA `(.L_x_881) ;  /* 0x0000000000048947 */ /* 0x000fea0003800000 */
[----:B------:R-:W-:Y:S01]  /*b2d0*/  BPT.TRAP 0x1 ;  /* 0x000000040000795c */ /* 0x000fe20000300000 */
.L_x_881:
[----:B-1----:R-:W-:Y:S05]  /*b2e0*/  @P1 BRA `(.L_x_882) ;  /* 0x0000000000081947 */ /* 0x002fea0003800000 */
[----:B------:R-:W1:Y:S02]  /*b2f0*/  SYNCS.PHASECHK.TRANS64.TRYWAIT P1, [UR11+0x13250], R10 ;  /* 0x0132500aff0075a7 */ /* 0x000e64000802014b */
[----:B-1----:R-:W-:Y:S05]  /*b300*/  @!P1 BRA `(.L_x_883) ;  /* 0x000000dc00a49947 */ /* 0x002fea0003800000 */
.L_x_882:
        /* <DEDUP_REMOVED lines=20> */
[----:B------:R-:W-:Y:S01]  /*b450*/  UIADD3 UR6, UR45, 0x1000, URZ ;  /* 0x000010002d067890 */ /* 0x000fe2000fffe03f */
[C---:B------:R-:W-:Y:S01]  /*b460*/  FMUL.FTZ R105, R0.reuse, R105 ;  /* 0x0000006900697220 */ /* 0x040fe20000410000 */
[----:B------:R-:W2:Y:S01]  /*b470*/  MUFU.TANH R14, R14 ;  /* 0x0000000e000e7308 */ /* 0x000ea20000002400 */
[----:B-1----:R-:W-:Y:S01]  /*b480*/  FMNMX.FTZ R11, R15, R12, !PT ;  /* 0x0000000c0f0b7209 */ /* 0x002fe20007810000 */
[C---:B------:R-:W-:Y:S01]  /*b490*/  FMUL.FTZ R107, R0.reuse, R107 ;  /* 0x0000006b006b7220 */ /* 0x040fe20000410000 */
[----:B------:R-:W-:Y:S01]  /*b4a0*/  USHF.R.U32.HI UR6, URZ, 0x4, UR6 ;  /* 0x000000043f067899 */ /* 0x000fe20008011606 */
[C---:B------:R-:W-:Y:S01]  /*b4b0*/  FMUL.FTZ R108, R0.reuse, R108 ;  /* 0x0000006c006c7220 */ /* 0x040fe20000410000 */
[C---:B------:R-:W-:Y:S01]  /*b4c0*/  FMUL.FTZ R110, R0.reuse, R110 ;  /* 0x0000006e006e7220 */ /* 0x040fe20000410000 */
[----:B------:R-:W-:Y:S01]  /*b4d0*/  FMUL.FTZ R109, R0, R109 ;  /* 0x0000006d006d7220 */ /* 0x000fe20000410000 */
[----:B------:R-:W-:Y:S01]  /*b4e0*/  ULOP3.LUT UR6, UR6, 0x3fff, URZ, 0xc0, !UPT ;  /* 0x00003fff06067892 */ /* 0x000fe2000f8ec03f */
[----:B------:R-:W1:Y:S01]  /*b4f0*/  MUFU.TANH R21, R21 ;  /* 0x0000001500157308 */ /* 0x000e620000002400 */
[----:B0-----:R-:W-:Y:S01]  /*b500*/  FMNMX.FTZ R10, R20, R13, !PT ;  /* 0x0000000d140a7209 */ /* 0x001fe20007810000 */
[C---:B------:R-:W-:Y:S01]  /*b510*/  FMUL.FTZ R111, R0.reuse, R111 ;  /* 0x0000006f006f7220 */ /* 0x040fe20000410000 */
[----:B------:R-:W-:Y:S01]  /*b520*/  ULOP3.LUT UR6, UR6, 0x10000, URZ, 0xfc, !UPT ;  /* 0x0001000006067892 */ /* 0x000fe2000f8efc3f */
[C---:B------:R-:W-:Y:S01]  /*b530*/  FMUL.FTZ R112, R0.reuse, R112 ;  /* 0x0000007000707220 */ /* 0x040fe20000410000 */
[C---:B------:R-:W-:Y:S01]  /*b540*/  FMUL.FTZ R114, R0.reuse, R114 ;  /* 0x0000007200727220 */ /* 0x040fe20000410000 */
[----:B------:R-:W-:Y:S01]  /*b550*/  FMUL.FTZ R113, R0, R113 ;  /* 0x0000007100717220 */ /* 0x000fe20000410000 */
[----:B------:R-:W-:Y:S01]  /*b560*/  UIMAD UR10, UR23, 0x280, UR6 ;  /* 0x00000280170a78a4 */ /* 0x000fe2000f8e0206 */
[----:B------:R-:W0:Y:S01]  /*b570*/  MUFU.TANH R22, R22 ;  /* 0x0000001600167308 */ /* 0x000e220000002400 */
[----:B--2---:R-:W-:Y:S01]  /*b580*/  FMNMX.FTZ R11, R14, R11, !PT ;  /* 0x0000000b0e0b7209 */ /* 0x004fe20007810000 */
[----:B------:R-:W-:Y:S01]  /*b590*/  WARPGROUP.ARRIVE ;  /* 0x00000000000079c5 */ /* 0x000fe20000000000 */
[C---:B------:R-:W-:Y:S01]  /*b5a0*/  FMUL.FTZ R115, R0.reuse, R115 ;  /* 0x0000007300737220 */ /* 0x040fe20000410000 */
[C---:B------:R-:W-:Y:S01]  /*b5b0*/  FMUL.FTZ R116, R0.reuse, R116 ;  /* 0x0000007400747220 */ /* 0x040fe20000410000 */
[----:B------:R-:W-:Y:S01]  /*b5c0*/  UMOV UR7, 0xc0000010 ;  /* 0xc000001000077882 */ /* 0x000fe20000000000 */
[----:B------:R-:W-:Y:S01]  /*b5d0*/  UMOV UR6, UR10 ;  /* 0x0000000a00067c82 */ /* 0x000fe20008000000 */
[C---:B------:R-:W-:Y:S01]  /*b5e0*/  FMUL.FTZ R118, R0.reuse, R118 ;  /* 0x0000007600767220 */ /* 0x040fe20000410000 */
[----:B------:R-:W2:Y:S01]  /*b5f0*/  MUFU.TANH R121, R121 ;  /* 0x0000007900797308 */ /* 0x000ea20000002400 */
        /* <DEDUP_REMOVED lines=50> */
[C---:B------:R-:W-:Y:S01]  /*b920*/  FMUL.FTZ R58, R0.reuse, R58 ;  /* 0x0000003a003a7220 */ /* 0x040fe20000410000 */
[C---:B------:R-:W-:Y:S01]  /*b930*/  FMUL.FTZ R57, R0.reuse, R57 ;  /* 0x0000003900397220 */ /* 0x040fe20000410000 */
[----:B------:R-:W-:Y:S01]  /*b940*/  UMOV UR7, 0xc0000010 ;  /* 0xc000001000077882 */ /* 0x000fe20000000000 */
        /* <DEDUP_REMOVED lines=11> */
[----:B--2---:R-:W-:Y:S01]  /*ba00*/  FMNMX.FTZ R132, R126, R131, !PT ;  /* 0x000000837e847209 */ /* 0x004fe20007810000 */
[C---:B------:R-:W-:Y:S01]  /*ba10*/  FMUL.FTZ R67, R0.reuse, R67 ;  /* 0x0000004300437220 */ /* 0x040fe20000410000 */
[C---:B------:R-:W-:Y:S01]  /*ba20*/  FMUL.FTZ R68, R0.reuse, R68 ;  /* 0x0000004400447220 */ /* 0x040fe20000410000 */
[C---:B------:R-:W-:Y:S01]  /*ba30*/  FMUL.FTZ R70, R0.reuse, R70 ;  /* 0x0000004600467220 */ /* 0x040fe20000410000 */
[C---:B------:R-:W-:Y:S01]  /*ba40*/  FMUL.FTZ R69, R0.reuse, R69 ;  /* 0x0000004500457220 */ /* 0x040fe20000410000 */
[----:B------:R-:W-:-:S02]  /*ba50*/  FMUL.FTZ R71, R0, R71 ;  /* 0x0000004700477220 */ /* 0x000fc40000410000 */
[----:B------:R-:W2:Y:S01]  /*ba60*/  MUFU.TANH R128, R128 ;  /* 0x0000008000807308 */ /* 0x000ea20000002400 */
[----:B-1----:R-:W-:-:S07]  /*ba70*/  FMNMX.FTZ R11, R127, R10, !PT ;  /* 0x0000000a7f0b7209 */ /* 0x002fce0007810000 */
[----:B------:R-:W1:Y:S01]  /*ba80*/  MUFU.TANH R130, R130 ;  /* 0x0000008200827308 */ /* 0x000e620000002400 */
[----:B0-----:R-:W-:Y:S01]  /*ba90*/  FMNMX.FTZ R131, R129, R132, !PT ;  /* 0x0000008481837209 */ /* 0x001fe20007810000 */
[----:B------:R-:W-:Y:S02]  /*baa0*/  WARPGROUP.DEPBAR.LE gsb0, 0x0 ;  /* 0x00008000000079c5 */ /* 0x000fe40000010000 */
[----:B------:R-:W-:-:S06]  /*bab0*/  WARPGROUP.ARRIVE ;  /* 0x00000000000079c5 */ /* 0x000fcc0000000000 */
[----:B------:R-:W0:Y:S01]  /*bac0*/  S2R R155, SR_TID.X ;  /* 0x00000000009b7919 */ /* 0x000e220000002100 */
[----:B------:R-:W3:Y:S01]  /*bad0*/  MUFU.TANH R104, R104 ;  /* 0x0000006800687308 */ /* 0x000ee20000002400 */
[----:B--2---:R-:W-:Y:S01]  /*bae0*/  FMNMX.FTZ R11, R128, R11, !PT ;  /* 0x0000000b800b7209 */ /* 0x004fe20007810000 */
[----:B------:R-:W-:Y:S01]  /*baf0*/  QGMMA.64x64x32.F32.E4M3.E4M3 R24, R148, gdesc[UR4], R24, gsb0 ;  /* 0x00e0000494187df3 */ /* 0x000fe20008000818 */
[----:B------:R-:W-:Y:S01]  /*bb00*/  UIADD3 UR6, UR10, 0x100, URZ ;  /* 0x000001000a067890 */ /* 0x000fe2000fffe03f */
[----:B------:R-:W-:-:S04]  /*bb10*/  UMOV UR7, 0xc0000010 ;  /* 0xc000001000077882 */ /* 0x000fc80000000000 */
[----:B------:R-:W2:Y:S01]  /*bb20*/  MUFU.TANH R106, R106 ;  /* 0x0000006a006a7308 */ /* 0x000ea20000002400 */
[----:B-1----:R-:W-:-:S07]  /*bb30*/  FMNMX.FTZ R131, R130, R131, !PT ;  /* 0x0000008382837209 */ /* 0x002fce0007810000 */
[----:B------:R-:W1:Y:S01]  /*bb40*/  MUFU.TANH R105, R105 ;  /* 0x0000006900697308 */ /* 0x000e620000002400 */
[----:B---3--:R-:W-:-:S07]  /*bb50*/  FMNMX.FTZ R10, R104, R11, !PT ;  /* 0x0000000b680a7209 */ /* 0x008fce0007810000 */
[----:B------:R-:W3:Y:S01]  /*bb60*/  MUFU.TANH R107, R107 ;  /* 0x0000006b006b7308 */ /* 0x000ee20000002400 */
[----:B--2---:R-:W-:Y:S02]  /*bb70*/  FMNMX.FTZ R132, R106, R131, !PT ;  /* 0x000000836a847209 */ /* 0x004fe40007810000 */
[----:B0-----:R-:W-:-:S05]  /*bb80*/  LOP3.LUT P1, RZ, R155, 0x7f, RZ, 0xc0, !PT ;  /* 0x0000007f9bff7812 */ /* 0x001fca000782c0ff */
        /* <DEDUP_REMOVED lines=45> */
[----:B------:R-:W-:Y:S01]  /*be60*/  QGMMA.64x64x32.F32.E4M3.E4M3 R24, R140, gdesc[UR4], R24, gsb0 ;  /* 0x00e000048c187df3 */ /* 0x000fe20008000818 */
[----:B------:R-:W-:Y:S01]  /*be70*/  UIADD3 UR6, UR10, 0x200, URZ ;  /* 0x000002000a067890 */ /* 0x000fe2000fffe03f */
[----:B------:R-:W-:-:S04]  /*be80*/  UMOV UR7, 0xc0000010 ;  /* 0xc000001000077882 */ /* 0x000fc80000000000 */
        /* <DEDUP_REMOVED lines=85> */
[----:B0-----:R-:W-:Y:S02]  /*c3e0*/  FMNMX.FTZ R132, R70, R131, !PT ;  /* 0x0000008346847209 */ /* 0x001fe40007810000 */
[----:B-1----:R-:W-:-:S05]  /*c3f0*/  FMNMX.FTZ R131, R69, R10, !PT ;  /* 0x0000000a45837209 */ /* 0x002fca0007810000 */
[----:B------:R-:W0:Y:S01]  /*c400*/  SHFL.BFLY PT, R10, R131, 0x2, 0x1f ;  /* 0x0c401f00830a7f89 */ /* 0x000e2200000e0000 */
[----:B--2---:R-:W-:-:S05]  /*c410*/  FMNMX.FTZ R132, R71, R132, !PT ;  /* 0x0000008447847209 */ /* 0x004fca0007810000 */
[----:B------:R-:W1:Y:S01]  /*c420*/  SHFL.BFLY PT, R11, R132, 0x2, 0x1f ;  /* 0x0c401f00840b7f89 */ /* 0x000e6200000e0000 */
[----:B0-----:R-:W-:-:S05]  /*c430*/  FMNMX.FTZ R133, R131, R10, !PT ;  /* 0x0000000a83857209 */ /* 0x001fca0007810000 */
[----:B------:R-:W0:Y:S01]  /*c440*/  SHFL.BFLY PT, R10, R133, 0x1, 0x1f ;  /* 0x0c201f00850a7f89 */ /* 0x000e2200000e0000 */
[----:B-1----:R-:W-:Y:S01]  /*c450*/  FMNMX.FTZ R134, R132, R11, !PT ;  /* 0x0000000b84867209 */ /* 0x002fe20007810000 */
[----:B------:R-:W-:-:S04]  /*c460*/  IMAD.U32 R132, RZ, RZ, UR21 ;  /* 0x00000015ff847e24 */ /* 0x000fc8000f8e00ff */
[----:B------:R-:W1:Y:S01]  /*c470*/  SHFL.BFLY PT, R135, R134, 0x1, 0x1f ;  /* 0x0c201f0086877f89 */ /* 0x000e6200000e0000 */
[----:B0-----:R-:W-:-:S05]  /*c480*/  FMNMX.FTZ R11, R133, R10, !PT ;  /* 0x0000000a850b7209 */ /* 0x001fca0007810000 */
[C---:B------:R-:W-:Y:S01]  /*c490*/  FFMA.FTZ R131, R11.reuse, R132, -8 ;  /* 0xc10000000b837423 */ /* 0x040fe20000010084 */
[----:B------:R-:W-:-:S01]  /*c4a0*/  FADD.FTZ R12, -R11, R12 ;  /* 0x0000000c0b0c7221 */ /* 0x000fc20000010100 */
[----:B-1----:R-:W-:Y:S02]  /*c4b0*/  FMNMX.FTZ R10, R134, R135, !PT ;  /* 0x00000087860a7209 */ /* 0x002fe40007810000 */
[----:B------:R-:W-:-:S01]  /*c4c0*/  FFMA.FTZ R133, R120, UR21, -R131 ;  /* 0x0000001578857c23 */ /* 0x000fc20008010883 */
[--C-:B------:R-:W-:Y:S01]  /*c4d0*/  FFMA.FTZ R120, R123, UR21, -R131.reuse ;  /* 0x000000157b787c23 */ /* 0x100fe20008010883 */
[----:B------:R-:W-:Y:S02]  /*c4e0*/  IMAD.U32 R135, RZ, RZ, UR21 ;  /* 0x00000015ff877e24 */ /* 0x000fe4000f8e00ff */
[--C-:B------:R-:W-:Y:S01]  /*c4f0*/  FFMA.FTZ R123, R124, UR21, -R131.reuse ;  /* 0x000000157c7b7c23 */ /* 0x100fe20008010883 */
[----:B------:R-:W-:-:S01]  /*c500*/  FFMA.FTZ R124, R127, UR21, -R131 ;  /* 0x000000157f7c7c23 */ /* 0x000fc20008010883 */
[----:B------:R-:W-:Y:S01]  /*c510*/  FFMA.FTZ R127, R128, UR21, -R131 ;  /* 0x00000015807f7c23 */ /* 0x000fe20008010883 */
[----:B------:R-:W-:-:S01]  /*c520*/  FADD.FTZ R13, -R10, R13 ;  /* 0x0000000d0a0d7221 */ /* 0x000fc20000010100 */
[----:B------:R-:W-:Y:S01]  /*c530*/  FFMA.FTZ R128, R10, R135, -8 ;  /* 0xc10000000a807423 */ /* 0x000fe20000010087 */
[----:B------:R-:W-:Y:S01]  /*c540*/  FMUL.FTZ R12, R12, UR21 ;  /* 0x000000150c0c7c20 */ /* 0x000fe20008410000 */
[--C-:B------:R-:W-:Y:S01]  /*c550*/  FFMA.FTZ R15, R15, UR21, -R131.reuse ;  /* 0x000000150f0f7c23 */ /* 0x100fe20008010883 */
[----:B------:R-:W-:Y:S01]  /*c560*/  FMUL.FTZ R13, R13, UR21 ;  /* 0x000000150d0d7c20 */ /* 0x000fe20008410000 */
[----:B------:R-:W-:Y:S01]  /*c570*/  FFMA.FTZ R20, R20, UR21, -R128 ;  /* 0x0000001514147c23 */ /* 0x000fe20008010880 */
[----:B------:R-:W-:-:S01]  /*c580*/  FFMA.FTZ R14, R14, UR21, -R131 ;  /* 0x000000150e0e7c23 */ /* 0x000fc20008010883 */
[----:B------:R-:W-:Y:S01]  /*c590*/  FFMA.FTZ R21, R21, UR21, -R128 ;  /* 0x0000001515157c23 */ /* 0x000fe20008010880 */
        /* <DEDUP_REMOVED lines=10> */
[----:B------:R-:W-:Y:S01]  /*c640*/  FFMA.FTZ R106, R106, UR21, -R128 ;  /* 0x000000156a6a7c23 */ /* 0x000fe20008010880 */
        /* <DEDUP_REMOVED lines=38> */
[----:B0-----:R-:W-:-:S01]  /*c8b0*/  FADD.FTZ R5, R14, R5 ;  /* 0x000000050e057221 */ /* 0x001fc20000010000 */
[--C-:B------:R-:W-:Y:S01]  /*c8c0*/  FFMA.FTZ R107, R107, UR21, -R128.reuse ;  /* 0x000000156b6b7c23 */ /* 0x100fe20008010880 */
[----:B------:R-:W-:-:S01]  /*c8d0*/  FFMA.FTZ R110, R110, UR21, -R128 ;  /* 0x000000156e6e7c23 */ /* 0x000fc20008010880 */
[--C-:B------:R-:W-:Y:S01]  /*c8e0*/  FFMA.FTZ R111, R111, UR21, -R128.reuse ;  /* 0x000000156f6f7c23 */ /* 0x100fe20008010880 */
[----:B------:R-:W-:-:S01]  /*c8f0*/  FFMA.FTZ R114, R114, UR21, -R128 ;  /* 0x0000001572727c23 */ /* 0x000fc20008010880 */
[--C-:B------:R-:W-:Y:S01]  /*c900*/  FFMA.FTZ R115, R115, UR21, -R128.reuse ;  /* 0x0000001573737c23 */ /* 0x100fe20008010880 */
[----:B------:R-:W-:-:S01]  /*c910*/  FFMA.FTZ R118, R118, UR21, -R128 ;  /* 0x0000001576767c23 */ /* 0x000fc20008010880 */
[----:B------:R-:W0:Y:S01]  /*c920*/  MUFU.EX2 R121, R121 ;  /* 0x0000007900797308 */ /* 0x000e220000000800 */
[----:B--2---:R-:W-:-:S01]  /*c930*/  FADD.FTZ R4, R21, R4 ;  /* 0x0000000415047221 */ /* 0x004fc20000010000 */
[--C-:B------:R-:W-:Y:S01]  /*c940*/  FFMA.FTZ R119, R119, UR21, -R128.reuse ;  /* 0x0000001577777c23 */ /* 0x100fe20008010880 */
[----:B------:R-:W-:-:S01]  /*c950*/  FFMA.FTZ R90, R90, UR21, -R128 ;  /* 0x000000155a5a7c23 */ /* 0x000fc20008010880 */
[--C-:B------:R-:W-:Y:S01]  /*c960*/  FFMA.FTZ R91, R91, UR21, -R128.reuse ;  /* 0x000000155b5b7c23 */ /* 0x100fe20008010880 */
[----:B------:R-:W-:-:S01]  /*c970*/  FFMA.FTZ R94, R94, UR21, -R128 ;  /* 0x000000155e5e7c23 */ /* 0x000fc20008010880 */
[--C-:B------:R-:W-:Y:S01]  /*c980*/  FFMA.FTZ R95, R95, UR21, -R128.reuse ;  /* 0x000000155f5f7c23 */ /* 0x100fe20008010880 */
[----:B------:R-:W-:-:S01]  /*c990*/  FFMA.FTZ R98, R98, UR21, -R128 ;  /* 0x0000001562627c23 */ /* 0x000fc20008010880 */
[----:B------:R-:W2:Y:S01]  /*c9a0*/  MUFU.EX2 R133, R133 ;  /* 0x0000008500857308 */ /* 0x000ea20000000800 */
[----:B-1----:R-:W-:-:S01]  /*c9b0*/  FADD.FTZ R132, R22, R5 ;  /* 0x0000000516847221 */ /* 0x002fc20000010000 */
        /* <DEDUP_REMOVED lines=20> */
[----:B------:R-:W-:-:S02]  /*cb00*/  IMAD.U32 R134, RZ, RZ, UR38 ;  /* 0x00000026ff867e24 */ /* 0x000fc4000f8e00ff */
[----:B------:R-:W-:-:S01]  /*cb10*/  FFMA.FTZ R67, R67, UR21, -R128 ;  /* 0x0000001543437c23 */ /* 0x000fc20008010880 */
[----:B------:R-:W2:Y:S01]  /*cb20*/  MUFU.EX2 R125, R125 ;  /* 0x0000007d007d7308 */ /* 0x000ea20000000800 */
[----:B-1----:R-:W-:-:S01]  /*cb30*/  FADD.FTZ R4, R122, R5 ;  /* 0x000000057a047221 */ /* 0x002fc20000010000 */
[--C-:B------:R-:W-:Y:S01]  /*cb40*/  FFMA.FTZ R70, R70, UR21, -R128.reuse ;  /* 0x0000001546467c23 */ /* 0x100fe20008010880 */
[----:B------:R-:W-:-:S05]  /*cb50*/  FFMA.FTZ R71, R71, UR21, -R128 ;  /* 0x0000001547477c23 */ /* 0x000fca0008010880 */
[----:B------:R-:W1:Y:S01]  /*cb60*/  MUFU.EX2 R123, R123 ;  /* 0x0000007b007b7308 */ /* 0x000e620000000800 */
[----:B0-----:R-:W-:-:S07]  /*cb70*/  FADD.FTZ R132, R120, R131 ;  /* 0x0000008378847221 */ /* 0x001fce0000010000 */
[----:B------:R-:W0:Y:S01]  /*cb80*/  MUFU.EX2 R126, R126 ;  /* 0x0000007e007e7308 */ /* 0x000e220000000800 */
[----:B--2---:R-:W-:-:S07]  /*cb90*/  FADD.FTZ R5, R125, R4 ;  /* 0x000000047d057221 */ /* 0x004fce0000010000 */
[----:B------:R-:W2:Y:S01]  /*cba0*/  MUFU.EX2 R124, R124 ;  /* 0x0000007c007c7308 */ /* 0x000ea20000000800 */
[----:B-1----:R-:W-:-:S07]  /*cbb0*/  FADD.FTZ R131, R123, R132 ;  /* 0x000000847b837221 */ /* 0x002fce0000010000 */
        /* <DEDUP_REMOVED lines=103> */
[----:B0-----:R-:W-:-:S01]  /*d230*/  FADD.FTZ R5, R85, R4 ;  /* 0x0000000455057221 */ /* 0x001fc20000010000 */
[----:B------:R-:W-:-:S05]  /*d240*/  @!P1 LEA R4, R134, UR45, 0x3 ;  /* 0x0000002d86049c11 */ /* 0x000fca000f8e18ff */
[----:B------:R-:W-:Y:S01]  /*d250*/  @!P1 VIADD R4, R4, 0x13240 ;  /* 0x0001324004049836 */ /* 0x000fe20000000000 */
[----:B------:R-:W0:Y:S01]  /*d260*/  MUFU.EX2 R58, R58 ;  /* 0x0000003a003a7308 */ /* 0x000e220000000800 */
[----:B--2---:R-:W-:-:S03]  /*d270*/  FADD.FTZ R131, R87, R132 ;  /* 0x0000008457837221 */ /* 0x004fc60000010000 */
[----:B------:R-:W-:-:S04]  /*d280*/  @!P1 PRMT R4, RZ, 0x654, R4 ;  /* 0x00000654ff049816 */ /* 0x000fc80000000004 */
[----:B------:R-:W2:Y:S01]  /*d290*/  MUFU.EX2 R57, R57 ;  /* 0x0000003900397308 */ /* 0x000ea20000000800 */
[----:B-1----:R-:W-:-:S01]  /*d2a0*/  FADD.FTZ R132, R56, R5 ;  /* 0x0000000538847221 */ /* 0x002fc20000010000 */
[----:B------:R1:W-:Y:S06]  /*d2b0*/  @!P1 SYNCS.ARRIVE.TRANS64.RED.A1T0 RZ, [R4+URZ], RZ ;  /* 0x000000ff04ff99a7 */ /* 0x0003ec000810043f */
[----:B------:R-:W3:Y:S01]  /*d2c0*/  MUFU.EX2 R59, R59 ;  /* 0x0000003b003b7308 */ /* 0x000ee20000000800 */
[----:B0-----:R-:W-:-:S07]  /*d2d0*/  FADD.FTZ R134, R58, R131 ;  /* 0x000000833a867221 */ /* 0x001fce0000010000 */
[----:B------:R-:W0:Y:S01]  /*d2e0*/  MUFU.EX2 R60, R60 ;  /* 0x0000003c003c7308 */ /* 0x000e220000000800 */
[----:B--2---:R-:W-:-:S07]  /*d2f0*/  FADD.FTZ R5, R57, R132 ;  /* 0x0000008439057221 */ /* 0x004fce0000010000 */
[----:B------:R-:W2:Y:S01]  /*d300*/  MUFU.EX2 R62, R62 ;  /* 0x0000003e003e7308 */ /* 0x000ea20000000800 */
[----:B---3--:R-:W-:-:S07]  /*d310*/  FADD.FTZ R131, R59, R134 ;  /* 0x000000863b837221 */ /* 0x008fce0000010000 */
[----:B------:R-:W3:Y:S01]  /*d320*/  MUFU.EX2 R61, R61 ;  /* 0x0000003d003d7308 */ /* 0x000ee20000000800 */
[----:B0-----:R-:W-:-:S07]  /*d330*/  FADD.FTZ R128, R60, R5 ;  /* 0x000000053c807221 */ /* 0x001fce0000010000 */
[----:B------:R-:W0:Y:S01]  /*d340*/  MUFU.EX2 R63, R63 ;  /* 0x0000003f003f7308 */ /* 0x000e220000000800 */
[----:B--2---:R-:W-:-:S07]  /*d350*/  FADD.FTZ R132, R62, R131 ;  /* 0x000000833e847221 */ /* 0x004fce0000010000 */
        /* <DEDUP_REMOVED lines=17> */
[----:B--2---:R-:W-:Y:S01]  /*d470*/  FADD.FTZ R4, R71, R128 ;  /* 0x0000008047047221 */ /* 0x004fe20000010000 */
[----:B------:R-:W-:Y:S06]  /*d480*/  @!P0 BRA `(.L_x_884) ;  /* 0x0000000000048947 */ /* 0x000fec0003800000 */
[----:B------:R-:W-:Y:S01]  /*d490*/  BPT.TRAP 0x1 ;  /* 0x000000040000795c */ /* 0x000fe20000300000 */
.L_x_884:
        /* <DEDUP_REMOVED lines=8> */
[-C--:B------:R-:W-:Y:S01]  /*d520*/  FMUL.FTZ R24, R24, R12.reuse ;  /* 0x0000000c18187220 */ /* 0x080fe20000410000 */
        /* <DEDUP_REMOVED lines=73> */
.L_x_875:
[----:B------:R-:W-:-:S13]  /*d9c0*/  ISETP.GE.AND P1, PT, R3, UR43, PT ;  /* 0x0000002b03007c0c */ /* 0x000fda000bf26270 */
[----:B------:R-:W-:Y:S05]  /*d9d0*/  @!P1 BRA `(.L_x_886) ;  /* 0x0000004800449947 */ /* 0x000fea0003800000 */
[----:B------:R-:W-:Y:S01]  /*d9e0*/  IMAD.IADD R21, R18, 0x1, -R19 ;  /* 0x0000000112157824 */ /* 0x000fe200078e0a13 */
[----:B------:R-:W-:Y:S01]  /*d9f0*/  UMOV UR26, UR37 ;  /* 0x00000025001a7c82 */ /* 0x000fe20008000000 */
[----:B------:R-:W-:Y:S01]  /*da00*/  IMAD.MOV.U32 R20, RZ, RZ, R10 ;  /* 0x000000ffff147224 */ /* 0x000fe200078e000a */
[----:B------:R-:W-:Y:S01]  /*da10*/  UMOV UR25, UR38 ;  /* 0x0000002600197c82 */ /* 0x000fe20008000000 */
[C---:B------:R-:W-:Y:S01]  /*da20*/  IMAD.IADD R12, R21.reuse, 0x1, R6 ;  /* 0x00000001150c7824 */ /* 0x040fe200078e0206 */
[----:B------:R-:W-:Y:S01]  /*da30*/  ULDC UR22, c[0x0][0x9e4] ;  /* 0x0002790000167ab9 */ /* 0x000fe20000000800 */
[----:B------:R-:W-:Y:S01]  /*da40*/  IMAD.IADD R21, R21, 0x1, R7 ;  /* 0x0000000115157824 */ /* 0x000fe200078e0207 */
[----:B------:R-:W-:Y:S01]  /*da50*/  ULDC UR21, c[0x0][0x988] ;  /* 0x0002620000157ab9 */ /* 0x000fe20000000800 */
[----:B------:R-:W-:Y:S01]  /*da60*/  IMAD.MOV.U32 R14, RZ, RZ, R11 ;  /* 0x000000ffff0e7224 */ /* 0x000fe200078e000b */
[----:B------:R-:W-:Y:S01]  /*da70*/  LOP3.LUT R15, RZ, R12, RZ, 0x33, !PT ;  /* 0x0000000cff0f7212 */ /* 0x000fe200078e33ff */
[----:B------:R-:W-:Y:S01]  /*da80*/  ULDC UR23, c[0x0][0x9e0] ;  /* 0x0002780000177ab9 */ /* 0x000fe20000000800 */
[----:B------:R-:W-:-:S07]  /*da90*/  LOP3.LUT R13, RZ, R21, RZ, 0x33, !PT ;  /* 0x00000015ff0d7212 */ /* 0x000fce00078e33ff */
.L_x_904:
[----:B------:R-:W-:-:S04]  /*daa0*/  UISETP.NE.AND UP0, UPT, UR25, 0x1, UPT ;  /* 0x000000011900788c */ /* 0x000fc8000bf05270 */
[----:B------:R-:W-:-:S04]  /*dab0*/  USEL UR37, URZ, 0x1, UP0 ;  /* 0x000000013f257887 */ /* 0x000fc80008000000 */
[----:B------:R-:W-:Y:S01]  /*dac0*/  ULOP3.LUT UR37, UR26, UR37, URZ, 0x3c, !UPT ;  /* 0x000000251a257292 */ /* 0x000fe2000f8e3c3f */
[----:B------:R-:W-:Y:S11]  /*dad0*/  @!P0 BRA `(.L_x_887) ;  /* 0x0000000000048947 */ /* 0x000ff60003800000 */
[----:B------:R-:W-:Y:S01]  /*dae0*/  BPT.TRAP 0x1 ;  /* 0x000000040000795c */ /* 0x000fe20000300000 */
.L_x_887:
[----:B------:R-:W-:Y:S01]  /*daf0*/  UIADD3 UR38, UR25, 0x1, URZ ;  /* 0x0000000119267890 */ /* 0x000fe2000fffe03f */
[----:B------:R-:W-:-:S03]  /*db00*/  IMAD.U32 R10, RZ, RZ, UR37 ;  /* 0x00000025ff0a7e24 */ /* 0x000fc6000f8e00ff */
[----:B------:R-:W-:Y:S02]  /*db10*/  UISETP.NE.AND UP0, UPT, UR38, 0x2, UPT ;  /* 0x000000022600788c */ /* 0x000fe4000bf05270 */
[----:B------:R-:W-:Y:S02]  /*db20*/  SHF.L.U32 R10, R10, 0x1f, RZ ;  /* 0x0000001f0a0a7819 */ /* 0x000fe400000006ff */
[----:B------:R-:W-:-:S04]  /*db30*/  USEL UR38, UR38, URZ, UP0 ;  /* 0x0000003f26267287 */ /* 0x000fc80008000000 */
[----:B------:R-:W-:-:S09]  /*db40*/  ULEA UR24, UR38, UR45, 0x3 ;  /* 0x0000002d26187291 */ /* 0x000fd2000f8e183f */
[----:B------:R0:W1:Y:S01]  /*db50*/  SYNCS.PHASECHK.TRANS64.TRYWAIT P1, [UR24+0x13230], R10 ;  /* 0x0132300aff0075a7 */ /* 0x0000620008020158 */
[----:B------:R-:W-:Y:S05]  /*db60*/  @!P0 BRA `(.L_x_888) ;  /* 0x0000000000048947 */ /* 0x000fea0003800000 */
[----:B------:R-:W-:Y:S01]  /*db70*/  BPT.TRAP 0x1 ;  /* 0x000000040000795c */ /* 0x000fe20000300000 */
.L_x_888:
[----:B-1----:R-:W-:Y:S05]  /*db80*/  @P1 BRA `(.L_x_889) ;  /* 0x0000000000081947 */ /* 0x002fea0003800000 */
[----:B------:R-:W1:Y:S02]  /*db90*/  SYNCS.PHASECHK.TRANS64.TRYWAIT P1, [UR24+0x13230], R10 ;  /* 0x0132300aff0075a7 */ /* 0x000e640008020158 */
[----:B-1----:R-:W-:Y:S05]  /*dba0*/  @!P1 BRA `(.L_x_890) ;  /* 0x000000b400949947 */ /* 0x002fea0003800000 */
.L_x_889:
        /* <DEDUP_REMOVED lines=64> */
.L_x_891:
[----:B------:R-:W-:Y:S01]  /*dfb0*/  ULEA UR11, UR25, UR45, 0x3 ;  /* 0x0000002d190b7291 */ /* 0x000fe2000f8e183f */
[----:B01----:R-:W-:-:S05]  /*dfc0*/  IMAD.U32 R10, RZ, RZ, UR26 ;  /* 0x0000001aff0a7e24 */ /* 0x003fca000f8e00ff */
[----:B------:R-:W-:-:S04]  /*dfd0*/  SHF.L.U32 R10, R10, 0x1f, RZ ;  /* 0x0000001f0a0a7819 */ /* 0x000fc800000006ff */
[----:B------:R0:W1:Y:S01]  /*dfe0*/  SYNCS.PHASECHK.TRANS64.TRYWAIT P1, [UR11+0x13250], R10 ;  /* 0x0132500aff0075a7 */ /* 0x000062000802014b */
[----:B------:R-:W-:Y:S05]  /*dff0*/  @!P0 BRA `(.L_x_892) ;  /* 0x0000000000048947 */ /* 0x000fea0003800000 */
[----:B------:R-:W-:Y:S01]  /*e000*/  BPT.TRAP 0x1 ;  /* 0x000000040000795c */ /* 0x000fe20000300000 */
.L_x_892:
[----:B-1----:R-:W-:Y:S05]  /*e010*/  @P1 BRA `(.L_x_893) ;  /* 0x0000000000081947 */ /* 0x002fea0003800000 */
[----:B------:R-:W1:Y:S02]  /*e020*/  SYNCS.PHASECHK.TRANS64.TRYWAIT P1, [UR11+0x13250], R10 ;  /* 0x0132500aff0075a7 */ /* 0x000e64000802014b */
[----:B-1----:R-:W-:Y:S05]  /*e030*/  @!P1 BRA `(.L_x_894) ;  /* 0x000000b000889947 */ /* 0x002fea0003800000 */
.L_x_893:
        /* <DEDUP_REMOVED lines=20> */
[C---:B------:R-:W-:Y:S01]  /*e180*/  FMUL.FTZ R125, R0.reuse, R128 ;  /* 0x00000080007d7220 */ /* 0x040fe20000410000 */
[C---:B0-----:R-:W-:Y:S01]  /*e190*/  FMUL.FTZ R10, R0.reuse, R120 ;  /* 0x00000078000a7220 */ /* 0x041fe20000410000 */
        /* <DEDUP_REMOVED lines=66> */
[----:B------:R-:W2:Y:S01]  /*e5c0*/  MUFU.TANH R22, R22 ;  /* 0x0000001600167308 */ /* 0x000ea20000002400 */
[----:B------:R-:W-:-:S02]  /*e5d0*/  WARPGROUP.DEPBAR.LE gsb0, 0x0 ;  /* 0x00008000000079c5 */ /* 0x000fc40000010000 */
[----:B------:R-:W-:-:S06]  /*e5e0*/  WARPGROUP.ARRIVE ;  /* 0x00000000000079c5 */ /* 0x000fcc0000000000 */
[----:B------:R-:W3:Y:S01]  /*e5f0*/  S2R R155, SR_TID.X ;  /* 0x00000000009b7919 */ /* 0x000ee20000002100 */
[----:B------:R-:W4:Y:S01]  /*e600*/  MUFU.TANH R120, R120 ;  /* 0x0000007800787308 */ /* 0x000f220000002400 */
[----:B------:R-:W-:Y:S01]  /*e610*/  QGMMA.64x64x32.F32.E4M3.E4M3 R24, R148, gdesc[UR4], R24, gsb0 ;  /* 0x00e0000494187df3 */ /* 0x000fe20008000818 */
[----:B------:R-:W-:Y:S01]  /*e620*/  UIADD3 UR6, UR10, 0x100, URZ ;  /* 0x000001000a067890 */ /* 0x000fe2000fffe03f */
[----:B------:R-:W-:-:S05]  /*e630*/  UMOV UR7, 0xc0000010 ;  /* 0xc000001000077882 */ /* 0x000fca0000000000 */
[----:B------:R-:W0:Y:S08]  /*e640*/  MUFU.TANH R121, R121 ;  /* 0x0000007900797308 */ /* 0x000e300000002400 */
[----:B------:R-:W0:Y:S08]  /*e650*/  MUFU.TANH R122, R122 ;  /* 0x0000007a007a7308 */ /* 0x000e300000002400 */
[----:B------:R-:W0:Y:S01]  /*e660*/  MUFU.TANH R123, R123 ;  /* 0x0000007b007b7308 */ /* 0x000e220000002400 */
[----:B---3--:R-:W-:-:S07]  /*e670*/  LOP3.LUT P1, RZ, R155, 0x7f, RZ, 0xc0, !PT ;  /* 0x0000007f9bff7812 */ /* 0x008fce000782c0ff */
[----:B------:R-:W3:Y:S08]  /*e680*/  MUFU.TANH R124, R124 ;  /* 0x0000007c007c7308 */ /* 0x000ef00000002400 */
[----:B------:R-:W0:Y:S01]  /*e690*/  MUFU.TANH R125, R125 ;  /* 0x0000007d007d7308 */ /* 0x000e220000002400 */
[----:B------:R-:W-:-:S05]  /*e6a0*/  @!P1 VIADD R56, R56, 0x13240 ;  /* 0x0001324038389836 */ /* 0x000fca0000000000 */
[----:B------:R-:W-:Y:S02]  /*e6b0*/  @!P1 PRMT R56, RZ, 0x654, R56 ;  /* 0x00000654ff389816 */ /* 0x000fe40000000038 */
        /* <DEDUP_REMOVED lines=40> */
[----:B------:R-:W-:Y:S01]  /*e940*/  FMUL.FTZ R66, R0, R71 ;  /* 0x0000004700427220 */ /* 0x000fe20000410000 */
[----:B------:R-:W0:Y:S01]  /*e950*/  MUFU.TANH R90, R90 ;  /* 0x0000005a005a7308 */ /* 0x000e220000002400 */
[----:B------:R-:W-:Y:S07]  /*e960*/  QGMMA.64x64x32.F32.E4M3.E4M3 R24, R136, gdesc[UR4], R24, gsb0 ;  /* 0x00e0000488187df3 */ /* 0x000fee0008000818 */
        /* <DEDUP_REMOVED lines=11> */
[----:B------:R-:W-:Y:S01]  /*ea20*/  FMUL.FTZ R65, R0, R70 ;  /* 0x0000004600417220 */ /* 0x000fe20000410000 */
[----:B------:R-:W-:Y:S01]  /*ea30*/  IMAD R70, R3, -0xa0, RZ ;  /* 0xffffff6003467824 */ /* 0x000fe200078e02ff */
[----:B------:R0:W-:Y:S01]  /*ea40*/  @!P1 SYNCS.ARRIVE.TRANS64.RED.A1T0 RZ, [R56+URZ], RZ ;  /* 0x000000ff38ff99a7 */ /* 0x0001e2000810043f */
[----:B------:R-:W-:Y:S01]  /*ea50*/  ISETP.GE.AND P1, PT, R9, 0x1, PT ;  /* 0x000000010900780c */ /* 0x000fe20003f26270 */
[----:B------:R-:W0:Y:S01]  /*ea60*/  MUFU.TANH R100, R100 ;  /* 0x0000006400647308 */ /* 0x000e220000002400 */
[----:B------:R-:W-:Y:S01]  /*ea70*/  IMAD R67, R17, -0x2, R70 ;  /* 0xfffffffe11437824 */ /* 0x000fe200078e0246 */
[----:B------:R-:W-:-:S05]  /*ea80*/  IADD3 R138, R70, 0x1, R18 ;  /* 0x00000001468a7810 */ /* 0x000fca0007ffe012 */
[----:B------:R-:W-:Y:S01]  /*ea90*/  IMAD.IADD R138, R138, 0x1, -R19 ;  /* 0x000000018a8a7824 */ /* 0x000fe200078e0a13 */
[----:B------:R-:W0:Y:S03]  /*eaa0*/  MUFU.TANH R101, R101 ;  /* 0x0000006500657308 */ /* 0x000e260000002400 */
[----:B------:R-:W-:-:S04]  /*eab0*/  IMAD R138, R17, -0x2, R138 ;  /* 0xfffffffe118a7824 */ /* 0x000fc800078e028a */
[C---:B------:R-:W-:Y:S01]  /*eac0*/  VIADD R139, R138.reuse, UR23 ;  /* 0x000000178a8b7c36 */ /* 0x040fe20008000000 */
[----:B------:R-:W0:Y:S01]  /*ead0*/  MUFU.TANH R102, R102 ;  /* 0x0000006600667308 */ /* 0x000e220000002400 */
[----:B------:R-:W-:Y:S02]  /*eae0*/  VIADD R138, R138, UR20 ;  /* 0x000000148a8a7c36 */ /* 0x000fe40008000000 */
[C---:B------:R-:W-:Y:S02]  /*eaf0*/  IMAD.IADD R137, R6.reuse, 0x1, R139 ;  /* 0x0000000106897824 */ /* 0x040fe400078e028b */
        /* <DEDUP_REMOVED lines=34> */
[----:B-1234-:R-:W-:Y:S05]  /*ed20*/  @!P1 BRA `(.L_x_895) ;  /* 0x0000000000549947 */ /* 0x01efea0003800000 */
        /* <DEDUP_REMOVED lines=11> */
.L_x_897:
[----:B------:R-:W-:-:S05]  /*ede0*/  IMAD.U32 R141, RZ, RZ, UR22 ;  /* 0x00000016ff8d7e24 */ /* 0x000fca000f8e00ff */
[----:B------:R-:W-:-:S13]  /*edf0*/  ISETP.NE.AND P1, PT, R141, 0x1, PT ;  /* 0x000000018d00780c */ /* 0x000fda0003f25270 */
[----:B0-----:R-:W0:Y:S02]  /*ee00*/  @P1 LDC.64 R56, c[0x0][0x9e8] ;  /* 0x00027a00ff381b82 */ /* 0x001e240000000a00 */
[----:B0-----:R-:W-:-:S04]  /*ee10*/  @P1 IMAD.HI.U32 R142, R12, R56, RZ ;  /* 0x000000380c8e1227 */ /* 0x001fc800078e00ff */
[----:B------:R-:W-:Y:S01]  /*ee20*/  IMAD.MOV.U32 R56, RZ, RZ, R12 ;  /* 0x000000ffff387224 */ /* 0x000fe200078e000c */
[----:B------:R-:W-:-:S07]  /*ee30*/  @P1 SHF.R.U32.HI R56, RZ, R57, R142 ;  /* 0x00000039ff381219 */ /* 0x000fce000001168e */
.L_x_898:
[----:B------:R-:W-:Y:S05]  /*ee40*/  BSYNC B0 ;  /* 0x0000000000007941 */ /* 0x000fea0003800000 */
.L_x_896:
[----:B------:R-:W-:-:S05]  /*ee50*/  IMAD R56, R56, R141, R67 ;  /* 0x0000008d38387224 */ /* 0x000fca00078e0243 */
[----:B------:R-:W-:Y:S02]  /*ee60*/  VIADDMNMX R137, R56, R141, R137, PT ;  /* 0x0000008d38897246 */ /* 0x000fe40003800189 */
[----:B------:R-:W-:-:S07]  /*ee70*/  VIMNMX R71, R71, R56, !PT ;  /* 0x0000003847477248 */ /* 0x000fce0007fe0100 */
.L_x_895:
        /* <DEDUP_REMOVED lines=11> */
[----:B0-----:R-:W-:Y:S02]  /*ef30*/  FSEL R56, R11, -INF , !P3 ;  /* 0xff8000000b387808 */ /* 0x001fe40005800000 */
[----:B------:R-:W-:Y:S02]  /*ef40*/  ISETP.LT.OR P2, PT, R137, 0x9, P2 ;  /* 0x000000098900780c */ /* 0x000fe40001741670 */
        /* <DEDUP_REMOVED lines=232> */
.L_x_901:
[----:B------:R-:W-:-:S05]  /*fdd0*/  IMAD.U32 R142, RZ, RZ, UR22 ;  /* 0x00000016ff8e7e24 */ /* 0x000fca000f8e00ff */
[----:B------:R-:W-:-:S13]  /*fde0*/  ISETP.NE.AND P6, PT, R142, 0x1, PT ;  /* 0x000000018e00780c */ /* 0x000fda0003fc5270 */
[----:B------:R-:W0:Y:S02]  /*fdf0*/  @P6 LDC.64 R10, c[0x0][0x9e8] ;  /* 0x00027a00ff0a6b82 */ /* 0x000e240000000a00 */
[----:B0-----:R-:W-:-:S04]  /*fe00*/  @P6 IMAD.HI.U32 R70, R21, R10, RZ ;  /* 0x0000000a15466227 */ /* 0x001fc800078e00ff */
[----:B------:R-:W-:Y:S01]  /*fe10*/  IMAD.MOV.U32 R10, RZ, RZ, R21 ;  /* 0x000000ffff0a7224 */ /* 0x000fe200078e0015 */
[----:B------:R-:W-:-:S07]  /*fe20*/  @P6 SHF.R.U32.HI R10, RZ, R11, R70 ;  /* 0x0000000bff0a6219 */ /* 0x000fce0000011646 */
.L_x_902:
[----:B------:R-:W-:Y:S05]  /*fe30*/  BSYNC B0 ;  /* 0x0000000000007941 */ /* 0x000fea0003800000 */
.L_x_900:
[----:B------:R-:W-:-:S05]  /*fe40*/  IMAD R67, R10, R142, R67 ;  /* 0x0000008e0a437224 */ /* 0x000fca00078e0243 */
[----:B------:R-:W-:Y:S02]  /*fe50*/  VIADDMNMX R139, R67, R142, R139, PT ;  /* 0x0000008e438b7246 */ /* 0x000fe4000380018b */
[----:B------:R-:W-:-:S07]  /*fe60*/  VIMNMX R138, R138, R67, !PT ;  /* 0x000000438a8a7248 */ /* 0x000fce0007fe0100 */
.L_x_899:
        /* <DEDUP_REMOVED lines=115> */
[----:B0-----:R-:W-:-:S02]  /*105a0*/  FMNMX.FTZ R70, R10, R11, !PT ;  /* 0x0000000b0a467209 */ /* 0x001fc40007810000 */
[----:B------:R-:W-:Y:S02]  /*105b0*/  FSEL R91, R91, -INF , !P1 ;  /* 0xff8000005b5b7808 */ /* 0x000fe40004800000 */
[----:B------:R-:W-:Y:S01]  /*105c0*/  LOP3.LUT P1, RZ, R16, 0x200000, RZ, 0xc0, !PT ;  /* 0x0020000010ff7812 */ /* 0x000fe2000782c0ff */
[----:B------:R-:W0:Y:S01]  /*105d0*/  SHFL.BFLY PT, R11, R70, 0x1, 0x1f ;  /* 0x0c201f00460b7f89 */ /* 0x000e2200000e0000 */
        /* <DEDUP_REMOVED lines=11> */
[----:B0-----:R-:W-:Y:S02]  /*10690*/  FMNMX.FTZ R11, R70, R11, !PT ;  /* 0x0000000b460b7209 */ /* 0x001fe40007810000 */
        /* <DEDUP_REMOVED lines=68> */
[----:B------:R-:W-:Y:S02]  /*10ae0*/  FMNMX.FTZ R137, R67, R20, !PT ;  /* 0x0000001443897209 */ /* 0x000fe40007810000 */
[----:B------:R-:W-:Y:S02]  /*10af0*/  FSEL R71, R71, RZ, P1 ;  /* 0x000000ff47477208 */ /* 0x000fe40000800000 */
[----:B------:R-:W-:Y:S02]  /*10b00*/  FMNMX.FTZ R10, R120, R137, !PT ;  /* 0x00000089780a7209 */ /* 0x000fe40007810000 */
[----:B------:R-:W-:Y:S01]  /*10b10*/  ISETP.LT.OR P2, PT, R139, 0x9a, P2 ;  /* 0x0000009a8b00780c */ /* 0x000fe20001741670 */
        /* <DEDUP_REMOVED lines=12> */
[----:B------:R-:W-:Y:S01]  /*10be0*/  FSEL R126, R62, -INF , !P4 ;  /* 0xff8000003e7e7808 */ /* 0x000fe20006000000 */
[--C-:B------:R-:W-:Y:S01]  /*10bf0*/  FFMA.FTZ R104, R104, UR21, -R71.reuse ;  /* 0x0000001568687c23 */ /* 0x100fe20008010847 */
[----:B------:R-:W-:Y:S01]  /*10c00*/  FMNMX.FTZ R10, R128, R137, !PT ;  /* 0x00000089800a7209 */ /* 0x000fe20007810000 */
[----:B------:R0:W-:Y:S01]  /*10c10*/  MUFU.EX2 R62, R130 ;  /* 0x00000082003e7308 */ /* 0x0001e20000000800 */
[----:B------:R-:W-:Y:S01]  /*10c20*/  FSEL R66, R66, -INF , !P2 ;  /* 0xff80000042427808 */ /* 0x000fe20005000000 */
[--C-:B------:R-:W-:Y:S01]  /*10c30*/  FFMA.FTZ R105, R105, UR21, -R71.reuse ;  /* 0x0000001569697c23 */ /* 0x100fe20008010847 */
[----:B------:R-:W-:Y:S01]  /*10c40*/  FMNMX.FTZ R137, R131, R10, !PT ;  /* 0x0000000a83897209 */ /* 0x000fe20007810000 */
[--C-:B------:R-:W-:Y:S01]  /*10c50*/  FFMA.FTZ R108, R108, UR21, -R71.reuse ;  /* 0x000000156c6c7c23 */ /* 0x100fe20008010847 */
[----:B------:R-:W-:-:S01]  /*10c60*/  FFMA.FTZ R109, R109, UR21, -R71 ;  /* 0x000000156d6d7c23 */ /* 0x000fc20008010847 */
[--C-:B------:R-:W-:Y:S01]  /*10c70*/  FFMA.FTZ R112, R112, UR21, -R71.reuse ;  /* 0x0000001570707c23 */ /* 0x100fe20008010847 */
[----:B------:R-:W-:Y:S01]  /*10c80*/  FMNMX.FTZ R137, R132, R137, !PT ;  /* 0x0000008984897209 */ /* 0x000fe20007810000 */
[--C-:B------:R-:W-:Y:S01]  /*10c90*/  FFMA.FTZ R113, R113, UR21, -R71.reuse ;  /* 0x0000001571717c23 */ /* 0x100fe20008010847 */
[----:B0-----:R-:W-:-:S01]  /*10ca0*/  FFMA.FTZ R130, R135, UR21, -R71 ;  /* 0x0000001587827c23 */ /* 0x001fc20008010847 */
        /* <DEDUP_REMOVED lines=28> */
[----:B------:R-:W-:Y:S01]  /*10e70*/  FFMA.FTZ R68, R68, UR21, -R71 ;  /* 0x0000001544447c23 */ /* 0x000fe20008010847 */
        /* <DEDUP_REMOVED lines=37> */
[----:B------:R-:W-:Y:S04]  /*110d0*/  MUFU.EX2 R133, R134 ;  /* 0x0000008600857308 */ /* 0x000fe80000000800 */
[----:B------:R-:W0:Y:S04]  /*110e0*/  SHFL.BFLY PT, R10, R137, 0x2, 0x1f ;  /* 0x0c401f00890a7f89 */ /* 0x000e2800000e0000 */
[----:B------:R-:W-:Y:S08]  /*110f0*/  MUFU.EX2 R112, R112 ;  /* 0x0000007000707308 */ /* 0x000ff00000000800 */
[----:B------:R-:W-:Y:S08]  /*11100*/  MUFU.EX2 R113, R113 ;  /* 0x0000007100717308 */ /* 0x000ff00000000800 */
[----:B------:R-:W-:Y:S01]  /*11110*/  MUFU.EX2 R116, R116 ;  /* 0x0000007400747308 */ /* 0x000fe20000000800 */
[----:B0-----:R-:W-:Y:S01]  /*11120*/  FMNMX.FTZ R10, R137, R10, !PT ;  /* 0x0000000a890a7209 */ /* 0x001fe20007810000 */
[--C-:B------:R-:W-:Y:S01]  /*11130*/  FFMA.FTZ R137, R136, UR21, -R71.reuse ;  /* 0x0000001588897c23 */ /* 0x100fe20008010847 */
[----:B------:R-:W-:-:S01]  /*11140*/  FFMA.FTZ R71, R69, UR21, -R71 ;  /* 0x0000001545477c23 */ /* 0x000fc20008010847 */
[----:B------:R-:W-:-:S04]  /*11150*/  FSEL R69, R11, RZ, P1 ;  /* 0x000000ff0b457208 */ /* 0x000fc80000800000 */
[----:B------:R-:W-:Y:S01]  /*11160*/  MUFU.EX2 R117, R117 ;  /* 0x0000007500757308 */ /* 0x000fe20000000800 */
[----:B------:R-:W0:Y:S01]  /*11170*/  SHFL.BFLY PT, R139, R10, 0x1, 0x1f ;  /* 0x0c201f000a8b7f89 */ /* 0x000e2200000e0000 */
[----:B------:R-:W-:-:S04]  /*11180*/  FADD.FTZ R69, -R69, R14 ;  /* 0x0000000e45457221 */ /* 0x000fc80000010100 */
[----:B------:R-:W-:Y:S02]  /*11190*/  FMUL.FTZ R69, R69, UR21 ;  /* 0x0000001545457c20 */ /* 0x000fe40008410000 */
[----:B------:R-:W-:Y:S08]  /*111a0*/  MUFU.EX2 R88, R88 ;  /* 0x0000005800587308 */ /* 0x000ff00000000800 */
[----:B------:R-:W1:Y:S01]  /*111b0*/  MUFU.EX2 R69, R69 ;  /* 0x0000004500457308 */ /* 0x000e620000000800 */
[----:B0-----:R-:W-:Y:S01]  /*111c0*/  FMNMX.FTZ R10, R10, R139, !PT ;  /* 0x0000008b0a0a7209 */ /* 0x001fe20007810000 */
[----:B------:R-:W-:-:S06]  /*111d0*/  IMAD.U32 R139, RZ, RZ, UR21 ;  /* 0x00000015ff8b7e24 */ /* 0x000fcc000f8e00ff */
[----:B------:R-:W-:Y:S01]  /*111e0*/  MUFU.EX2 R89, R89 ;  /* 0x0000005900597308 */ /* 0x000fe20000000800 */
[C---:B------:R-:W-:Y:S01]  /*111f0*/  FSETP.NEU.FTZ.AND P1, PT, R10.reuse, -INF , PT ;  /* 0xff8000000a00780b */ /* 0x040fe20003f3d000 */
[----:B------:R-:W-:-:S03]  /*11200*/  FFMA.FTZ R14, R10, R139, -8 ;  /* 0xc10000000a0e7423 */ /* 0x000fc6000001008b */
[----:B------:R-:W-:Y:S01]  /*11210*/  FSEL R139, R10, RZ, P1 ;  /* 0x000000ff0a8b7208 */ /* 0x000fe20000800000 */
[----:B-1----:R-:W-:-:S01]  /*11220*/  FFMA.FTZ R134, R69, R5, R22 ;  /* 0x0000000545867223 */ /* 0x002fc20000010016 */
[----:B------:R-:W-:Y:S01]  /*11230*/  FSEL R14, R14, RZ, P1 ;  /* 0x000000ff0e0e7208 */ /* 0x000fe20000800000 */
[----:B------:R-:W-:Y:S02]  /*11240*/  MUFU.EX2 R92, R92 ;  /* 0x0000005c005c7308 */ /* 0x000fe40000000800 */
[----:B------:R-:W-:-:S02]  /*11250*/  FADD.FTZ R139, -R139, R20 ;  /* 0x000000148b8b7221 */ /* 0x000fc40000010100 */
[--C-:B------:R-:W-:Y:S01]  /*11260*/  FFMA.FTZ R67, R67, UR21, -R14.reuse ;  /* 0x0000001543437c23 */ /* 0x100fe2000801080e */
[----:B------:R-:W-:-:S01]  /*11270*/  FFMA.FTZ R120, R120, UR21, -R14 ;  /* 0x0000001578787c23 */ /* 0x000fc2000801080e */
[----:B------:R-:W-:Y:S01]  /*11280*/  FMUL.FTZ R20, R139, UR21 ;  /* 0x000000158b147c20 */ /* 0x000fe20008410000 */
[----:B------:R-:W-:-:S01]  /*11290*/  FFMA.FTZ R123, R123, UR21, -R14 ;  /* 0x000000157b7b7c23 */ /* 0x000fc2000801080e */
[--C-:B------:R-:W-:Y:S01]  /*112a0*/  FFMA.FTZ R124, R124, UR21, -R14.reuse ;  /* 0x000000157c7c7c23 */ /* 0x100fe2000801080e */
[----:B------:R-:W-:-:S01]  /*112b0*/  FFMA.FTZ R127, R127, UR21, -R14 ;  /* 0x000000157f7f7c23 */ /* 0x000fc2000801080e */
        /* <DEDUP_REMOVED lines=8> */
[----:B------:R-:W0:Y:S01]  /*11340*/  MUFU.EX2 R20, R20 ;  /* 0x0000001400147308 */ /* 0x000e220000000800 */
        /* <DEDUP_REMOVED lines=16> */
[----:B0-----:R-:W-:-:S01]  /*11450*/  FFMA.FTZ R5, R20, R4, R67 ;  /* 0x0000000414057223 */ /* 0x001fc20000010043 */
[----:B------:R-:W-:Y:S01]  /*11460*/  FFMA.FTZ R98, R98, UR21, -R14 ;  /* 0x0000001562627c23 */ /* 0x000fe2000801080e */
[----:B------:R-:W-:-:S01]  /*11470*/  FADD.FTZ R139, R129, R134 ;  /* 0x00000086818b7221 */ /* 0x000fc20000010000 */
        /* <DEDUP_REMOVED lines=21> */
[----:B0-----:R-:W-:-:S01]  /*115d0*/  FADD.FTZ R4, R124, R5 ;  /* 0x000000057c047221 */ /* 0x001fc20000010000 */
[--C-:B------:R-:W-:Y:S01]  /*115e0*/  FFMA.FTZ R126, R126, UR21, -R14.reuse ;  /* 0x000000157e7e7c23 */ /* 0x100fe2000801080e */
[----:B------:R-:W-:-:S01]  /*115f0*/  FFMA.FTZ R65, R65, UR21, -R14 ;  /* 0x0000001541417c23 */ /* 0x000fc2000801080e */
[----:B------:R-:W-:-:S04]  /*11600*/  FFMA.FTZ R14, R66, UR21, -R14 ;  /* 0x00000015420e7c23 */ /* 0x000fc8000801080e */
[----:B------:R-:W0:Y:S01]  /*11610*/  MUFU.EX2 R131, R131 ;  /* 0x0000008300837308 */ /* 0x000e220000000800 */
[----:B-1----:R-:W-:-:S07]  /*11620*/  FADD.FTZ R5, R127, R4 ;  /* 0x000000047f057221 */ /* 0x002fce0000010000 */
[----:B------:R-:W1:Y:S01]  /*11630*/  MUFU.EX2 R132, R132 ;  /* 0x0000008400847308 */ /* 0x000e620000000800 */
[----:B--2---:R-:W-:-:S07]  /*11640*/  FADD.FTZ R4, R128, R5 ;  /* 0x0000000580047221 */ /* 0x004fce0000010000 */
[----:B------:R-:W2:Y:S01]  /*11650*/  MUFU.EX2 R106, R106 ;  /* 0x0000006a006a7308 */ /* 0x000ea20000000800 */
[----:B0-----:R-:W-:-:S01]  /*11660*/  FADD.FTZ R5, R131, R4 ;  /* 0x0000000483057221 */ /* 0x001fc20000010000 */
[----:B------:R-:W-:-:S06]  /*11670*/  FADD.FTZ R4, R104, R139 ;  /* 0x0000008b68047221 */ /* 0x000fcc0000010000 */
[----:B------:R-:W0:Y:S01]  /*11680*/  MUFU.EX2 R107, R107 ;  /* 0x0000006b006b7308 */ /* 0x000e220000000800 */
[----:B-1----:R-:W-:-:S07]  /*11690*/  FADD.FTZ R5, R132, R5 ;  /* 0x0000000584057221 */ /* 0x002fce0000010000 */
        /* <DEDUP_REMOVED lines=57> */
[----:B-1----:R-:W-:-:S04]  /*11a30*/  FADD.FTZ R5, R73, R4 ;  /* 0x0000000449057221 */ /* 0x002fc80000010000 */
[----:B------:R-:W-:-:S03]  /*11a40*/  FADD.FTZ R4, R62, R5 ;  /* 0x000000053e047221 */ /* 0x000fc60000010000 */
[----:B------:R-:W1:Y:S01]  /*11a50*/  MUFU.EX2 R77, R77 ;  /* 0x0000004d004d7308 */ /* 0x000e620000000800 */
[----:B--2---:R-:W-:-:S01]  /*11a60*/  FADD.FTZ R139, R75, R134 ;  /* 0x000000864b8b7221 */ /* 0x004fc20000010000 */
[----:B------:R-:W-:-:S06]  /*11a70*/  FADD.FTZ R4, R133, R4 ;  /* 0x0000000485047221 */ /* 0x000fcc0000010000 */
        /* <DEDUP_REMOVED lines=48> */
[----:B0-----:R-:W-:-:S03]  /*11d80*/  FADD.FTZ R5, R71, R66 ;  /* 0x0000004247057221 */ /* 0x001fc60000010000 */
[----:B-1----:R-:W-:Y:S01]  /*11d90*/  FADD.FTZ R4, R14, R139 ;  /* 0x0000008b0e047221 */ /* 0x002fe20000010000 */
[----:B------:R-:W-:Y:S06]  /*11da0*/  @!P0 BRA `(.L_x_903) ;  /* 0x0000000000048947 */ /* 0x000fec0003800000 */
[----:B------:R-:W-:Y:S01]  /*11db0*/  BPT.TRAP 0x1 ;  /* 0x000000040000795c */ /* 0x000fe20000300000 */
.L_x_903:
        /* <DEDUP_REMOVED lines=9> */
[----:B------:R-:W-:Y:S01]  /*11e50*/  F2FP.SATFINITE.E4M3.F32.PACK_AB_MERGE_C R60, R59, R58, R60 ;  /* 0x0000003a3b3c723e */ /* 0x000fe2000480703c */
[----:B------:R-:W-:Y:S01]  /*11e60*/  FMUL.FTZ R27, R27, R20 ;  /* 0x000000141b1b7220 */ /* 0x000fe20000410000 */
[----:B------:R-:W-:Y:S01]  /*11e70*/  F2FP.SATFINITE.E4M3.F32.PACK_AB_MERGE_C R56, R121, R56, RZ ;  /* 0x000000387938723e */ /* 0x000fe200048070ff */
[----:B------:R-:W-:Y:S01]  /*11e80*/  FMUL.FTZ R30, R30, R20 ;  /* 0x000000141e1e7220 */ /* 0x000fe20000410000 */
[----:B------:R-:W-:Y:S01]  /*11e90*/  F2FP.SATFINITE.E4M3.F32.PACK_AB_MERGE_C R123, R124, R123, RZ ;  /* 0x0000007b7c7b723e */ /* 0x000fe200048070ff */
[----:B------:R-:W-:Y:S01]  /*11ea0*/  SYNCS.ARRIVE.TRANS64.RED.A1T0 RZ, [UR6], RZ ;  /* 0x000000ffffff79a7 */ /* 0x000fe20008100406 */
        /* <DEDUP_REMOVED lines=57> */
[----:B------:R-:W-:Y:S01]  /*12240*/  FMUL.FTZ R53, R53, R69 ;  /* 0x0000004535357220 */ /* 0x000fe20000410000 */
[----:B------:R-:W-:Y:S01]  /*12250*/  F2FP.SATFINITE.E4M3.F32.PACK_AB_MERGE_C R140, R73, R72, R62 ;  /* 0x00000048498c723e */ /* 0x000fe2000480703e */
[----:B------:R-:W-:Y:S01]  /*12260*/  VIADD R3, R3, 0xffffffff ;  /* 0xffffffff03037836 */ /* 0x000fe20000000000 */
[----:B------:R-:W-:Y:S01]  /*12270*/  F2FP.SATFINITE.E4M3.F32.PACK_AB_MERGE_C R141, R75, R74, R76 ;  /* 0x0000004a4b8d723e */ /* 0x000fe2000480704c */
[----:B------:R-:W-:Y:S01]  /*12280*/  IMAD.MOV.U32 R20, RZ, RZ, R10 ;  /* 0x000000ffff147224 */ /* 0x000fe200078e000a */
[----:B------:R-:W-:Y:S01]  /*12290*/  F2FP.SATFINITE.E4M3.F32.PACK_AB_MERGE_C R142, R80, R79, R84 ;  /* 0x0000004f508e723e */ /* 0x000fe20004807054 */
[----:B------:R-:W-:Y:S01]  /*122a0*/  IMAD.MOV.U32 R14, RZ, RZ, R11 ;  /* 0x000000ffff0e7224 */ /* 0x000fe200078e000b */
[----:B------:R-:W-:Y:S01]  /*122b0*/  F2FP.SATFINITE.E4M3.F32.PACK_AB_MERGE_C R143, R81, R78, R82 ;  /* 0x0000004e518f723e */ /* 0x000fe20004807052 */
[----:B------:R-:W-:Y:S01]  /*122c0*/  IMAD.MOV.U32 R137, RZ, RZ, R60 ;  /* 0x000000ffff897224 */ /* 0x000fe200078e003c */
[----:B------:R-:W-:Y:S01]  /*122d0*/  F2FP.SATFINITE.E4M3.F32.PACK_AB_MERGE_C R136, R87, R86, R130 ;  /* 0x000000565788723e */ /* 0x000fe20004807082 */
[----:B------:R-:W-:Y:S06]  /*122e0*/  @P1 BRA `(.L_x_904) ;  /* 0xffffffb400ec1947 */ /* 0x000fec000383ffff */
.L_x_886:
[----:B------:R-:W-:Y:S06]  /*122f0*/  BAR.ARV 0x8, 0x1a0 ;  /* 0x0206800000007b1d */ /* 0x000fec0000002000 */
[----:B------:R-:W-:Y:S05]  /*12300*/  @!P0 BRA `(.L_x_905) ;  /* 0x0000000000048947 */ /* 0x000fea0003800000 */
[----:B------:R-:W-:Y:S01]  /*12310*/  BPT.TRAP 0x1 ;  /* 0x000000040000795c */ /* 0x000fe20000300000 */
.L_x_905:
[----:B------:R-:W-:Y:S01]  /*12320*/  ULEA UR14, UR38, UR45, 0x3 ;  /* 0x0000002d260e7291 */ /* 0x000fe2000f8e183f */
[----:B------:R-:W-:-:S05]  /*12330*/  IMAD.U32 R0, RZ, RZ, UR37 ;  /* 0x00000025ff007e24 */ /* 0x000fca000f8e00ff */
[----:B------:R-:W-:-:S04]  /*12340*/  SHF.L.U32 R0, R0, 0x1f, RZ ;  /* 0x0000001f00007819 */ /* 0x000fc800000006ff */
[----:B------:R0:W1:Y:S01]  /*12350*/  SYNCS.PHASECHK.TRANS64.TRYWAIT P1, [UR14+0x13250], R0 ;  /* 0x01325000ff0075a7 */ /* 0x000062000802014e */
[----:B------:R-:W-:Y:S05]  /*12360*/  @!P0 BRA `(.L_x_906) ;  /* 0x0000000000048947 */ /* 0x000fea0003800000 */
[----:B------:R-:W-:Y:S01]  /*12370*/  BPT.TRAP 0x1 ;  /* 0x000000040000795c */ /* 0x000fe20000300000 */
.L_x_906:
[----:B-1----:R-:W-:Y:S05]  /*12380*/  @P1 BRA `(.L_x_907) ;  /* 0x0000000000081947 */ /* 0x002fea0003800000 */
[----:B------:R-:W1:Y:S02]  /*12390*/  SYNCS.PHASECHK.TRANS64.TRYWAIT P1, [UR14+0x13250], R0 ;  /* 0x01325000ff0075a7 */ /* 0x000e64000802014e */
[----:B-1----:R-:W-:Y:S05]  /*123a0*/  @!P1 BRA `(.L_x_908) ;  /* 0x0000006c00c49947 */ /* 0x002fea0003800000 */
.L_x_907:
        /* <DEDUP_REMOVED lines=30> */
[----:B------:R2:W3:Y:S01]  /*12590*/  @P1 LDG.E R8, desc[UR48][R6.64] ;  /* 0x0000003006081981 */ /* 0x0004e2000c1e1900 */
        /* <DEDUP_REMOVED lines=14> */
[----:B01----:R-:W0:Y:S04]  /*12680*/  SHFL.BFLY PT, R0, R5, 0x2, 0x1f ;  /* 0x0c401f0005007f89 */ /* 0x003e2800000e0000 */
[----:B--2---:R-:W1:Y:S01]  /*12690*/  SHFL.BFLY PT, R7, R4, 0x2, 0x1f ;  /* 0x0c401f0004077f89 */ /* 0x004e6200000e0000 */
[----:B------:R-:W-:Y:S02]  /*126a0*/  WARPGROUP.DEPBAR.LE gsb0, 0x0 ;  /* 0x00008000000079c5 */ /* 0x000fe40000010000 */
[----:B------:R-:W-:-:S06]  /*126b0*/  WARPGROUP.ARRIVE ;  /* 0x00000000000079c5 */ /* 0x000fcc0000000000 */
[----:B------:R-:W-:Y:S01]  /*126c0*/  QGMMA.64x64x32.F32.E4M3.E4M3 R24, R140, gdesc[UR4], R24, gsb0 ;  /* 0x00e000048c187df3 */ /* 0x000fe20008000818 */
[----:B0-----:R-:W-:-:S01]  /*126d0*/  FADD.FTZ R0, R0, R5 ;  /* 0x0000000500007221 */ /* 0x001fc20000010000 */
[----:B------:R-:W-:Y:S01]  /*126e0*/  UIADD3 UR10, UR10, 0x200, URZ ;  /* 0x000002000a0a7890 */ /* 0x000fe2000fffe03f */
[----:B-1----:R-:W-:-:S01]  /*126f0*/  FADD.FTZ R7, R7, R4 ;  /* 0x0000000407077221 */ /* 0x002fc20000010000 */
[----:B------:R-:W-:Y:S02]  /*12700*/  UMOV UR11, 0xc0000010 ;  /* 0xc0000010000b7882 */ /* 0x000fe40000000000 */
[----:B------:R-:W0:Y:S04]  /*12710*/  SHFL.BFLY PT, R3, R0, 0x1, 0x1f ;  /* 0x0c201f0000037f89 */ /* 0x000e2800000e0000 */
[----:B------:R-:W1:Y:S01]  /*12720*/  SHFL.BFLY PT, R6, R7, 0x1, 0x1f ;  /* 0x0c201f0007067f89 */ /* 0x000e6200000e0000 */
[----:B------:R-:W-:-:S02]  /*12730*/  IMAD.MOV.U32 R5, RZ, RZ, RZ ;  /* 0x000000ffff057224 */ /* 0x000fc400078e00ff */
[----:B0-----:R-:W-:Y:S01]  /*12740*/  FADD.FTZ R13, R0, R3 ;  /* 0x00000003000d7221 */ /* 0x001fe20000010000 */
[----:B-1----:R-:W-:-:S04]  /*12750*/  FADD.FTZ R14, R7, R6 ;  /* 0x00000006070e7221 */ /* 0x002fc80000010000 */
        /* <DEDUP_REMOVED lines=11> */
[----:B------:R-:W0:Y:S08]  /*12810*/  @P2 MUFU.LG2 R6, R15 ;  /* 0x0000000f00062308 */ /* 0x000e300000000c00 */
[----:B------:R-:W1:Y:S08]  /*12820*/  @P3 MUFU.LG2 R12, R12 ;  /* 0x0000000c000c3308 */ /* 0x000e700000000c00 */
[----:B------:R-:W2:Y:S01]  /*12830*/  @P1 MUFU.RCP R9, R14 ;  /* 0x0000000e00091308 */ /* 0x000ea20000001000 */
[----:B------:R-:W-:-:S02]  /*12840*/  IMAD.U32 R4, RZ, RZ, UR21 ;  /* 0x00000015ff047e24 */ /* 0x000fc4000f8e00ff */
[----:B------:R-:W-:Y:S02]  /*12850*/  IMAD.U32 R18, RZ, RZ, UR21 ;  /* 0x00000015ff127e24 */ /* 0x000fe4000f8e00ff */
[----:B0-----:R-:W-:Y:S01]  /*12860*/  @P2 FMUL.FTZ R7, R6, 0.69314718246459960938 ;  /* 0x3f31721806072820 */ /* 0x001fe20000410000 */
[----:B------:R-:W-:Y:S01]  /*12870*/  @P2 FMUL.FTZ R4, R4, 0.69314718246459960938 ;  /* 0x3f31721804042820 */ /* 0x000fe20000410000 */
        /* <DEDUP_REMOVED lines=11> */
.L_x_909:
        /* <DEDUP_REMOVED lines=9> */
[----:B------:R-:W-:Y:S01]  /*129c0*/  FMUL.FTZ R29, R32, R5 ;  /* 0x00000005201d7220 */ /* 0x000fe20000410000 */
[----:B------:R-:W-:Y:S01]  /*129d0*/  FMUL.FTZ R33, R26, R9 ;  /* 0x000000091a217220 */ /* 0x000fe20000410000 */
[-C--:B------:R-:W-:Y:S01]  /*129e0*/  FMUL.FTZ R36, R36, R5.reuse ;  /* 0x0000000524247220 */ /* 0x080fe20000410000 */
[-C--:B------:R-:W-:Y:S01]  /*129f0*/  FMUL.FTZ R37, R37, R5.reuse ;  /* 0x0000000525257220 */ /* 0x080fe20000410000 */
[----:B------:R-:W-:Y:S01]  /*12a00*/  SYNCS.ARRIVE.TRANS64.RED.A1T0 RZ, [UR4], RZ ;  /* 0x000000ffffff79a7 */ /* 0x000fe20008100404 */
        /* <DEDUP_REMOVED lines=28> */
.L_x_835:
[----:B------:R-:W0:Y:S01]  /*12bd0*/  S2R R4, SR_CgaCtaId ;  /* 0x0000000000047919 */ /* 0x000e220000008800 */
[----:B------:R-:W-:Y:S01]  /*12be0*/  MOV R7, 0x400 ;  /* 0x0000040000077802 */ /* 0x000fe20000000f00 */
[----:B------:R-:W-:Y:S01]  /*12bf0*/  BSSY B0, `(.L_x_910) ;  /* 0x00001c5000007945 */ /* 0x000fe20003800000 */
[----:B------:R-:W-:Y:S06]  /*12c00*/  BAR.SYNC.DEFER_BLOCKING 0x5, 0x200 ;  /* 0x0148000000007b1d */ /* 0x000fec0000010000 */
[----:B------:R-:W1:Y:S01]  /*12c10*/  S2R R48, SR_TID.X ;  /* 0x0000000000307919 */ /* 0x000e620000002100 */
[----:B0-----:R-:W-:-:S05]  /*12c20*/  LEA R7, R4, R7, 0x18 ;  /* 0x0000000704077211 */ /* 0x001fca00078ec0ff */
[----:B------:R-:W0:Y:S01]  /*12c30*/  LDS.128 R104, [R7+0x132d0] ;  /* 0x0132d00007687984 */ /* 0x000e220000000c00 */
[----:B-1----:R-:W-:-:S05]  /*12c40*/  VIADD R5, R48, 0xffffff80 ;  /* 0xffffff8030057836 */ /* 0x002fca0000000000 */
[----:B------:R-:W-:-:S04]  /*12c50*/  SHF.R.S32.HI R10, RZ, 0x1f, R5 ;  /* 0x0000001fff0a7819 */ /* 0x000fc80000011405 */
[----:B------:R-:W-:-:S04]  /*12c60*/  LEA.HI R4, R10, R5, RZ, 0x3 ;  /* 0x000000050a047211 */ /* 0x000fc800078f18ff */
[----:B------:R-:W-:Y:S02]  /*12c70*/  LOP3.LUT R6, R4, 0x1ffffff8, RZ, 0xc0, !PT ;  /* 0x1ffffff804067812 */ /* 0x000fe400078ec0ff */
[----:B------:R-:W-:-:S03]  /*12c80*/  SHF.R.S32.HI R4, RZ, 0x3, R4 ;  /* 0x00000003ff047819 */ /* 0x000fc60000011404 */
[----:B------:R-:W-:-:S04]  /*12c90*/  IMAD.IADD R6, R5, 0x1, -R6 ;  /* 0x0000000105067824 */ /* 0x000fc800078e0a06 */
[----:B------:R-:W-:Y:S01]  /*12ca0*/  IMAD.SHL.U32 R6, R6, 0x8, RZ ;  /* 0x0000000806067824 */ /* 0x000fe200078e00ff */
[----:B0-----:R-:W-:Y:S02]  /*12cb0*/  R2UR UR42, R106 ;  /* 0x000000006a2a72ca */ /* 0x001fe400000e0000 */
[----:B------:R-:W-:Y:S01]  /*12cc0*/  R2UR UR47, R107 ;  /* 0x000000006b2f72ca */ /* 0x000fe200000e0000 */
[----:B------:R-:W-:Y:S06]  /*12cd0*/  BAR.ARV 0x4, 0x200 ;  /* 0x0108000000007b1d */ /* 0x000fec0000002000 */
[----:B------:R-:W-:Y:S08]  /*12ce0*/  @P0 BRA `(.L_x_911) ;  /* 0x0000001000840947 */ /* 0x000ff00003800000 */
[----:B------:R-:W-:Y:S01]  /*12cf0*/  IMAD.SHL.U32 R8, R48, 0x4, RZ ;  /* 0x0000000430087824 */ /* 0x000fe200078e00ff */
[----:B------:R-:W-:-:S04]  /*12d00*/  ULDC.64 UR4, c[0x4][0x38] ;  /* 0x01000e0000047ab9 */ /* 0x000fc80000000a00 */
[----:B------:R-:W-:-:S04]  /*12d10*/  LOP3.LUT R8, R8, 0xc, RZ, 0xc0, !PT ;  /* 0x0000000c08087812 */ /* 0x000fc800078ec0ff */
[----:B------:R-:W-:-:S05]  /*12d20*/  IADD3 R8, P0, R8, UR4, RZ ;  /* 0x0000000408087c10 */ /* 0x000fca000ff1e0ff */
[----:B------:R-:W-:Y:S01]  /*12d30*/  IMAD.X R9, RZ, RZ, UR5, P0 ;  /* 0x00000005ff097e24 */ /* 0x000fe200080e06ff */
[----:B------:R-:W0:Y:S01]  /*12d40*/  S2R R34, SR_SWINHI ;  /* 0x0000000000227919 */ /* 0x000e220000002f00 */
[----:B------:R-:W-:Y:S01]  /*12d50*/  F2FP.BF16.F32.PACK_AB R13, R52, R13 ;  /* 0x0000000d340d723e */ /* 0x000fe200000010ff */
[----:B------:R-:W-:Y:S02]  /*12d60*/  ULDC.64 UR4, c[0x0][0xbd8] ;  /* 0x0002f60000047ab9 */ /* 0x000fe40000000a00 */
[----:B------:R1:W2:Y:S01]  /*12d70*/  LDG.E.CONSTANT R22, desc[UR48][R8.64] ;  /* 0x0000003008167981 */ /* 0x0002a2000c1e9900 */
[----:B------:R-:W-:Y:S01]  /*12d80*/  F2FP.BF16.F32.PACK_AB R14, R53, R14 ;  /* 0x0000000e350e723e */ /* 0x000fe200000010ff */
[----:B------:R-:W-:Y:S01]  /*12d90*/  UISETP.NE.U32.AND UP0, UPT, UR4, URZ, UPT ;  /* 0x0000003f0400728c */ /* 0x000fe2000bf05070 */
[----:B------:R-:W-:Y:S02]  /*12da0*/  F2FP.BF16.F32.PACK_AB R31, R31, R32 ;  /* 0x000000201f1f723e */ /* 0x000fe400000010ff */
[----:B------:R-:W-:Y:S01]  /*12db0*/  F2FP.BF16.F32.PACK_AB R18, R55, R12 ;  /* 0x0000000c3712723e */ /* 0x000fe200000010ff */
[----:B------:R-:W-:Y:S01]  /*12dc0*/  UISETP.NE.AND.EX UP0, UPT, UR5, URZ, UPT, UP0 ;  /* 0x0000003f0500728c */ /* 0x000fe2000bf05300 */
[----:B------:R-:W-:-:S02]  /*12dd0*/  F2FP.BF16.F32.PACK_AB R11, R54, R11 ;  /* 0x0000000b360b723e */ /* 0x000fc400000010ff */
[----:B------:R-:W-:Y:S01]  /*12de0*/  F2FP.BF16.F32.PACK_AB R25, R38, R25 ;  /* 0x000000192619723e */ /* 0x000fe200000010ff */
[----:B------:R-:W-:Y:S01]  /*12df0*/  ULDC.64 UR4, c[0x0][0xbd8] ;  /* 0x0002f60000047ab9 */ /* 0x000fe20000000a00 */
[----:B-1----:R-:W-:Y:S01]  /*12e00*/  LOP3.LUT P0, R8, R48, 0x3, RZ, 0xc0, !PT ;  /* 0x0000000330087812 */ /* 0x002fe2000780c0ff */
[----:B------:R-:W-:Y:S01]  /*12e10*/  UIMAD.WIDE UR4, UR41, 0x4, UR4 ;  /* 0x00000004290478a5 */ /* 0x000fe2000f8e0204 */
[----:B------:R-:W-:Y:S02]  /*12e20*/  F2FP.BF16.F32.PACK_AB R26, R39, R26 ;  /* 0x0000001a271a723e */ /* 0x000fe400000010ff */
[----:B------:R-:W-:Y:S02]  /*12e30*/  ISETP.EQ.OR P0, PT, R8, 0x3, !P0 ;  /* 0x000000030800780c */ /* 0x000fe40004702670 */
[----:B------:R-:W-:Y:S02]  /*12e40*/  F2FP.BF16.F32.PACK_AB R30, R30, R33 ;  /* 0x000000211e1e723e */ /* 0x000fe400000010ff */
[----:B------:R-:W-:-:S02]  /*12e50*/  SEL R35, R13, R14, P0 ;  /* 0x0000000e0d237207 */ /* 0x000fc40000000000 */
[----:B------:R-:W-:Y:S02]  /*12e60*/  SEL R32, R14, R13, P0 ;  /* 0x0000000d0e207207 */ /* 0x000fe40000000000 */
[----:B------:R-:W-:Y:S02]  /*12e70*/  SEL R39, R11, R18, P0 ;  /* 0x000000120b277207 */ /* 0x000fe40000000000 */
[----:B------:R-:W-:Y:S02]  /*12e80*/  SEL R38, R18, R11, P0 ;  /* 0x0000000b12267207 */ /* 0x000fe40000000000 */
[----:B------:R-:W-:Y:S02]  /*12e90*/  F2FP.BF16.F32.PACK_AB R28, R37, R28 ;  /* 0x0000001c251c723e */ /* 0x000fe400000010ff */
[----:B------:R-:W-:Y:S02]  /*12ea0*/  MOV R8, R7 ;  /* 0x0000000700087202 */ /* 0x000fe40000000f00 */
[----:B0-----:R-:W-:-:S02]  /*12eb0*/  MOV R9, R34 ;  /* 0x0000002200097202 */ /* 0x001fc40000000f00 */
[----:B------:R-:W-:Y:S02]  /*12ec0*/  F2FP.BF16.F32.PACK_AB R15, R46, R15 ;  /* 0x0000000f2e0f723e */ /* 0x000fe400000010ff */
[----:B------:R-:W-:Y:S01]  /*12ed0*/  F2FP.BF16.F32.PACK_AB R20, R47, R20 ;  /* 0x000000142f14723e */ /* 0x000fe200000010ff */
[----:B------:R-:W-:Y:S01]  /*12ee0*/  IMAD.WIDE R12, R157, 0x2, R8 ;  /* 0x000000029d0c7825 */ /* 0x000fe200078e0208 */
[----:B------:R-:W-:Y:S02]  /*12ef0*/  SEL R37, R30, R31, P0 ;  /* 0x0000001f1e257207 */ /* 0x000fe40000000000 */
[----:B------:R-:W-:Y:S02]  /*12f00*/  SEL R34, R31, R30, P0 ;  /* 0x0000001e1f227207 */ /* 0x000fe40000000000 */
[C---:B------:R-:W-:Y:S02]  /*12f10*/  LOP3.LUT R11, R12.reuse, 0x380, RZ, 0xc0, !PT ;  /* 0x000003800c0b7812 */ /* 0x040fe400078ec0ff */
[----:B------:R-:W-:-:S02]  /*12f20*/  IADD3 R18, P3, R12, 0x20, RZ ;  /* 0x000000200c127810 */ /* 0x000fc40007f7e0ff */
[----:B------:R-:W-:Y:S02]  /*12f30*/  IADD3 R41, P2, R12, 0x40, RZ ;  /* 0x000000400c297810 */ /* 0x000fe40007f5e0ff */
[----:B------:R-:W-:Y:S02]  /*12f40*/  SHF.R.U64 R11, R11, 0x3, RZ ;  /* 0x000000030b0b7819 */ /* 0x000fe400000012ff */
[----:B------:R-:W-:Y:S01]  /*12f50*/  SEL R31, R25, R26, P0 ;  /* 0x0000001a191f7207 */ /* 0x000fe20000000000 */
[----:B------:R-:W-:Y:S01]  /*12f60*/  IMAD.X R19, RZ, RZ, R13, P2 ;  /* 0x000000ffff137224 */ /* 0x000fe200010e060d */
[----:B------:R-:W-:Y:S02]  /*12f70*/  LOP3.LUT R14, R18, 0x380, RZ, 0xc0, !PT ;  /* 0x00000380120e7812 */ /* 0x000fe400078ec0ff */
[----:B------:R-:W-:Y:S02]  /*12f80*/  F2FP.BF16.F32.PACK_AB R29, R36, R29 ;  /* 0x0000001d241d723e */ /* 0x000fe400000010ff */
[----:B------:R-:W-:-:S02]  /*12f90*/  SEL R26, R26, R25, P0 ;  /* 0x000000191a1a7207 */ /* 0x000fc40000000000 */
[----:B------:R-:W-:Y:S02]  /*12fa0*/  IADD3 R43, P1, R12, 0x60, RZ ;  /* 0x000000600c2b7810 */ /* 0x000fe40007f3e0ff */
[----:B------:R-:W-:Y:S02]  /*12fb0*/  SEL R25, R15, R20, P0 ;  /* 0x000000140f197207 */ /* 0x000fe40000000000 */
[----:B------:R-:W-:Y:S01]  /*12fc0*/  SEL R36, R20, R15, P0 ;  /* 0x0000000f14247207 */ /* 0x000fe20000000000 */
[----:B------:R-:W-:Y:S01]  /*12fd0*/  IMAD.X R15, RZ, RZ, R13, P1 ;  /* 0x000000ffff0f7224 */ /* 0x000fe200008e060d */
[----:B------:R-:W-:Y:S02]  /*12fe0*/  LOP3.LUT R12, R11, R12, RZ, 0x3c, !PT ;  /* 0x0000000c0b0c7212 */ /* 0x000fe400078e3cff */
[----:B------:R-:W-:Y:S02]  /*12ff0*/  LOP3.LUT R20, R41, 0x380, RZ, 0xc0, !PT ;  /* 0x0000038029147812 */ /* 0x000fe400078ec0ff */
[----:B------:R-:W-:-:S02]  /*13000*/  F2FP.BF16.F32.PACK_AB R58, R58, R59 ;  /* 0x0000003b3a3a723e */ /* 0x000fc400000010ff */
[----:B------:R-:W-:Y:S02]  /*13010*/  F2FP.BF16.F32.PACK_AB R57, R56, R57 ;  /* 0x000000393839723e */ /* 0x000fe400000010ff */
[----:B------:R-:W-:Y:S02]  /*13020*/  SHF.R.U64 R11, R14, 0x3, RZ ;  /* 0x000000030e0b7819 */ /* 0x000fe400000012ff */
[----:B------:R-:W-:Y:S02]  /*13030*/  F2FP.BF16.F32.PACK_AB R21, R44, R21 ;  /* 0x000000152c15723e */ /* 0x000fe400000010ff */
[----:B------:R-:W-:Y:S02]  /*13040*/  F2FP.BF16.F32.PACK_AB R24, R45, R24 ;  /* 0x000000182d18723e */ /* 0x000fe400000010ff */
[----:B------:R-:W-:Y:S02]  /*13050*/  LOP3.LUT R30, R43, 0x380, RZ, 0xc0, !PT ;  /* 0x000003802b1e7812 */ /* 0x000fe400078ec0ff */
[----:B------:R-:W-:-:S02]  /*13060*/  SEL R33, R29, R28, P0 ;  /* 0x0000001c1d217207 */ /* 0x000fc40000000000 */
[----:B------:R-:W-:Y:S02]  /*13070*/  SHF.R.U64 R14, R20, 0x3, RZ ;  /* 0x00000003140e7819 */ /* 0x000fe400000012ff */
[----:B------:R-:W-:Y:S02]  /*13080*/  SEL R27, R58, R57, P0 ;  /* 0x000000393a1b7207 */ /* 0x000fe40000000000 */
[----:B------:R-:W-:Y:S02]  /*13090*/  SEL R28, R28, R29, P0 ;  /* 0x0000001d1c1c7207 */ /* 0x000fe40000000000 */
[----:B------:R-:W-:Y:S02]  /*130a0*/  LOP3.LUT R20, R11, R18, RZ, 0x3c, !PT ;  /* 0x000000120b147212 */ /* 0x000fe400078e3cff */
[----:B------:R-:W-:Y:S02]  /*130b0*/  SEL R58, R57, R58, P0 ;  /* 0x0000003a393a7207 */ /* 0x000fe40000000000 */
[----:B------:R-:W-:-:S02]  /*130c0*/  SEL R29, R21, R24, P0 ;  /* 0x00000018151d7207 */ /* 0x000fc40000000000 */
[----:B------:R-:W-:Y:S02]  /*130d0*/  SHF.R.U64 R30, R30, 0x3, RZ ;  /* 0x000000031e1e7819 */ /* 0x000fe400000012ff */
[----:B------:R-:W-:Y:S01]  /*130e0*/  SEL R24, R24, R21, P0 ;  /* 0x0000001518187207 */ /* 0x000fe20000000000 */
[----:B------:R-:W-:Y:S01]  /*130f0*/  IMAD.X R21, RZ, RZ, R13, P3 ;  /* 0x000000ffff157224 */ /* 0x000fe200018e060d */
[----:B------:R-:W-:Y:S02]  /*13100*/  LOP3.LUT R18, R14, R41, RZ, 0x3c, !PT ;  /* 0x000000290e127212 */ /* 0x000fe400078e3cff */
[----:B------:R-:W-:Y:S02]  /*13110*/  LOP3.LUT R14, R30, R43, RZ, 0x3c, !PT ;  /* 0x0000002b1e0e7212 */ /* 0x000fe400078e3cff */
[----:B------:R-:W-:Y:S02]  /*13120*/  MOV R44, R20 ;  /* 0x00000014002c7202 */ /* 0x000fe40000000f00 */
[----:B------:R-:W-:-:S02]  /*13130*/  MOV R45, R12 ;  /* 0x0000000c002d7202 */ /* 0x000fc40000000f00 */
[----:B------:R-:W-:Y:S02]  /*13140*/  MOV R41, R14 ;  /* 0x0000000e00297202 */ /* 0x000fe40000000f00 */
[----:B------:R-:W-:Y:S01]  /*13150*/  MOV R43, R18 ;  /* 0x00000012002b7202 */ /* 0x000fe20000000f00 */
[----:B------:R-:W-:Y:S01]  /*13160*/  IMAD.U32 R18, RZ, RZ, UR4 ;  /* 0x00000004ff127e24 */ /* 0x000fe2000f8e00ff */
[----:B------:R-:W-:Y:S01]  /*13170*/  PLOP3.LUT P1, PT, PT, PT, UP0, 0x80, 0x0 ;  /* 0x000000000000781c */ /* 0x000fe20003f2f008 */
[----:B------:R-:W-:Y:S01]  /*13180*/  IMAD.U32 R19, RZ, RZ, UR5 ;  /* 0x00000005ff137e24 */ /* 0x000fe2000f8e00ff */
[----:B------:R-:W-:Y:S02]  /*13190*/  ULDC.64 UR4, c[0x0][0xbe0] ;  /* 0x0002f80000047ab9 */ /* 0x000fe40000000a00 */
[----:B------:R-:W-:-:S04]  /*131a0*/  UISETP.NE.U32.AND UP1, UPT, UR4, URZ, UPT ;  /* 0x0000003f0400728c */ /* 0x000fc8000bf25070 */
[----:B------:R-:W-:-:S11]  /*131b0*/  UISETP.NE.AND.EX UP1, UPT, UR5, URZ, UPT, UP1 ;  /* 0x0000003f0500728c */ /* 0x000fd6000bf25310 */
[----:B------:R-:W-:Y:S02]  /*131c0*/  @UP1 ULDC.64 UR6, c[0x0][0xbe0] ;  /* 0x0002f80000061ab9 */ /* 0x000fe40000000a00 */
[----:B------:R-:W-:Y:S01]  /*131d0*/  @UP1 UIMAD.WIDE UR6, UR41, 0x4, UR6 ;  /* 0x00000004290618a5 */ /* 0x000fe2000f8e0206 */
[----:B--2---:R-:W-:Y:S01]  /*131e0*/  LOP3.LUT R11, R22, 0x2, RZ, 0x3c, !PT ;  /* 0x00000002160b7812 */ /* 0x004fe200078e3cff */
[----:B------:R-:W-:Y:S04]  /*131f0*/  SHFL.IDX PT, R33, R33, R22, 0x1c1f ;  /* 0x001c1f1621217589 */ /* 0x000fe800000e0000 */
[----:B------:R-:W0:Y:S04]  /*13200*/  SHFL.IDX PT, R28, R28, R11, 0x1c1f ;  /* 0x001c1f0b1c1c7589 */ /* 0x000e2800000e0000 */
[----:B------:R-:W-:Y:S04]  /*13210*/  SHFL.IDX PT, R27, R27, R22, 0x1c1f ;  /* 0x001c1f161b1b7589 */ /* 0x000fe800000e0000 */
[----:B------:R-:W1:Y:S04]  /*13220*/  SHFL.IDX PT, R58, R58, R11, 0x1c1f ;  /* 0x001c1f0b3a3a7589 */ /* 0x000e6800000e0000 */
[----:B------:R-:W-:Y:S04]  /*13230*/  SHFL.IDX PT, R29, R29, R22, 0x1c1f ;  /* 0x001c1f161d1d7589 */ /* 0x000fe800000e0000 */
[----:B------:R0:W2:Y:S04]  /*13240*/  SHFL.IDX PT, R30, R24, R11, 0x1c1f ;  /* 0x001c1f0b181e7589 */ /* 0x0000a800000e0000 */
[----:B------:R-:W-:Y:S04]  /*13250*/  SHFL.IDX PT, R37, R37, R22, 0x1c1f ;  /* 0x001c1f1625257589 */ /* 0x000fe800000e0000 */
[----:B------:R-:W3:Y:S01]  /*13260*/  SHFL.IDX PT, R34, R34, R11, 0x1c1f ;  /* 0x001c1f0b22227589 */ /* 0x000ee200000e0000 */
[----:B0-----:R-:W-:-:S03]  /*13270*/  SEL R24, R33, R28, P0 ;  /* 0x0000001c21187207 */ /* 0x001fc60000000000 */
[----:B------:R-:W-:Y:S04]  /*13280*/  SHFL.IDX PT, R31, R31, R22, 0x1c1f ;  /* 0x001c1f161f1f7589 */ /* 0x000fe800000e0000 */
[----:B------:R0:W4:Y:S01]  /*13290*/  SHFL.IDX PT, R40, R26, R11, 0x1c1f ;  /* 0x001c1f0b1a287589 */ /* 0x00012200000e0000 */
[----:B-1----:R-:W-:Y:S02]  /*132a0*/  SEL R12, R27, R58, P0 ;  /* 0x0000003a1b0c7207 */ /* 0x002fe40000000000 */
[----:B------:R-:W-:Y:S01]  /*132b0*/  SEL R14, R58, R27, P0 ;  /* 0x0000001b3a0e7207 */ /* 0x000fe20000000000 */
[----:B------:R4:W-:Y:S04]  /*132c0*/  SHFL.IDX PT, R20, R25, R22, 0x1c1f ;  /* 0x001c1f1619147589 */ /* 0x0009e800000e0000 */
[----:B------:R-:W-:Y:S01]  /*132d0*/  SHFL.IDX PT, R39, R39, R22, 0x1c1f ;  /* 0x001c1f1627277589 */ /* 0x000fe200000e0000 */
[----:B0-----:R-:W-:-:S03]  /*132e0*/  SEL R26, R28, R33, P0 ;  /* 0x000000211c1a7207 */ /* 0x001fc60000000000 */
[----:B------:R-:W0:Y:S01]  /*132f0*/  SHFL.IDX PT, R21, R36, R11, 0x1c1f ;  /* 0x001c1f0b24157589 */ /* 0x000e2200000e0000 */
[----:B--2---:R-:W-:Y:S02]  /*13300*/  SEL R28, R29, R30, P0 ;  /* 0x0000001e1d1c7207 */ /* 0x004fe40000000000 */
[----:B------:R-:W-:Y:S01]  /*13310*/  SEL R30, R30, R29, P0 ;  /* 0x0000001d1e1e7207 */ /* 0x000fe20000000000 */
[----:B------:R-:W1:Y:S01]  /*13320*/  SHFL.IDX PT, R42, R38, R11, 0x1c1f ;  /* 0x001c1f0b262a7589 */ /* 0x000e6200000e0000 */
[----:B---3--:R-:W-:Y:S02]  /*13330*/  SEL R13, R37, R34, P0 ;  /* 0x00000022250d7207 */ /* 0x008fe40000000000 */
[----:B------:R-:W-:Y:S01]  /*13340*/  SEL R15, R34, R37, P0 ;  /* 0x00000025220f7207 */ /* 0x000fe20000000000 */
[----:B------:R-:W-:Y:S04]  /*13350*/  SHFL.IDX PT, R35, R35, R22, 0x1c1f ;  /* 0x001c1f1623237589 */ /* 0x000fe800000e0000 */
[----:B------:R-:W2:Y:S01]  /*13360*/  SHFL.IDX PT, R32, R32, R11, 0x1c1f ;  /* 0x001c1f0b20207589 */ /* 0x000ea200000e0000 */
[----:B----4-:R-:W-:-:S02]  /*13370*/  SEL R25, R31, R40, P0 ;  /* 0x000000281f197207 */ /* 0x010fc40000000000 */
[----:B------:R-:W-:Y:S01]  /*13380*/  SEL R27, R40, R31, P0 ;  /* 0x0000001f281b7207 */ /* 0x000fe20000000000 */
[----:B------:R-:W-:Y:S01]  /*13390*/  BAR.SYNC.DEFER_BLOCKING 0x1, 0x180 ;  /* 0x0046000000007b1d */ /* 0x000fe20000010000 */
[----:B0-----:R-:W-:Y:S02]  /*133a0*/  SEL R29, R20, R21, P0 ;  /* 0x00000015141d7207 */ /* 0x001fe40000000000 */
[----:B------:R-:W-:Y:S02]  /*133b0*/  SEL R31, R21, R20, P0 ;  /* 0x00000014151f7207 */ /* 0x000fe40000000000 */
[----:B-1----:R-:W-:Y:S02]  /*133c0*/  SEL R37, R39, R42, P0 ;  /* 0x0000002a27257207 */ /* 0x002fe40000000000 */
[----:B------:R-:W-:Y:S02]  /*133d0*/  SEL R39, R42, R39, P0 ;  /* 0x000000272a277207 */ /* 0x000fe40000000000 */
[----:B--2---:R-:W-:-:S02]  /*133e0*/  SEL R36, R35, R32, P0 ;  /* 0x0000002023247207 */ /* 0x004fc40000000000 */
[----:B------:R-:W-:Y:S01]  /*133f0*/  SEL R38, R32, R35, P0 ;  /* 0x0000002320267207 */ /* 0x000fe20000000000 */
[----:B------:R0:W-:Y:S04]  /*13400*/  STSM.16.M88.4 [R45], R12 ;  /* 0x0000000c2d007844 */ /* 0x0001e80000000200 */
[----:B------:R1:W-:Y:S04]  /*13410*/  STSM.16.M88.4 [R44], R24 ;  /* 0x000000182c007844 */ /* 0x0003e80000000200 */
[----:B------:R1:W-:Y:S04]  /*13420*/  STSM.16.M88.4 [R43], R28 ;  /* 0x0000001c2b007844 */ /* 0x0003e80000000200 */
[----:B------:R1:W-:Y:S01]  /*13430*/  STSM.16.M88.4 [R41], R36 ;  /* 0x0000002429007844 */ /* 0x0003e20000000200 */
[----:B------:R-:W-:Y:S08]  /*13440*/  BAR.SYNC.DEFER_BLOCKING 0x1, 0x180 ;  /* 0x0046000000007b1d */ /* 0x000ff00000010000 */
[----:B------:R-:W2:Y:S01]  /*13450*/  LDC R22, c[0x0][0xa88] ;  /* 0x0002a200ff167b82 */ /* 0x000ea20000000800 */
[----:B------:R-:W-:Y:S01]  /*13460*/  PLOP3.LUT P0, PT, PT, PT, UP1, 0x80, 0x0 ;  /* 0x000000000000781c */ /* 0x000fe20003f0f018 */
[----:B0-----:R-:W-:-:S02]  /*13470*/  IMAD.U32 R12, RZ, RZ, UR6 ;  /* 0x00000006ff0c7e24 */ /* 0x001fc4000f8e00ff */
[----:B------:R-:W-:Y:S01]  /*13480*/  IMAD.U32 R13, RZ, RZ, UR7 ;  /* 0x00000007ff0d7e24 */ /* 0x000fe2000f8e00ff */
[----:B------:R-:W3:Y:S01]  /*13490*/  @P1 LDG.E R11, desc[UR48][R18.64] ;  /* 0x00000030120b1981 */ /* 0x000ee2000c1e1900 */
[----:B------:R-:W-:-:S08]  /*134a0*/  UMOV UR4, URZ ;  /* 0x0000003f00047c82 */ /* 0x000fd00008000000 */
[----:B--2---:R1:W5:Y:S01]  /*134b0*/  @P0 LDG.E R22, desc[UR48][R12.64] ;  /* 0x000000300c160981 */ /* 0x004362000c1e1900 */
[----:B---3--:R-:W-:Y:S01]  /*134c0*/  @P1 R2UR UR4, R11 ;  /* 0x000000000b0412ca */ /* 0x008fe200000e0000 */
[----:B-1----:R-:W-:-:S14]  /*134d0*/  @P0 BRA `(.L_x_912) ;  /* 0x0000000000100947 */ /* 0x002fdc0003800000 */
[----:B------:R-:W-:Y:S05]  /*134e0*/  @!P1 BRA `(.L_x_912) ;  /* 0x00000000000c9947 */ /* 0x000fea0003800000 */
[----:B------:R-:W2:Y:S04]  /*134f0*/  LDG.E R11, desc[UR48][R18.64] ;  /* 0x00000030120b7981 */ /* 0x000ea8000c1e1900 */
[----:B-----5:R-:W2:Y:S02]  /*13500*/  LDG.E R22, desc[UR48][R18.64+0x4] ;  /* 0x0000043012167981 */ /* 0x020ea4000c1e1900 */
[----:B--2---:R-:W-:-:S07]  /*13510*/  IMAD.IADD R22, R22, 0x1, -R11 ;  /* 0x0000000116167824 */ /* 0x004fce00078e0a0b */
.L_x_912:
[----:B------:R-:W-:Y:S01]  /*13520*/  USHF.R.S32.HI UR9, URZ, 0x1f, UR39 ;  /* 0x0000001f3f097899 */ /* 0x000fe20008011427 */
[----:B------:R-:W-:Y:S01]  /*13530*/  LEA.HI R10, R10, R5, RZ, 0x7 ;  /* 0x000000050a0a7211 */ /* 0x000fe200078f38ff */
[----:B------:R-:W-:Y:S01]  /*13540*/  ULDC.64 UR10, c[0x0][0xb70] ;  /* 0x0002dc00000a7ab9 */ /* 0x000fe20000000a00 */
[----:B------:R-:W-:Y:S01]  /*13550*/  USHF.R.S32.HI UR5, URZ, 0x1f, UR4 ;  /* 0x0000001f3f057899 */ /* 0x000fe20008011404 */
[----:B------:R-:W-:Y:S01]  /*13560*/  IMAD R13, R23, 0xc0, R156 ;  /* 0x000000c0170d7824 */ /* 0x000fe200078e029c */
[----:B------:R-:W-:Y:S01]  /*13570*/  UIMAD UR8, UR9, UR10, URZ ;  /* 0x0000000a090872a4 */ /* 0x000fe2000f8e023f */
[----:B------:R-:W-:Y:S01]  /*13580*/  LOP3.LUT R10, R10, 0xffffff80, RZ, 0xc0, !PT ;  /* 0xffffff800a0a7812 */ /* 0x000fe200078ec0ff */
[----:B------:R-:W-:Y:S02]  /*13590*/  USHF.R.S32.HI UR13, URZ, 0x1f, UR41 ;  /* 0x0000001f3f0d7899 */ /* 0x000fe40008011429 */
[----:B------:R-:W-:Y:S02]  /*135a0*/  UIMAD.WIDE.U32 UR6, UR39, UR10, UR4 ;  /* 0x0000000a270672a5 */ /* 0x000fe4000f8e0004 */
[----:B------:R-:W-:Y:S01]  /*135b0*/  UIMAD UR8, UR39, UR11, UR8 ;  /* 0x0000000b270872a4 */ /* 0x000fe2000f8e0208 */
[----:B------:R-:W-:Y:S01]  /*135c0*/  IMAD.IADD R12, R5, 0x1, -R10 ;  /* 0x00000001050c7824 */ /* 0x000fe200078e0a0a */
[----:B------:R-:W-:Y:S01]  /*135d0*/  USEL UR13, UR13, URZ, !UP0 ;  /* 0x0000003f0d0d7287 */ /* 0x000fe2000c000000 */
[----:B------:R-:W-:Y:S01]  /*135e0*/  SHF.R.S32.HI R10, RZ, 0x1f, R13 ;  /* 0x0000001fff0a7819 */ /* 0x000fe2000001140d */
[----:B------:R-:W-:Y:S01]  /*135f0*/  ULDC.64 UR10, c[0x0][0xb78] ;  /* 0x0002de00000a7ab9 */ /* 0x000fe20000000a00 */
[----:B------:R-:W-:Y:S01]  /*13600*/  UIADD3 UR7, UR7, UR8, URZ ;  /* 0x0000000807077290 */ /* 0x000fe2000fffe03f */
[----:B------:R-:W-:Y:S01]  /*13610*/  IMAD R5, R4, 0x40, R6 ;  /* 0x0000004004057824 */ /* 0x000fe200078e0206 */
[----:B------:R-:W-:Y:S01]  /*13620*/  USEL UR12, UR41, URZ, !UP0 ;  /* 0x0000003f290c7287 */ /* 0x000fe2000c000000 */
[----:B------:R-:W-:Y:S01]  /*13630*/  LOP3.LUT P0, RZ, R12, 0x3, RZ, 0xc0, !PT ;  /* 0x000000030cff7812 */ /* 0x000fe2000780c0ff */
[----:B------:R-:W-:Y:S01]  /*13640*/  UIMAD UR8, UR13, UR10, URZ ;  /* 0x0000000a0d0872a4 */ /* 0x000fe2000f8e023f */
[----:B------:R-:W-:Y:S01]  /*13650*/  IMAD.WIDE R8, R5, 0x2, R8 ;  /* 0x0000000205087825 */ /* 0x000fe200078e0208 */
[----:B------:R-:W-:-:S02]  /*13660*/  UIMAD.WIDE.U32 UR6, UR12, UR10, UR6 ;  /* 0x0000000a0c0672a5 */ /* 0x000fc4000f8e0006 */
[----:B------:R-:W-:Y:S01]  /*13670*/  UIMAD UR8, UR12, UR11, UR8 ;  /* 0x0000000b0c0872a4 */ /* 0x000fe2000f8e0208 */
[C---:B------:R-:W-:Y:S01]  /*13680*/  VIADD R5, R13.reuse, 0x8 ;  /* 0x000000080d057836 */ /* 0x040fe20000000000 */
[----:B------:R-:W-:Y:S02]  /*13690*/  LOP3.LUT R29, R8, 0x380, RZ, 0xc0, !PT ;  /* 0x00000380081d7812 */ /* 0x000fe400078ec0ff */
[----:B------:R-:W-:Y:S02]  /*136a0*/  IADD3 R11, P1, R13, UR6, RZ ;  /* 0x000000060d0b7c10 */ /* 0x000fe4000ff3e0ff */
[----:B------:R-:W-:Y:S01]  /*136b0*/  IMAD.U32 R15, RZ, RZ, UR8 ;  /* 0x00000008ff0f7e24 */ /* 0x000fe2000f8e00ff */
[----:B------:R-:W-:-:S04]  /*136c0*/  SHF.R.U64 R29, R29, 0x3, RZ ;  /* 0x000000031d1d7819 */ /* 0x000fc800000012ff */
[----:B------:R-:W-:Y:S01]  /*136d0*/  IADD3.X R10, R10, UR7, R15, P1, !PT ;  /* 0x000000070a0a7c10 */ /* 0x000fe20008ffe40f */
[----:B------:R-:W-:Y:S01]  /*136e0*/  ULDC.64 UR6, c[0x0][0xb40] ;  /* 0x0002d00000067ab9 */ /* 0x000fe20000000a00 */
[C---:B------:R-:W-:Y:S02]  /*136f0*/  IADD3 R15, P3, R8.reuse, 0x3000, RZ ;  /* 0x00003000080f7810 */ /* 0x040fe40007f7e0ff */
[----:B------:R-:W-:Y:S02]  /*13700*/  LEA R20, P2, R11, UR6, 0x2 ;  /* 0x000000060b147c11 */ /* 0x000fe4000f8410ff */
[----:B-----5:R-:W-:Y:S01]  /*13710*/  ISETP.GE.OR P1, PT, R13, R22, P0 ;  /* 0x000000160d00720c */ /* 0x020fe20000726670 */
[----:B------:R-:W-:Y:S01]  /*13720*/  IMAD.X R13, RZ, RZ, R9, P3 ;  /* 0x000000ffff0d7224 */ /* 0x000fe200018e0609 */
[----:B------:R-:W-:Y:S01]  /*13730*/  LEA.HI.X R21, R11, UR7, R10, 0x2, P2 ;  /* 0x000000070b157c11 */ /* 0x000fe200090f140a */
[----:B------:R-:W-:Y:S01]  /*13740*/  ULDC.64 UR6, c[0x0][0xaa0] ;  /* 0x0002a80000067ab9 */ /* 0x000fe20000000a00 */
[----:B------:R-:W-:-:S02]  /*13750*/  IADD3 R19, P2, R8, 0x1800, RZ ;  /* 0x0000180008137810 */ /* 0x000fc40007f5e0ff */
[----:B------:R-:W-:Y:S02]  /*13760*/  IADD3 R10, P4, R8, 0x4800, RZ ;  /* 0x00004800080a7810 */ /* 0x000fe40007f9e0ff */
[----:B------:R-:W-:Y:S01]  /*13770*/  ISETP.GE.OR P0, PT, R5, R22, P0 ;  /* 0x000000160500720c */ /* 0x000fe20000706670 */
[--C-:B------:R-:W-:Y:S01]  /*13780*/  IMAD.X R25, RZ, RZ, R9.reuse, P2 ;  /* 0x000000ffff197224 */ /* 0x100fe200010e0609 */
[----:B------:R-:W-:Y:S01]  /*13790*/  LOP3.LUT R14, R19, 0x380, RZ, 0xc0, !PT ;  /* 0x00000380130e7812 */ /* 0x000fe200078ec0ff */
[--C-:B------:R-:W-:Y:S01]  /*137a0*/  IMAD.X R11, RZ, RZ, R9.reuse, P4 ;  /* 0x000000ffff0b7224 */ /* 0x100fe200020e0609 */
[----:B------:R-:W-:Y:S01]  /*137b0*/  LOP3.LUT R12, R15, 0x380, RZ, 0xc0, !PT ;  /* 0x000003800f0c7812 */ /* 0x000fe200078ec0ff */
[----:B------:R-:W-:Y:S01]  /*137c0*/  IMAD.MOV.U32 R18, RZ, RZ, R6 ;  /* 0x000000ffff127224 */ /* 0x000fe200078e0006 */
[----:B------:R-:W-:Y:S01]  /*137d0*/  LOP3.LUT R5, R10, 0x380, RZ, 0xc0, !PT ;  /* 0x000003800a057812 */ /* 0x000fe200078ec0ff */
[----:B------:R-:W-:Y:S01]  /*137e0*/  @!P1 STG.E desc[UR48][R20.64], R3 ;  /* 0x0000000314009986 */ /* 0x000fe2000c101930 */
[----:B------:R-:W-:Y:S01]  /*137f0*/  LOP3.LUT R28, R29, R8, RZ, 0x3c, !PT ;  /* 0x000000081d1c7212 */ /* 0x000fe200078e3cff */
[----:B------:R-:W-:Y:S01]  /*13800*/  IMAD.MOV.U32 R29, RZ, RZ, R9 ;  /* 0x000000ffff1d7224 */ /* 0x000fe200078e0009 */
[----:B------:R-:W-:-:S02]  /*13810*/  SHF.R.U64 R14, R14, 0x3, RZ ;  /* 0x000000030e0e7819 */ /* 0x000fc400000012ff */
[----:B------:R-:W-:Y:S01]  /*13820*/  SHF.R.U64 R8, R12, 0x3, RZ ;  /* 0x000000030c087819 */ /* 0x000fe200000012ff */
[----:B------:R-:W-:Y:S01]  /*13830*/  UIMAD UR5, UR5, UR6, URZ ;  /* 0x00000006050572a4 */ /* 0x000fe2000f8e023f */
[----:B------:R-:W-:Y:S01]  /*13840*/  SHF.R.U64 R5, R5, 0x3, RZ ;  /* 0x0000000305057819 */ /* 0x000fe200000012ff */
[----:B------:R0:W-:Y:S01]  /*13850*/  @!P0 STG.E desc[UR48][R20.64+0x20], R0 ;  /* 0x0000200014008986 */ /* 0x0001e2000c101930 */
[----:B------:R-:W-:Y:S02]  /*13860*/  LOP3.LUT R24, R14, R19, RZ, 0x3c, !PT ;  /* 0x000000130e187212 */ /* 0x000fe400078e3cff */
[----:B------:R-:W-:Y:S01]  /*13870*/  LOP3.LUT R12, R8, R15, RZ, 0x3c, !PT ;  /* 0x0000000f080c7212 */ /* 0x000fe200078e3cff */
[----:B------:R-:W5:Y:S01]  /*13880*/  LD.E.128 R28, desc[UR48][R28.64] ;  /* 0x000000301c1c7980 */ /* 0x000f62000c101d00 */
[----:B------:R-:W-:Y:S01]  /*13890*/  LOP3.LUT R10, R5, R10, RZ, 0x3c, !PT ;  /* 0x0000000a050a7212 */ /* 0x000fe200078e3cff */
[----:B------:R-:W-:Y:S01]  /*138a0*/  IMAD.U32 R5, RZ, RZ, UR6 ;  /* 0x00000006ff057e24 */ /* 0x000fe2000f8e00ff */
[----:B------:R-:W-:Y:S01]  /*138b0*/  SHF.R.S32.HI R19, RZ, 0x1f, R6 ;  /* 0x0000001fff137819 */ /* 0x000fe20000011406 */
[----:B------:R-:W-:Y:S01]  /*138c0*/  ULDC UR6, c[0x0][0xa8c] ;  /* 0x0002a30000067ab9 */ /* 0x000fe20000000800 */
[----:B------:R-:W5:Y:S01]  /*138d0*/  LD.E.128 R24, desc[UR48][R24.64] ;  /* 0x0000003018187980 */ /* 0x000f62000c101d00 */
[----:B------:R-:W-:Y:S01]  /*138e0*/  UIMAD UR5, UR4, UR7, UR5 ;  /* 0x00000007040572a4 */ /* 0x000fe2000f8e0205 */
[----:B------:R-:W-:Y:S01]  /*138f0*/  ISETP.GE.AND P0, PT, R6, UR6, PT ;  /* 0x0000000606007c0c */ /* 0x000fe2000bf06270 */
[----:B------:R-:W-:Y:S01]  /*13900*/  IMAD.WIDE.U32 R18, R5, UR4, R18 ;  /* 0x0000000405127c25 */ /* 0x000fe2000f8e0012 */
[----:B------:R-:W5:Y:S01]  /*13910*/  LD.E.128 R12, desc[UR48][R12.64] ;  /* 0x000000300c0c7980 */ /* 0x000f62000c101d00 */
[----:B------:R-:W-:-:S02]  /*13920*/  ULDC.64 UR6, c[0x0][0xae0] ;  /* 0x0002b80000067ab9 */ /* 0x000fc40000000a00 */
[----:B------:R-:W-:Y:S01]  /*13930*/  IMAD R5, R23, -0xc0, R22 ;  /* 0xffffff4017057824 */ /* 0x000fe200078e0216 */
[----:B------:R-:W5:Y:S01]  /*13940*/  LD.E.128 R8, desc[UR48][R10.64] ;  /* 0x000000300a087980 */ /* 0x000f62000c101d00 */
[----:B0-----:R-:W-:Y:S01]  /*13950*/  VIADD R0, R4, 0x30 ;  /* 0x0000003004007836 */ /* 0x001fe20000000000 */
[----:B------:R-:W-:Y:S01]  /*13960*/  @!PT LDS RZ, [RZ] ;  /* 0x00000000fffff984 */ /* 0x000fe20000000800 */
[----:B------:R-:W-:Y:S01]  /*13970*/  @!PT LDS RZ, [RZ] ;  /* 0x00000000fffff984 */ /* 0x000fe20000000800 */
[----:B------:R-:W-:Y:S01]  /*13980*/  @!PT LDS RZ, [RZ] ;  /* 0x00000000fffff984 */ /* 0x000fe20000000800 */
[----:B------:R-:W-:Y:S01]  /*13990*/  @!PT LDS RZ, [RZ] ;  /* 0x00000000fffff984 */ /* 0x000fe20000000800 */
[----:B------:R0:W-:Y:S06]  /*139a0*/  MEMBAR.ALL.CTA ;  /* 0x0000000000007992 */ /* 0x0001ec0000008000 */
[----:B0-----:R-:W0:Y:S01]  /*139b0*/  FENCE.VIEW.ASYNC.S ;  /* 0x00000000000073c6 */ /* 0x001e220000000000 */
[----:B------:R-:W-:Y:S01]  /*139c0*/  UIMAD UR4, UR9, UR6, URZ ;  /* 0x00000006090472a4 */ /* 0x000fe2000f8e023f */
[----:B------:R-:W-:Y:S01]  /*139d0*/  VIADD R19, R19, UR5 ;  /* 0x0000000513137c36 */ /* 0x000fe20008000000 */
[----:B------:R-:W-:Y:S01]  /*139e0*/  ISETP.GE.OR P3, PT, R0, R5, P0 ;  /* 0x000000050000720c */ /* 0x000fe20000766670 */
[----:B------:R-:W-:Y:S01]  /*139f0*/  IMAD.U32 R21, RZ, RZ, UR6 ;  /* 0x00000006ff157e24 */ /* 0x000fe2000f8e00ff */
[----:B------:R-:W-:Y:S01]  /*13a00*/  UIMAD UR4, UR39, UR7, UR4 ;  /* 0x00000007270472a4 */ /* 0x000fe2000f8e0204 */
[----:B------:R-:W-:-:S02]  /*13a10*/  VIADD R0, R4, 0x60 ;  /* 0x0000006004007836 */ /* 0x000fc40000000000 */
[----:B------:R-:W-:Y:S01]  /*13a20*/  VIADD R3, R4, 0x90 ;  /* 0x0000009004037836 */ /* 0x000fe20000000000 */
[----:B------:R-:W-:Y:S01]  /*13a30*/  ULDC.64 UR6, c[0x0][0xae8] ;  /* 0x0002ba0000067ab9 */ /* 0x000fe20000000a00 */
[----:B------:R-:W-:Y:S01]  /*13a40*/  IMAD.WIDE.U32 R18, R21, UR39, R18 ;  /* 0x0000002715127c25 */ /* 0x000fe2000f8e0012 */
[-C--:B------:R-:W-:Y:S02]  /*13a50*/  ISETP.GE.OR P1, PT, R0, R5.reuse, P0 ;  /* 0x000000050000720c */ /* 0x080fe40000726670 */
[-C--:B------:R-:W-:Y:S01]  /*13a60*/  ISETP.GE.OR P2, PT, R3, R5.reuse, P0 ;  /* 0x000000050300720c */ /* 0x080fe20000746670 */
[----:B------:R-:W-:Y:S01]  /*13a70*/  VIADD R19, R19, UR4 ;  /* 0x0000000413137c36 */ /* 0x000fe20008000000 */
[----:B------:R-:W-:Y:S01]  /*13a80*/  ISETP.GE.OR P0, PT, R4, R5, P0 ;  /* 0x000000050400720c */ /* 0x000fe20000706670 */
[----:B------:R-:W-:Y:S01]  /*13a90*/  UIMAD UR4, UR13, UR6, URZ ;  /* 0x000000060d0472a4 */ /* 0x000fe2000f8e023f */
[----:B------:R-:W-:Y:S02]  /*13aa0*/  VIADD R7, R7, 0x13220 ;  /* 0x0001322007077836 */ /* 0x000fe40000000000 */
[----:B------:R-:W-:Y:S01]  /*13ab0*/  IMAD.U32 R21, RZ, RZ, UR6 ;  /* 0x00000006ff157e24 */ /* 0x000fe2000f8e00ff */
[----:B------:R-:W-:Y:S01]  /*13ac0*/  SHF.R.S32.HI R5, RZ, 0x1f, R4 ;  /* 0x0000001fff057819 */ /* 0x000fe20000011404 */
[----:B------:R-:W-:Y:S01]  /*13ad0*/  UIMAD UR4, UR12, UR7, UR4 ;  /* 0x000000070c0472a4 */ /* 0x000fe2000f8e0204 */
[----:B------:R-:W-:Y:S01]  /*13ae0*/  PRMT R7, RZ, 0x654, R7 ;  /* 0x00000654ff077816 */ /* 0x000fe20000000007 */
[----:B------:R-:W-:Y:S01]  /*13af0*/  IMAD.WIDE.U32 R20, R21, UR12, R18 ;  /* 0x0000000c15147c25 */ /* 0x000fe2000f8e0012 */
[----:B------:R-:W-:Y:S02]  /*13b00*/  BSSY B1, `(.L_x_913) ;  /* 0x0000010000017945 */ /* 0x000fe40003800000 */
[----:B0-----:R0:W-:Y:S01]  /*13b10*/  SYNCS.ARRIVE.TRANS64.RED.A1T0 RZ, [R7+URZ], RZ ;  /* 0x000000ff07ff79a7 */ /* 0x0011e2000810043f */
[----:B------:R-:W-:-:S04]  /*13b20*/  IMAD.WIDE R18, R23, 0xc0, R4 ;  /* 0x000000c017127825 */ /* 0x000fc800078e0204 */
[----:B------:R-:W-:Y:S01]  /*13b30*/  VIADD R23, R21, UR4 ;  /* 0x0000000415177c36 */ /* 0x000fe20008000000 */
[----:B------:R-:W-:Y:S06]  /*13b40*/  @P0 BRA `(.L_x_914) ;  /* 0x00000000002c0947 */ /* 0x000fec0003800000 */
        /* <DEDUP_REMOVED lines=9> */
[----:B0-----:R-:W-:-:S05]  /*13be0*/  LEA.HI.X R7, R4, UR5, R3, 0x1, P0 ;  /* 0x0000000504077c11 */ /* 0x001fca00080f0c03 */
[----:B-----5:R1:W-:Y:S04]  /*13bf0*/  STG.E.128 desc[UR48][R6.64], R28 ;  /* 0x0000001c06007986 */ /* 0x0203e8000c101d30 */
.L_x_914:
[----:B------:R-:W-:Y:S05]  /*13c00*/  BSYNC B1 ;  /* 0x0000000000017941 */ /* 0x000fea0003800000 */
.L_x_913:
        /* <DEDUP_REMOVED lines=13> */
[----:B0-----:R-:W-:-:S05]  /*13ce0*/  LEA.HI.X R7, R4, UR5, R3, 0x1, P0 ;  /* 0x0000000504077c11 */ /* 0x001fca00080f0c03 */
[----:B-----5:R2:W-:Y:S02]  /*13cf0*/  STG.E.128 desc[UR48][R6.64], R24 ;  /* 0x0000001806007986 */ /* 0x0205e4000c101d30 */
.L_x_916:
[----:B------:R-:W-:Y:S05]  /*13d00*/  BSYNC B1 ;  /* 0x0000000000017941 */ /* 0x000fea0003800000 */
.L_x_915:
        /* <DEDUP_REMOVED lines=13> */
[----:B0-----:R-:W-:-:S05]  /*13de0*/  LEA.HI.X R7, R4, UR5, R3, 0x1, P0 ;  /* 0x0000000504077c11 */ /* 0x001fca00080f0c03 */
[----:B-----5:R3:W-:Y:S02]  /*13df0*/  STG.E.128 desc[UR48][R6.64], R12 ;  /* 0x0000000c06007986 */ /* 0x0207e4000c101d30 */
.L_x_918:
[----:B------:R-:W-:Y:S05]  /*13e00*/  BSYNC B1 ;  /* 0x0000000000017941 */ /* 0x000fea0003800000 */
.L_x_917:
        /* <DEDUP_REMOVED lines=10> */
[----:B-123--:R-:W-:Y:S01]  /*13eb0*/  LEA R6, P0, R4, UR4, 0x1 ;  /* 0x0000000404067c11 */ /* 0x00efe2000f8008ff */
[----:B------:R-:W-:-:S05]  /*13ec0*/  IMAD.IADD R3, R5, 0x1, R3 ;  /* 0x0000000105037824 */ /* 0x000fca00078e0203 */
[----:B0-----:R-:W-:-:S05]  /*13ed0*/  LEA.HI.X R7, R4, UR5, R3, 0x1, P0 ;  /* 0x0000000504077c11 */ /* 0x001fca00080f0c03 */
[----:B-----5:R4:W-:Y:S01]  /*13ee0*/  STG.E.128 desc[UR48][R6.64], R8 ;  /* 0x0000000806007986 */ /* 0x0209e2000c101d30 */
[----:B------:R-:W-:Y:S05]  /*13ef0*/  BRA `(.L_x_919) ;  /* 0x0000000800507947 */ /* 0x000fea0003800000 */
.L_x_911:
[----:B------:R-:W-:Y:S01]  /*13f00*/  ULDC.64 UR4, c[0x0][0xbd8] ;  /* 0x0002f60000047ab9 */ /* 0x000fe20000000a00 */
[----:B------:R-:W-:Y:S01]  /*13f10*/  IMAD.MOV.U32 R3, RZ, RZ, RZ ;  /* 0x000000ffff037224 */ /* 0x000fe200078e00ff */
[----:B------:R-:W-:-:S04]  /*13f20*/  UISETP.NE.U32.AND UP0, UPT, UR4, URZ, UPT ;  /* 0x0000003f0400728c */ /* 0x000fc8000bf05070 */
[----:B------:R-:W-:-:S03]  /*13f30*/  UISETP.NE.AND.EX UP0, UPT, UR5, URZ, UPT, UP0 ;  /* 0x0000003f0500728c */ /* 0x000fc6000bf05300 */
[----:B------:R-:W-:Y:S02]  /*13f40*/  ULDC.64 UR4, c[0x0][0xbd8] ;  /* 0x0002f60000047ab9 */ /* 0x000fe40000000a00 */
[----:B------:R-:W-:Y:S01]  /*13f50*/  UIMAD.WIDE UR4, UR41, 0x4, UR4 ;  /* 0x00000004290478a5 */ /* 0x000fe2000f8e0204 */
[----:B------:R-:W0:Y:S01]  /*13f60*/  LDC R0, c[0x0][0xa88] ;  /* 0x0002a200ff007b82 */ /* 0x000e220000000800 */
[----:B------:R-:W-:-:S04]  /*13f70*/  PLOP3.LUT P1, PT, PT, PT, UP0, 0x80, 0x0 ;  /* 0x000000000000781c */ /* 0x000fc80003f2f008 */
[----:B------:R-:W-:Y:S02]  /*13f80*/  IMAD.U32 R8, RZ, RZ, UR4 ;  /* 0x00000004ff087e24 */ /* 0x000fe4000f8e00ff */
[----:B------:R-:W-:Y:S01]  /*13f90*/  IMAD.U32 R9, RZ, RZ, UR5 ;  /* 0x00000005ff097e24 */ /* 0x000fe2000f8e00ff */
[----:B------:R-:W-:Y:S02]  /*13fa0*/  ULDC.64 UR4, c[0x0][0xbe0] ;  /* 0x0002f80000047ab9 */ /* 0x000fe40000000a00 */
[----:B------:R-:W-:-:S04]  /*13fb0*/  UISETP.NE.U32.AND UP1, UPT, UR4, URZ, UPT ;  /* 0x0000003f0400728c */ /* 0x000fc8000bf25070 */
[----:B------:R-:W-:Y:S01]  /*13fc0*/  UISETP.NE.AND.EX UP1, UPT, UR5, URZ, UPT, UP1 ;  /* 0x0000003f0500728c */ /* 0x000fe2000bf25310 */
[----:B------:R1:W5:Y:S05]  /*13fd0*/  @P1 LDG.E R3, desc[UR48][R8.64] ;  /* 0x0000003008031981 */ /* 0x00036a000c1e1900 */
[----:B------:R-:W-:-:S05]  /*13fe0*/  PLOP3.LUT P2, PT, PT, PT, UP1, 0x80, 0x0 ;  /* 0x000000000000781c */ /* 0x000fca0003f4f018 */
[----:B------:R-:W-:Y:S02]  /*13ff0*/  @UP1 ULDC.64 UR4, c[0x0][0xbe0] ;  /* 0x0002f80000041ab9 */ /* 0x000fe40000000a00 */
[----:B------:R-:W-:-:S06]  /*14000*/  @UP1 UIMAD.WIDE UR4, UR41, 0x4, UR4 ;  /* 0x00000004290418a5 */ /* 0x000fcc000f8e0204 */
[----:B------:R-:W-:Y:S02]  /*14010*/  IMAD.U32 R10, RZ, RZ, UR4 ;  /* 0x00000004ff0a7e24 */ /* 0x000fe4000f8e00ff */
[----:B------:R-:W-:-:S05]  /*14020*/  IMAD.U32 R11, RZ, RZ, UR5 ;  /* 0x00000005ff0b7e24 */ /* 0x000fca000f8e00ff */
[----:B0-----:R1:W5:Y:S01]  /*14030*/  @P2 LDG.E R0, desc[UR48][R10.64] ;  /* 0x000000300a002981 */ /* 0x001362000c1e1900 */
[----:B------:R-:W-:Y:S01]  /*14040*/  USHF.R.S32.HI UR6, URZ, 0x1f, UR39 ;  /* 0x0000001f3f067899 */ /* 0x000fe20008011427 */
[----:B------:R-:W-:Y:S01]  /*14050*/  ISETP.GT.AND P0, PT, R5, 0xbf, PT ;  /* 0x000000bf0500780c */ /* 0x000fe20003f04270 */
[----:B------:R-:W-:-:S12]  /*14060*/  @P2 BRA `(.L_x_920) ;  /* 0x0000000000102947 */ /* 0x000fd80003800000 */
[----:B------:R-:W-:Y:S05]  /*14070*/  @!P1 BRA `(.L_x_920) ;  /* 0x00000000000c9947 */ /* 0x000fea0003800000 */
[----:B------:R-:W2:Y:S04]  /*14080*/  LDG.E R7, desc[UR48][R8.64] ;  /* 0x0000003008077981 */ /* 0x000ea8000c1e1900 */
[----:B-----5:R-:W2:Y:S02]  /*14090*/  LDG.E R0, desc[UR48][R8.64+0x4] ;  /* 0x0000043008007981 */ /* 0x020ea4000c1e1900 */
[----:B--2---:R-:W-:-:S07]  /*140a0*/  IMAD.IADD R0, R0, 0x1, -R7 ;  /* 0x0000000100007824 */ /* 0x004fce00078e0a07 */
.L_x_920:
[----:B------:R-:W-:Y:S01]  /*140b0*/  USHF.R.S32.HI UR4, URZ, 0x1f, UR41 ;  /* 0x0000001f3f047899 */ /* 0x000fe20008011429 */
[----:B------:R-:W-:Y:S01]  /*140c0*/  BSSY B1, `(.L_x_921) ;  /* 0x000001d000017945 */ /* 0x000fe20003800000 */
[----:B------:R-:W-:Y:S01]  /*140d0*/  USEL UR8, UR41, URZ, !UP0 ;  /* 0x0000003f29087287 */ /* 0x000fe2000c000000 */
[----:B------:R-:W-:Y:S01]  /*140e0*/  SHF.R.S32.HI R13, RZ, 0x1f, R6 ;  /* 0x0000001fff0d7819 */ /* 0x000fe20000011406 */
[----:B------:R-:W-:Y:S01]  /*140f0*/  USEL UR7, UR4, URZ, !UP0 ;  /* 0x0000003f04077287 */ /* 0x000fe2000c000000 */
[----:B-----5:R-:W-:Y:S01]  /*14100*/  SHF.R.S32.HI R12, RZ, 0x1f, R3 ;  /* 0x0000001fff0c7819 */ /* 0x020fe20000011403 */
[----:B------:R-:W-:Y:S10]  /*14110*/  @P0 BRA `(.L_x_922) ;  /* 0x00000000005c0947 */ /* 0x000ff40003800000 */
[----:B------:R-:W-:-:S04]  /*14120*/  IMAD R7, R23, 0xc0, R48 ;  /* 0x000000c017077824 */ /* 0x000fc800078e0230 */
[----:B------:R-:W-:-:S05]  /*14130*/  VIADD R7, R7, 0xffffff80 ;  /* 0xffffff8007077836 */ /* 0x000fca0000000000 */
[----:B------:R-:W-:-:S13]  /*14140*/  ISETP.GE.AND P0, PT, R7, R0, PT ;  /* 0x000000000700720c */ /* 0x000fda0003f06270 */
[----:B------:R-:W-:Y:S05]  /*14150*/  @P0 BRA `(.L_x_922) ;  /* 0x00000000004c0947 */ /* 0x000fea0003800000 */
[C---:B-1----:R-:W-:Y:S01]  /*14160*/  IADD3 R8, P0, R7.reuse, R3, RZ ;  /* 0x0000000307087210 */ /* 0x042fe20007f1e0ff */
[----:B------:R-:W-:Y:S02]  /*14170*/  ULDC.64 UR10, c[0x0][0xb70] ;  /* 0x0002dc00000a7ab9 */ /* 0x000fe40000000a00 */
[----:B------:R-:W-:Y:S01]  /*14180*/  UIMAD UR4, UR6, UR10, URZ ;  /* 0x0000000a060472a4 */ /* 0x000fe2000f8e023f */
[----:B------:R-:W-:Y:S01]  /*14190*/  LEA.HI.X.SX32 R9, R7, R12, 0x1, P0 ;  /* 0x0000000c07097211 */ /* 0x000fe200000f0eff */
[----:B------:R-:W-:Y:S02]  /*141a0*/  IMAD.U32 R7, RZ, RZ, UR10 ;  /* 0x0000000aff077e24 */ /* 0x000fe4000f8e00ff */
[----:B------:R-:W-:Y:S02]  /*141b0*/  UIMAD UR4, UR39, UR11, UR4 ;  /* 0x0000000b270472a4 */ /* 0x000fe4000f8e0204 */
[----:B------:R-:W-:Y:S01]  /*141c0*/  IMAD.WIDE.U32 R8, R7, UR39, R8 ;  /* 0x0000002707087c25 */ /* 0x000fe2000f8e0008 */
[----:B------:R-:W-:-:S02]  /*141d0*/  ULDC.64 UR10, c[0x0][0xb78] ;  /* 0x0002de00000a7ab9 */ /* 0x000fc40000000a00 */
[----:B------:R-:W-:Y:S01]  /*141e0*/  UIMAD UR5, UR7, UR10, URZ ;  /* 0x0000000a070572a4 */ /* 0x000fe2000f8e023f */
[----:B------:R-:W-:Y:S02]  /*141f0*/  VIADD R9, R9, UR4 ;  /* 0x0000000409097c36 */ /* 0x000fe40008000000 */
[----:B------:R-:W-:Y:S01]  /*14200*/  IMAD.U32 R7, RZ, RZ, UR10 ;  /* 0x0000000aff077e24 */ /* 0x000fe2000f8e00ff */
        /* <DEDUP_REMOVED lines=8> */
.L_x_922:
[----:B------:R-:W-:Y:S05]  /*14290*/  BSYNC B1 ;  /* 0x0000000000017941 */ /* 0x000fea0003800000 */
.L_x_921:
[----:B------:R-:W-:Y:S01]  /*142a0*/  ULDC.64 UR4, c[0x0][0xaa0] ;  /* 0x0002a80000047ab9 */ /* 0x000fe20000000a00 */
[----:B0-----:R-:W-:Y:S01]  /*142b0*/  IMAD.MOV.U32 R7, RZ, RZ, R13 ;  /* 0x000000ffff077224 */ /* 0x001fe200078e000d */
[----:B------:R-:W-:Y:S01]  /*142c0*/  ULDC.64 UR10, c[0x0][0xae0] ;  /* 0x0002b800000a7ab9 */ /* 0x000fe20000000a00 */
[----:B-1----:R-:W-:Y:S01]  /*142d0*/  IMAD R10, R12, UR4, RZ ;  /* 0x000000040c0a7c24 */ /* 0x002fe2000f8e02ff */
[----:B------:R-:W-:Y:S01]  /*142e0*/  SHF.R.S32.HI R5, RZ, 0x1f, R4 ;  /* 0x0000001fff057819 */ /* 0x000fe20000011404 */
[C---:B------:R-:W-:Y:S01]  /*142f0*/  IMAD.WIDE.U32 R8, R3.reuse, UR4, R6 ;  /* 0x0000000403087c25 */ /* 0x040fe2000f8e0006 */
[----:B------:R-:W-:Y:S01]  /*14300*/  ULDC UR4, c[0x0][0xa8c] ;  /* 0x0002a30000047ab9 */ /* 0x000fe20000000800 */
[----:B------:R-:W-:Y:S01]  /*14310*/  BSSY B1, `(.L_x_923) ;  /* 0x0000024000017945 */ /* 0x000fe20003800000 */
[----:B------:R-:W-:Y:S01]  /*14320*/  ISETP.GE.AND P0, PT, R6, UR4, PT ;  /* 0x0000000406007c0c */ /* 0x000fe2000bf06270 */
[----:B------:R-:W-:Y:S01]  /*14330*/  IMAD R3, R3, UR5, R10 ;  /* 0x0000000503037c24 */ /* 0x000fe2000f8e020a */
[----:B------:R-:W-:-:S02]  /*14340*/  UIMAD UR4, UR6, UR10, URZ ;  /* 0x0000000a060472a4 */ /* 0x000fc4000f8e023f */
[----:B------:R-:W-:Y:S02]  /*14350*/  IMAD.U32 R7, RZ, RZ, UR10 ;  /* 0x0000000aff077e24 */ /* 0x000fe4000f8e00ff */
[----:B------:R-:W-:Y:S01]  /*14360*/  IMAD.IADD R9, R9, 0x1, R3 ;  /* 0x0000000109097824 */ /* 0x000fe200078e0203 */
[----:B------:R-:W-:Y:S01]  /*14370*/  UIMAD UR4, UR39, UR11, UR4 ;  /* 0x0000000b270472a4 */ /* 0x000fe2000f8e0204 */
[----:B------:R-:W-:Y:S02]  /*14380*/  IMAD R3, R23, -0xc0, R0 ;  /* 0xffffff4017037824 */ /* 0x000fe400078e0200 */
[C---:B------:R-:W-:Y:S01]  /*14390*/  VIADD R0, R4.reuse, 0x30 ;  /* 0x0000003004007836 */ /* 0x040fe20000000000 */
[----:B------:R-:W-:Y:S01]  /*143a0*/  ULDC.64 UR10, c[0x0][0xae8] ;  /* 0x0002ba00000a7ab9 */ /* 0x000fe20000000a00 */
[----:B------:R-:W-:Y:S02]  /*143b0*/  VIADD R10, R4, 0x60 ;  /* 0x00000060040a7836 */ /* 0x000fe40000000000 */
[----:B------:R-:W-:Y:S01]  /*143c0*/  IMAD.WIDE.U32 R6, R7, UR39, R8 ;  /* 0x0000002707067c25 */ /* 0x000fe2000f8e0008 */
[----:B------:R-:W-:-:S02]  /*143d0*/  ISETP.GE.OR P3, PT, R0, R3, P0 ;  /* 0x000000030000720c */ /* 0x000fc40000766670 */
[-C--:B------:R-:W-:Y:S01]  /*143e0*/  ISETP.GE.OR P1, PT, R10, R3.reuse, P0 ;  /* 0x000000030a00720c */ /* 0x080fe20000726670 */
[----:B------:R-:W-:Y:S02]  /*143f0*/  VIADD R0, R4, 0x90 ;  /* 0x0000009004007836 */ /* 0x000fe40000000000 */
[----:B------:R-:W-:Y:S01]  /*14400*/  VIADD R7, R7, UR4 ;  /* 0x0000000407077c36 */ /* 0x000fe20008000000 */
[----:B------:R-:W-:Y:S02]  /*14410*/  UIMAD UR4, UR7, UR10, URZ ;  /* 0x0000000a070472a4 */ /* 0x000fe4000f8e023f */
[----:B------:R-:W-:Y:S01]  /*14420*/  IMAD.U32 R9, RZ, RZ, UR10 ;  /* 0x0000000aff097e24 */ /* 0x000fe2000f8e00ff */
[-C--:B------:R-:W-:Y:S02]  /*14430*/  ISETP.GE.OR P2, PT, R0, R3.reuse, P0 ;  /* 0x000000030000720c */ /* 0x080fe40000746670 */
[----:B------:R-:W-:Y:S01]  /*14440*/  ISETP.GE.OR P0, PT, R4, R3, P0 ;  /* 0x000000030400720c */ /* 0x000fe20000706670 */
[----:B------:R-:W-:-:S02]  /*14450*/  UIMAD UR4, UR8, UR11, UR4 ;  /* 0x0000000b080472a4 */ /* 0x000fc4000f8e0204 */
[----:B------:R-:W-:-:S04]  /*14460*/  IMAD.WIDE.U32 R6, R9, UR8, R6 ;  /* 0x0000000809067c25 */ /* 0x000fc8000f8e0006 */
[----:B------:R-:W-:-:S04]  /*14470*/  IMAD.WIDE R8, R23, 0xc0, R4 ;  /* 0x000000c017087825 */ /* 0x000fc800078e0204 */
[----:B------:R-:W-:Y:S02]  /*14480*/  VIADD R11, R7, UR4 ;  /* 0x00000004070b7c36 */ /* 0x000fe40008000000 */
        /* <DEDUP_REMOVED lines=12> */
.L_x_924:
[----:B------:R-:W-:Y:S05]  /*14550*/  BSYNC B1 ;  /* 0x0000000000017941 */ /* 0x000fea0003800000 */
.L_x_923:
        /* <DEDUP_REMOVED lines=11> */
[----:B0-----:R-:W-:Y:S01]  /*14610*/  LEA R12, P0, R4, UR4, 0x1 ;  /* 0x00000004040c7c11 */ /* 0x001fe2000f8008ff */
[----:B------:R-:W-:-:S05]  /*14620*/  IMAD.IADD R3, R5, 0x1, R3 ;  /* 0x0000000105037824 */ /* 0x000fca00078e0203 */
[----:B------:R-:W-:-:S05]  /*14630*/  LEA.HI.X R13, R4, UR5, R3, 0x1, P0 ;  /* 0x00000005040d7c11 */ /* 0x000fca00080f0c03 */
[----:B------:R1:W-:Y:S02]  /*14640*/  STG.E.128 desc[UR48][R12.64], RZ ;  /* 0x000000ff0c007986 */ /* 0x0003e4000c101d30 */
.L_x_926:
[----:B------:R-:W-:Y:S05]  /*14650*/  BSYNC B1 ;  /* 0x0000000000017941 */ /* 0x000fea0003800000 */
.L_x_925:
        /* <DEDUP_REMOVED lines=11> */
[----:B01----:R-:W-:Y:S01]  /*14710*/  LEA R12, P0, R4, UR4, 0x1 ;  /* 0x00000004040c7c11 */ /* 0x003fe2000f8008ff */
[----:B------:R-:W-:-:S05]  /*14720*/  IMAD.IADD R3, R5, 0x1, R3 ;  /* 0x0000000105037824 */ /* 0x000fca00078e0203 */
[----:B------:R-:W-:-:S05]  /*14730*/  LEA.HI.X R13, R4, UR5, R3, 0x1, P0 ;  /* 0x00000005040d7c11 */ /* 0x000fca00080f0c03 */
[----:B------:R2:W-:Y:S02]  /*14740*/  STG.E.128 desc[UR48][R12.64], RZ ;  /* 0x000000ff0c007986 */ /* 0x0005e4000c101d30 */
.L_x_928:
[----:B------:R-:W-:Y:S05]  /*14750*/  BSYNC B1 ;  /* 0x0000000000017941 */ /* 0x000fea0003800000 */
.L_x_927:
        /* <DEDUP_REMOVED lines=14> */
.L_x_919:
[----:B------:R-:W-:Y:S05]  /*14840*/  BSYNC B0 ;  /* 0x0000000000007941 */ /* 0x000fea0003800000 */
.L_x_910:
[----:B------:R-:W-:Y:S02]  /*14850*/  ULDC UR4, c[0x0][0xc14] ;  /* 0x0003050000047ab9 */ /* 0x000fe40000000800 */
[----:B------:R-:W-:-:S06]  /*14860*/  UISETP.GE.AND UP0, UPT, UR47, UR4, UPT ;  /* 0x000000042f00728c */ /* 0x000fcc000bf06270 */
[----:B------:R-:W-:-:S13]  /*14870*/  PLOP3.LUT P0, PT, PT, PT, UP0, 0x80, 0x0 ;  /* 0x000000000000781c */ /* 0x000fda0003f0f008 */
[----:B------:R-:W-:Y:S05]  /*14880*/  @!P0 BRA `(.L_x_929) ;  /* 0xfffffec400208947 */ /* 0x000fea000383ffff */
[----:B------:R-:W-:Y:S05]  /*14890*/  EXIT ;  /* 0x000000000000794d */ /* 0x000fea0003800000 */
.L_x_824:
        /* <DEDUP_REMOVED lines=13> */
[----:B------:R-:W0:Y:S02]  /*14970*/  LDS.128 R24, [UR4+0x132d0] ;  /* 0x0132d004ff187984 */ /* 0x000e240008000c00 */
[----:B0-----:R-:W-:Y:S02]  /*14980*/  R2UR UR45, R27 ;  /* 0x000000001b2d72ca */ /* 0x001fe400000e0000 */
[----:B------:R-:W-:Y:S01]  /*14990*/  R2UR UR38, R26 ;  /* 0x000000001a2672ca */ /* 0x000fe200000e0000 */
[----:B------:R-:W-:Y:S06]  /*149a0*/  BAR.ARV 0x4, 0x200 ;  /* 0x0108000000007b1d */ /* 0x000fec0000002000 */
[----:B------:R-:W-:Y:S08]  /*149b0*/  BRA `(.L_x_931) ;  /* 0x0000000800b47947 */ /* 0x000ff00003800000 */
.L_x_930:
[----:B------:R-:W0:Y:S01]  /*149c0*/  S2R R2, SR_TID.X ;  /* 0x0000000000027919 */ /* 0x000e220000002100 */
        /* <DEDUP_REMOVED lines=10> */
[C---:B------:R-:W-:Y:S01]  /*14a70*/  ISETP.GE.U32.AND P2, PT, R5.reuse, 0x2, PT ;  /* 0x000000020500780c */ /* 0x040fe20003f46070 */
[----:B------:R-:W-:Y:S01]  /*14a80*/  IMAD.MOV.U32 R24, RZ, RZ, RZ ;  /* 0x000000ffff187224 */ /* 0x000fe200078e00ff */
        /* <DEDUP_REMOVED lines=28> */
.L_x_936:
        /* <DEDUP_REMOVED lines=14> */
.L_x_935:
[----:B------:R-:W-:Y:S05]  /*14d30*/  BSYNC B0 ;  /* 0x0000000000007941 */ /* 0x000fea0003800000 */
.L_x_934:
[----:B0----5:R-:W0:Y:S02]  /*14d40*/  SHFL.UP PT, R2, R0, 0x1, RZ ;  /* 0x0420000000027989 */ /* 0x021e2400000e00ff */
        /* <DEDUP_REMOVED lines=20> */
.L_x_932:
[----:B------:R-:W-:Y:S01]  /*14e90*/  IMAD.IADD R13, R4, 0x1, -R3 ;  /* 0x00000001040d7824 */ /* 0x000fe200078e0a03 */
[----:B------:R-:W-:-:S03]  /*14ea0*/  ULDC.64 UR4, c[0x0][0xc68] ;  /* 0x00031a0000047ab9 */ /* 0x000fc60000000a00 */
[----:B------:R-:W-:-:S05]  /*14eb0*/  IMAD R2, R8, R9, R13 ;  /* 0x0000000908027224 */ /* 0x000fca00078e020d */
[----:B------:R-:W-:-:S13]  /*14ec0*/  ISETP.GT.AND P0, PT, R2, R7, PT ;  /* 0x000000070200720c */ /* 0x000fda0003f04270 */
[----:B------:R-:W-:Y:S02]  /*14ed0*/  VOTEU.ANY UR7, UPT, !P0 ;  /* 0x0000000000077886 */ /* 0x000fe400040e0100 */
[----:B------:R-:W-:-:S04]  /*14ee0*/  UPOPC UR6, UR7 ;  /* 0x00000007000672bf */ /* 0x000fc80008000000 */
[----:B------:R-:W-:-:S04]  /*14ef0*/  UIADD3 UR45, UR6, UR45, URZ ;  /* 0x0000002d062d7290 */ /* 0x000fc8000fffe03f */
[----:B------:R-:W-:-:S06]  /*14f00*/  UIMAD.WIDE UR4, UR45, 0x4, UR4 ;  /* 0x000000042d0478a5 */ /* 0x000fcc000f8e0204 */
[----:B------:R-:W-:Y:S02]  /*14f10*/  IMAD.U32 R2, RZ, RZ, UR4 ;  /* 0x00000004ff027e24 */ /* 0x000fe4000f8e00ff */
[----:B------:R-:W-:-:S05]  /*14f20*/  IMAD.U32 R3, RZ, RZ, UR5 ;  /* 0x00000005ff037e24 */ /* 0x000fca000f8e00ff */
[----:B------:R-:W2:Y:S01]  /*14f30*/  LDG.E R6, desc[UR48][R2.64] ;  /* 0x0000003002067981 */ /* 0x000ea2000c1e1900 */
[----:B------:R-:W-:Y:S01]  /*14f40*/  IMAD.U32 R15, RZ, RZ, UR6 ;  /* 0x00000006ff0f7e24 */ /* 0x000fe2000f8e00ff */
[----:B------:R-:W-:-:S04]  /*14f50*/  ISETP.NE.AND P0, PT, RZ, UR7, PT ;  /* 0x00000007ff007c0c */ /* 0x000fc8000bf05270 */
[----:B------:R-:W2:Y:S02]  /*14f60*/  SHFL.IDX PT, R0, R0, R15, 0x1f ;  /* 0x00001f0f00007589 */ /* 0x000ea400000e0000 */
[----:B--2---:R-:W-:-:S05]  /*14f70*/  IMAD R4, R0, R6, RZ ;  /* 0x0000000600047224 */ /* 0x004fca00078e02ff */
[----:B------:R-:W-:-:S04]  /*14f80*/  IABS R10, R4 ;  /* 0x00000004000a7213 */ /* 0x000fc80000000000 */
[----:B------:R-:W0:Y:S08]  /*14f90*/  I2F.RP R11, R10 ;  /* 0x0000000a000b7306 */ /* 0x000e300000209400 */
[----:B0-----:R-:W0:Y:S02]  /*14fa0*/  MUFU.RCP R11, R11 ;  /* 0x0000000b000b7308 */ /* 0x001e240000001000 */
[----:B0-----:R-:W-:-:S06]  /*14fb0*/  VIADD R12, R11, 0xffffffe ;  /* 0x0ffffffe0b0c7836 */ /* 0x001fcc0000000000 */
[----:B------:R-:W0:Y:S02]  /*14fc0*/  F2I.FTZ.U32.TRUNC.NTZ R3, R12 ;  /* 0x0000000c00037305 */ /* 0x000e24000021f000 */
[----:B0-----:R-:W-:Y:S01]  /*14fd0*/  IMAD.MOV R14, RZ, RZ, -R3 ;  /* 0x000000ffff0e7224 */ /* 0x001fe200078e0a03 */
[----:B------:R-:W-:Y:S06]  /*14fe0*/  @!P0 BRA `(.L_x_937) ;  /* 0x00000000000c8947 */ /* 0x000fec0003800000 */
[----:B------:R-:W-:-:S06]  /*14ff0*/  UIADD3 UR4, UR6, -0x1, URZ ;  /* 0xffffffff06047890 */ /* 0x000fcc000fffe03f */
[----:B------:R-:W-:-:S05]  /*15000*/  IMAD.U32 R11, RZ, RZ, UR4 ;  /* 0x00000004ff0b7e24 */ /* 0x000fca000f8e00ff */
[----:B------:R0:W1:Y:S02]  /*15010*/  SHFL.IDX PT, R24, R8, R11, 0x1f ;  /* 0x00001f0b08187589 */ /* 0x00006400000e0000 */
.L_x_937:
[----:B-1----:R-:W-:Y:S01]  /*15020*/  IMAD R24, R24, R9, R13 ;  /* 0x0000000918187224 */ /* 0x002fe200078e020d */
[----:B------:R-:W-:Y:S01]  /*15030*/  IABS R12, R4 ;  /* 0x00000004000c7213 */ /* 0x000fe20000000000 */
[----:B0-----:R-:W-:Y:S02]  /*15040*/  IMAD.MOV.U32 R11, RZ, RZ, R14 ;  /* 0x000000ffff0b7224 */ /* 0x001fe400078e000e */
[----:B------:R-:W-:Y:S02]  /*15050*/  IMAD.IADD R7, R7, 0x1, -R24 ;  /* 0x0000000107077824 */ /* 0x000fe400078e0a18 */
[----:B------:R-:W-:Y:S02]  /*15060*/  IMAD R11, R11, R10, RZ ;  /* 0x0000000a0b0b7224 */ /* 0x000fe400078e02ff */
[----:B------:R-:W-:Y:S01]  /*15070*/  IMAD.MOV.U32 R2, RZ, RZ, RZ ;  /* 0x000000ffff027224 */ /* 0x000fe200078e00ff */
[----:B------:R-:W-:Y:S01]  /*15080*/  IABS R8, R7 ;  /* 0x0000000700087213 */ /* 0x000fe20000000000 */
[----:B------:R-:W-:-:S02]  /*15090*/  IMAD.MOV R12, RZ, RZ, -R12 ;  /* 0x000000ffff0c7224 */ /* 0x000fc400078e0a0c */
[----:B------:R-:W-:-:S04]  /*150a0*/  IMAD.HI.U32 R2, R3, R11, R2 ;  /* 0x0000000b03027227 */ /* 0x000fc800078e0002 */
[----:B------:R-:W-:Y:S02]  /*150b0*/  IMAD.MOV.U32 R3, RZ, RZ, R8 ;  /* 0x000000ffff037224 */ /* 0x000fe400078e0008 */
[----:B------:R-:W-:Y:S02]  /*150c0*/  IMAD.MOV.U32 R8, RZ, RZ, R12 ;  /* 0x000000ffff087224 */ /* 0x000fe400078e000c */
        /* <DEDUP_REMOVED lines=12> */
[----:B------:R-:W-:Y:S02]  /*15190*/  IMAD R8, R6, R2, RZ ;  /* 0x0000000206087224 */ /* 0x000fe400078e02ff */
[----:B------:R-:W-:Y:S02]  /*151a0*/  IMAD.MOV R2, RZ, RZ, -R2 ;  /* 0x000000ffff027224 */ /* 0x000fe400078e0a02 */
[----:B------:R-:W-:Y:S02]  /*151b0*/  IMAD.MOV R3, RZ, RZ, -R8 ;  /* 0x000000ffff037224 */ /* 0x000fe400078e0a08 */
[----:B------:R-:W-:-:S03]  /*151c0*/  IMAD R13, R4, R2, R7 ;  /* 0x00000002040d7224 */ /* 0x000fc600078e0207 */
[----:B------:R-:W-:-:S04]  /*151d0*/  VIADDMNMX R6, R3, R9, R6, PT ;  /* 0x0000000903067246 */ /* 0x000fc80003800106 */
[-C--:B------:R-:W-:Y:S02]  /*151e0*/  IABS R9, R6.reuse ;  /* 0x0000000600097213 */ /* 0x080fe40000000000 */
[----:B------:R-:W-:Y:S02]  /*151f0*/  IABS R4, R6 ;  /* 0x0000000600047213 */ /* 0x000fe40000000000 */
[----:B------:R-:W0:Y:S03]  /*15200*/  I2F.RP R10, R9 ;  /* 0x00000009000a7306 */ /* 0x000e260000209400 */
[----:B------:R-:W-:-:S05]  /*15210*/  IMAD.MOV R4, RZ, RZ, -R4 ;  /* 0x000000ffff047224 */ /* 0x000fca00078e0a04 */
[----:B0-----:R-:W0:Y:S02]  /*15220*/  MUFU.RCP R10, R10 ;  /* 0x0000000a000a7308 */ /* 0x001e240000001000 */
[----:B0-----:R-:W-:-:S06]  /*15230*/  VIADD R3, R10, 0xffffffe ;  /* 0x0ffffffe0a037836 */ /* 0x001fcc0000000000 */
[----:B------:R-:W0:Y:S02]  /*15240*/  F2I.FTZ.U32.TRUNC.NTZ R3, R3 ;  /* 0x0000000300037305 */ /* 0x000e24000021f000 */
[----:B0-----:R-:W-:-:S04]  /*15250*/  IMAD.MOV R11, RZ, RZ, -R3 ;  /* 0x000000ffff0b7224 */ /* 0x001fc800078e0a03 */
[----:B------:R-:W-:Y:S01]  /*15260*/  IMAD.MOV.U32 R2, RZ, RZ, R11 ;  /* 0x000000ffff027224 */ /* 0x000fe200078e000b */
[----:B------:R-:W-:-:S03]  /*15270*/  IABS R11, R13 ;  /* 0x0000000d000b7213 */ /* 0x000fc60000000000 */
[----:B------:R-:W-:Y:S02]  /*15280*/  IMAD R7, R2, R9, RZ ;  /* 0x0000000902077224 */ /* 0x000fe400078e02ff */
[----:B------:R-:W-:-:S04]  /*15290*/  IMAD.MOV.U32 R2, RZ, RZ, RZ ;  /* 0x000000ffff027224 */ /* 0x000fc800078e00ff */
[----:B------:R-:W-:Y:S01]  /*152a0*/  IMAD.HI.U32 R2, R3, R7, R2 ;  /* 0x0000000703027227 */ /* 0x000fe200078e0002 */
[----:B------:R-:W-:-:S04]  /*152b0*/  LOP3.LUT R3, R13, R6, RZ, 0x3c, !PT ;  /* 0x000000060d037212 */ /* 0x000fc800078e3cff */
[----:B------:R-:W-:Y:S01]  /*152c0*/  ISETP.GE.AND P2, PT, R3, RZ, PT ;  /* 0x000000ff0300720c */ /* 0x000fe20003f46270 */
[----:B------:R-:W-:-:S04]  /*152d0*/  IMAD.HI.U32 R2, R2, R11, RZ ;  /* 0x0000000b02027227 */ /* 0x000fc800078e00ff */
[----:B------:R-:W-:Y:S02]  /*152e0*/  IMAD R4, R2, R4, R11 ;  /* 0x0000000402047224 */ /* 0x000fe400078e020b */
[----:B------:R-:W-:-:S03]  /*152f0*/  IMAD.IADD R3, R13, 0x1, R8 ;  /* 0x000000010d037824 */ /* 0x000fc600078e0208 */
[----:B------:R-:W-:-:S13]  /*15300*/  ISETP.GT.U32.AND P1, PT, R9, R4, PT ;  /* 0x000000040900720c */ /* 0x000fda0003f24070 */
[----:B------:R-:W-:Y:S02]  /*15310*/  @!P1 IMAD.IADD R4, R4, 0x1, -R9 ;  /* 0x0000000104049824 */ /* 0x000fe400078e0a09 */
[----:B------:R-:W-:Y:S01]  /*15320*/  @!P1 VIADD R2, R2, 0x1 ;  /* 0x0000000102029836 */ /* 0x000fe20000000000 */
[----:B------:R-:W-:Y:S02]  /*15330*/  ISETP.NE.AND P1, PT, R6, RZ, PT ;  /* 0x000000ff0600720c */ /* 0x000fe40003f25270 */
[----:B------:R-:W-:Y:S01]  /*15340*/  ISETP.GE.U32.AND P0, PT, R4, R9, PT ;  /* 0x000000090400720c */ /* 0x000fe20003f06070 */
[----:B------:R-:W-:-:S12]  /*15350*/  IMAD.MOV R4, RZ, RZ, -R6 ;  /* 0x000000ffff047224 */ /* 0x000fd800078e0a06 */
[----:B------:R-:W-:-:S04]  /*15360*/  @P0 VIADD R2, R2, 0x1 ;  /* 0x0000000102020836 */ /* 0x000fc80000000000 */
[----:B------:R-:W-:Y:S01]  /*15370*/  @!P2 IMAD.MOV R2, RZ, RZ, -R2 ;  /* 0x000000ffff02a224 */ /* 0x000fe200078e0a02 */
[----:B------:R-:W-:-:S04]  /*15380*/  @!P1 LOP3.LUT R2, RZ, R6, RZ, 0x33, !PT ;  /* 0x00000006ff029212 */ /* 0x000fc800078e33ff */
[----:B------:R-:W-:Y:S01]  /*15390*/  LOP3.LUT R25, RZ, R2, RZ, 0x33, !PT ;  /* 0x00000002ff197212 */ /* 0x000fe200078e33ff */
[----:B------:R-:W-:-:S04]  /*153a0*/  IMAD R3, R2, R4, R3 ;  /* 0x0000000402037224 */ /* 0x000fc800078e0203 */
[----:B------:R-:W-:Y:S01]  /*153b0*/  IMAD.IADD R25, R0, 0x1, R25 ;  /* 0x0000000100197824 */ /* 0x000fe200078e0219 */
[----:B------:R-:W-:Y:S01]  /*153c0*/  R2UR UR38, R3 ;  /* 0x00000000032672ca */ /* 0x000fe200000e0000 */
[----:B------:R-:W-:-:S14]  /*153d0*/  BRA `(.L_x_938) ;  /* 0x00000000000c7947 */ /* 0x000fdc0003800000 */
.L_x_933:
[----:B------:R-:W-:Y:S01]  /*153e0*/  IMAD.MOV.U32 R24, RZ, RZ, R7 ;  /* 0x000000ffff187224 */ /* 0x000fe200078e0007 */
[----:B------:R-:W-:Y:S01]  /*153f0*/  UMOV UR38, URZ ;  /* 0x0000003f00267c82 */ /* 0x000fe20008000000 */
[----:B------:R-:W-:-:S07]  /*15400*/  IMAD.MOV.U32 R25, RZ, RZ, RZ ;  /* 0x000000ffff197224 */ /* 0x000fce00078e00ff */
.L_x_938:
        /* <DEDUP_REMOVED lines=8> */
.L_x_931:
[----:B------:R-:W-:Y:S01]  /*15490*/  ULDC UR4, c[0x0][0xc14] ;  /* 0x0003050000047ab9 */ /* 0x000fe20000000800 */
[----:B------:R1:W-:Y:S01]  /*154a0*/  STL [R1], RZ ;  /* 0x000000ff01007387 */ /* 0x0003e20000100800 */
[----:B------:R-:W-:Y:S01]  /*154b0*/  UISETP.GE.AND UP0, UPT, UR45, UR4, UPT ;  /* 0x000000042d00728c */ /* 0x000fe2000bf06270 */
[----:B------:R-:W-:Y:S02]  /*154c0*/  IMAD.MOV.U32 R18, RZ, RZ, 0x1 ;  /* 0x00000001ff127424 */ /* 0x000fe400078e00ff */
[----:B------:R-:W-:-:S03]  /*154d0*/  IMAD.MOV.U32 R17, RZ, RZ, RZ ;  /* 0x000000ffff117224 */ /* 0x000fc600078e00ff */
[----:B------:R-:W-:-:S13]  /*154e0*/  PLOP3.LUT P0, PT, PT, PT, UP0, 0x80, 0x0 ;  /* 0x000000000000781c */ /* 0x000fda0003f0f008 */
[----:B-1----:R-:W-:Y:S05]  /*154f0*/  @P0 BRA `(.L_x_939) ;  /* 0x0000003400b00947 */ /* 0x002fea0003800000 */
[----:B0-----:R-:W0:Y:S01]  /*15500*/  S2R R0, SR_TID.X ;  /* 0x0000000000007919 */ /* 0x001e220000002100 */
[----:B------:R-:W-:Y:S01]  /*15510*/  IMAD.MOV.U32 R18, RZ, RZ, 0x1 ;  /* 0x00000001ff127424 */ /* 0x000fe200078e00ff */
[----:B------:R-:W-:Y:S01]  /*15520*/  ULOP3.LUT UR42, UR40, 0x1, URZ, 0xfc, !UPT ;  /* 0x00000001282a7892 */ /* 0x000fe2000f8efc3f */
[----:B------:R-:W-:Y:S01]  /*15530*/  IMAD.MOV.U32 R17, RZ, RZ, RZ ;  /* 0x000000ffff117224 */ /* 0x000fe200078e00ff */
[----:B------:R-:W1:Y:S01]  /*15540*/  S2R R6, SR_TID.X ;  /* 0x0000000000067919 */ /* 0x000e620000002100 */
[----:B------:R-:W-:Y:S01]  /*15550*/  ULOP3.LUT UR44, UR40, 0x2, URZ, 0xfc, !UPT ;  /* 0x00000002282c7892 */ /* 0x000fe2000f8efc3f */
[----:B------:R-:W-:Y:S01]  /*15560*/  ULDC UR43, c[0x0][0xc] ;  /* 0x00000300002b7ab9 */ /* 0x000fe20000000800 */
[----:B------:R2:W-:Y:S01]  /*15570*/  STL [R1], RZ ;  /* 0x000000ff01007387 */ /* 0x0005e20000100800 */
[----:B------:R-:W-:Y:S01]  /*15580*/  ULDC.64 UR46, c[0x0][0x198] ;  /* 0x00006600002e7ab9 */ /* 0x000fe20000000a00 */
[----:B0-----:R-:W-:Y:S01]  /*15590*/  LOP3.LUT R0, R0, 0x7f, RZ, 0xc0, !PT ;  /* 0x0000007f00007812 */ /* 0x001fe200078ec0ff */
[----:B-1----:R-:W-:Y:S01]  /*155a0*/  IMAD.SHL.U32 R29, R6, 0x40, RZ ;  /* 0x00000040061d7824 */ /* 0x002fe200078e00ff */
[----:B------:R-:W-:-:S03]  /*155b0*/  SHF.R.U32.HI R3, RZ, 0x1, R6 ;  /* 0x00000001ff037819 */ /* 0x000fc60000011606 */
[----:B------:R-:W-:Y:S02]  /*155c0*/  IMAD.SHL.U32 R4, R0, 0x10, RZ ;  /* 0x0000001000047824 */ /* 0x000fe400078e00ff */
[C---:B------:R-:W-:Y:S01]  /*155d0*/  IMAD.SHL.U32 R2, R6.reuse, 0x20, RZ ;  /* 0x0000002006027824 */ /* 0x040fe200078e00ff */
[----:B------:R-:W-:Y:S01]  /*155e0*/  LOP3.LUT R0, R29, 0x180, RZ, 0xc0, !PT ;  /* 0x000001801d007812 */ /* 0x000fe200078ec0ff */
[----:B------:R-:W-:Y:S01]  /*155f0*/  IMAD.SHL.U32 R7, R6, 0x4, RZ ;  /* 0x0000000406077824 */ /* 0x000fe200078e00ff */
        /* <DEDUP_REMOVED lines=10> */
[----:B--2---:R-:W-:-:S07]  /*156a0*/  LOP3.LUT R28, R5, R4, RZ, 0xfc, !PT ;  /* 0x00000004051c7212 */ /* 0x004fce00078efcff */
.L_x_1005:
[----:B------:R-:W-:Y:S01]  /*156b0*/  ULDC.64 UR4, c[0x0][0xa28] ;  /* 0x00028a0000047ab9 */ /* 0x000fe20000000a00 */
[----:B------:R-:W-:Y:S01]  /*156c0*/  ULDC.64 UR8, c[0x0][0xa08] ;  /* 0x0002820000087ab9 */ /* 0x000fe20000000a00 */
[----:B------:R-:W-:Y:S01]  /*156d0*/  UISETP.NE.U32.AND UP0, UPT, UR4, URZ, UPT ;  /* 0x0000003f0400728c */ /* 0x000fe2000bf05070 */
[----:B------:R-:W-:Y:S01]  /*156e0*/  ISETP.NE.U32.AND P1, PT, RZ, UR8, PT ;  /* 0x00000008ff007c0c */ /* 0x000fe2000bf25070 */
[----:B------:R-:W-:Y:S01]  /*156f0*/  ULDC.64 UR10, c[0x0][0xa18] ;  /* 0x00028600000a7ab9 */ /* 0x000fe20000000a00 */
[----:B01----:R-:W0:Y:S01]  /*15700*/  LDC R0, c[0x0][0x288] ;  /* 0x0000a200ff007b82 */ /* 0x003e220000000800 */
[----:B------:R-:W-:Y:S01]  /*15710*/  UISETP.NE.AND.EX UP0, UPT, UR5, URZ, UPT, UP0 ;  /* 0x0000003f0500728c */ /* 0x000fe2000bf05300 */
[----:B------:R-:W-:Y:S01]  /*15720*/  ISETP.NE.AND.EX P1, PT, RZ, UR9, PT, P1 ;  /* 0x00000009ff007c0c */ /* 0x000fe2000bf25310 */
[----:B------:R-:W-:Y:S01]  /*15730*/  UISETP.NE.U32.AND UP1, UPT, UR10, URZ, UPT ;  /* 0x0000003f0a00728c */ /* 0x000fe2000bf25070 */
[----:B------:R-:W-:Y:S01]  /*15740*/  IMAD.MOV.U32 R23, RZ, RZ, RZ ;  /* 0x000000ffff177224 */ /* 0x000fe200078e00ff */
[----:B------:R-:W-:Y:S01]  /*15750*/  ULDC.64 UR8, c[0x0][0xa08] ;  /* 0x0002820000087ab9 */ /* 0x000fe20000000a00 */
[----:B------:R-:W-:Y:S01]  /*15760*/  ULDC.64 UR6, c[0x0][0xa00] ;  /* 0x0002800000067ab9 */ /* 0x000fe20000000a00 */
[----:B------:R-:W-:Y:S01]  /*15770*/  UISETP.NE.AND.EX UP1, UPT, UR11, URZ, UPT, UP1 ;  /* 0x0000003f0b00728c */ /* 0x000fe2000bf25310 */
[----:B------:R-:W-:Y:S01]  /*15780*/  PLOP3.LUT P2, PT, PT, PT, UP0, 0x80, 0x0 ;  /* 0x000000000000781c */ /* 0x000fe20003f4f008 */
[----:B------:R-:W-:Y:S01]  /*15790*/  UIMAD.WIDE UR8, UR45, 0x4, UR8 ;  /* 0x000000042d0878a5 */ /* 0x000fe2000f8e0208 */
[----:B------:R-:W-:Y:S01]  /*157a0*/  ISETP.NE.U32.AND P0, PT, RZ, UR6, PT ;  /* 0x00000006ff007c0c */ /* 0x000fe2000bf05070 */
[----:B------:R-:W-:Y:S01]  /*157b0*/  IMAD.MOV.U32 R27, RZ, RZ, RZ ;  /* 0x000000ffff1b7224 */ /* 0x000fe200078e00ff */
[----:B------:R-:W-:-:S02]  /*157c0*/  @UP0 ULDC.64 UR4, c[0x0][0xa28] ;  /* 0x00028a0000040ab9 */ /* 0x000fc40000000a00 */
[----:B------:R-:W-:Y:S01]  /*157d0*/  @UP0 UIMAD.WIDE UR4, UR45, 0x4, UR4 ;  /* 0x000000042d0408a5 */ /* 0x000fe2000f8e0204 */
[----:B------:R-:W-:Y:S01]  /*157e0*/  IMAD.U32 R2, RZ, RZ, UR8 ;  /* 0x00000008ff027e24 */ /* 0x000fe2000f8e00ff */
[----:B------:R-:W-:Y:S01]  /*157f0*/  ISETP.NE.AND.EX P0, PT, RZ, UR7, PT, P0 ;  /* 0x00000007ff007c0c */ /* 0x000fe2000bf05300 */
[----:B------:R-:W-:Y:S01]  /*15800*/  IMAD.U32 R3, RZ, RZ, UR9 ;  /* 0x00000009ff037e24 */ /* 0x000fe2000f8e00ff */
[----:B------:R-:W-:Y:S01]  /*15810*/  ULDC.64 UR6, c[0x0][0xa00] ;  /* 0x0002800000067ab9 */ /* 0x000fe20000000a00 */
[----:B------:R-:W-:Y:S01]  /*15820*/  @UP1 ULDC.64 UR10, c[0x0][0xa18] ;  /* 0x00028600000a1ab9 */ /* 0x000fe20000000a00 */
[----:B------:R-:W-:Y:S01]  /*15830*/  PLOP3.LUT P3, PT, PT, PT, UP1, 0x80, 0x0 ;  /* 0x000000000000781c */ /* 0x000fe20003f6f018 */
[----:B------:R-:W-:Y:S01]  /*15840*/  IMAD.MOV.U32 R6, RZ, RZ, RZ ;  /* 0x000000ffff067224 */ /* 0x000fe200078e00ff */
[----:B------:R1:W5:Y:S01]  /*15850*/  @P1 LDG.E R23, desc[UR48][R2.64] ;  /* 0x0000003002171981 */ /* 0x000362000c1e1900 */
[----:B------:R-:W-:-:S06]  /*15860*/  UIMAD.WIDE UR6, UR45, 0x4, UR6 ;  /* 0x000000042d0678a5 */ /* 0x000fcc000f8e0206 */
[----:B------:R-:W-:Y:S02]  /*15870*/  IMAD.U32 R4, RZ, RZ, UR6 ;  /* 0x00000006ff047e24 */ /* 0x000fe4000f8e00ff */
[----:B------:R-:W-:Y:S02]  /*15880*/  IMAD.U32 R5, RZ, RZ, UR7 ;  /* 0x00000007ff057e24 */ /* 0x000fe4000f8e00ff */
[----:B-1----:R-:W-:Y:S02]  /*15890*/  IMAD.U32 R2, RZ, RZ, UR4 ;  /* 0x00000004ff027e24 */ /* 0x002fe4000f8e00ff */
[----:B------:R-:W-:Y:S01]  /*158a0*/  IMAD.U32 R3, RZ, RZ, UR5 ;  /* 0x00000005ff037e24 */ /* 0x000fe2000f8e00ff */
[----:B------:R-:W-:Y:S01]  /*158b0*/  @UP1 UIMAD.WIDE UR4, UR45, 0x4, UR10 ;  /* 0x000000042d0418a5 */ /* 0x000fe2000f8e020a */
[----:B------:R-:W5:Y:S02]  /*158c0*/  @P0 LDG.E R27, desc[UR48][R4.64] ;  /* 0x00000030041b0981 */ /* 0x000f64000c1e1900 */
[----:B------:R-:W-:-:S02]  /*158d0*/  ULDC.64 UR10, c[0x0][0xa20] ;  /* 0x00028800000a7ab9 */ /* 0x000fc40000000a00 */
[----:B------:R1:W5:Y:S02]  /*158e0*/  @P2 LDG.E R6, desc[UR48][R2.64] ;  /* 0x0000003002062981 */ /* 0x000364000c1e1900 */
[----:B-1----:R-:W-:Y:S02]  /*158f0*/  IMAD.U32 R2, RZ, RZ, UR4 ;  /* 0x00000004ff027e24 */ /* 0x002fe4000f8e00ff */
[----:B------:R-:W-:Y:S01]  /*15900*/  IMAD.U32 R3, RZ, RZ, UR5 ;  /* 0x00000005ff037e24 */ /* 0x000fe2000f8e00ff */
[----:B------:R-:W-:-:S04]  /*15910*/  ULDC.64 UR4, c[0x0][0x3f8] ;  /* 0x0000fe0000047ab9 */ /* 0x000fc80000000a00 */
[----:B0-----:R0:W5:Y:S01]  /*15920*/  @P3 LDG.E R0, desc[UR48][R2.64] ;  /* 0x0000003002003981 */ /* 0x001162000c1e1900 */
[----:B------:R-:W-:Y:S01]  /*15930*/  UISETP.NE.U32.AND UP0, UPT, UR4, URZ, UPT ;  /* 0x0000003f0400728c */ /* 0x000fe2000bf05070 */
[----:B------:R-:W-:Y:S02]  /*15940*/  ISETP.NE.U32.AND P2, PT, RZ, UR10, PT ;  /* 0x0000000aff007c0c */ /* 0x000fe4000bf45070 */
[----:B------:R-:W-:Y:S01]  /*15950*/  ULDC UR4, c[0x0][0x404] ;  /* 0x0001010000047ab9 */ /* 0x000fe20000000800 */
[----:B------:R-:W-:Y:S01]  /*15960*/  UISETP.NE.AND.EX UP0, UPT, UR5, URZ, UPT, UP0 ;  /* 0x0000003f0500728c */ /* 0x000fe2000bf05300 */
[----:B------:R-:W-:Y:S02]  /*15970*/  ISETP.NE.AND.EX P2, PT, RZ, UR11, PT, P2 ;  /* 0x0000000bff007c0c */ /* 0x000fe4000bf45320 */
[----:B------:R-:W-:Y:S01]  /*15980*/  ULDC UR5, c[0x0][0x2e0] ;  /* 0x0000b80000057ab9 */ /* 0x000fe20000000800 */
[----:B------:R-:W-:-:S04]  /*15990*/  USEL UR4, UR4, 0x1, UP0 ;  /* 0x0000000104047887 */ /* 0x000fc80008000000 */
[----:B------:R-:W-:Y:S01]  /*159a0*/  UIMAD UR4, UR4, UR5, URZ ;  /* 0x00000005040472a4 */ /* 0x000fe2000f8e023f */
[----:B0-----:R-:W-:Y:S11]  /*159b0*/  @P3 BRA `(.L_x_940) ;  /* 0x0000000000203947 */ /* 0x001ff60003800000 */
[----:B------:R-:W-:Y:S05]  /*159c0*/  @!P0 BRA `(.L_x_940) ;  /* 0x00000000001c8947 */ /* 0x000fea0003800000 */
[----:B------:R-:W-:Y:S02]  /*159d0*/  IMAD.U32 R5, RZ, RZ, UR7 ;  /* 0x00000007ff057e24 */ /* 0x000fe4000f8e00ff */
[----:B------:R-:W-:Y:S02]  /*159e0*/  IMAD.U32 R2, RZ, RZ, UR6 ;  /* 0x00000006ff027e24 */ /* 0x000fe4000f8e00ff */
[----:B------:R-:W-:Y:S02]  /*159f0*/  IMAD.U32 R4, RZ, RZ, UR6 ;  /* 0x00000006ff047e24 */ /* 0x000fe4000f8e00ff */
[----:B------:R-:W-:-:S03]  /*15a00*/  IMAD.U32 R3, RZ, RZ, UR7 ;  /* 0x00000007ff037e24 */ /* 0x000fc6000f8e00ff */
[----:B------:R-:W2:Y:S04]  /*15a10*/  LDG.E R5, desc[UR48][R4.64] ;  /* 0x0000003004057981 */ /* 0x000ea8000c1e1900 */
[----:B------:R-:W2:Y:S02]  /*15a20*/  LDG.E R2, desc[UR48][R2.64+0x4] ;  /* 0x0000043002027981 */ /* 0x000ea4000c1e1900 */
[----:B--2--5:R-:W-:-:S07]  /*15a30*/  IMAD.IADD R0, R2, 0x1, -R5 ;  /* 0x0000000102007824 */ /* 0x024fce00078e0a05 */
.L_x_940:
[----:B------:R-:W-:Y:S02]  /*15a40*/  IMAD.U32 R7, RZ, RZ, UR4 ;  /* 0x00000004ff077e24 */ /* 0x000fe4000f8e00ff */
[----:B-----5:R-:W-:Y:S01]  /*15a50*/  IMAD.IADD R23, R23, 0x1, R6 ;  /* 0x0000000117177824 */ /* 0x020fe200078e0206 */
[----:B------:R-:W-:Y:S06]  /*15a60*/  @!P2 BRA `(.L_x_941) ;  /* 0x000000000018a947 */ /* 0x000fec0003800000 */
[----:B------:R-:W-:Y:S02]  /*15a70*/  ULDC.64 UR4, c[0x0][0xa20] ;  /* 0x0002880000047ab9 */ /* 0x000fe40000000a00 */
[----:B------:R-:W-:-:S06]  /*15a80*/  UIMAD.WIDE UR4, UR45, 0x4, UR4 ;  /* 0x000000042d0478a5 */ /* 0x000fcc000f8e0204 */
[----:B------:R-:W-:Y:S02]  /*15a90*/  IMAD.U32 R2, RZ, RZ, UR4 ;  /* 0x00000004ff027e24 */ /* 0x000fe4000f8e00ff */
[----:B------:R-:W-:-:S05]  /*15aa0*/  IMAD.U32 R3, RZ, RZ, UR5 ;  /* 0x00000005ff037e24 */ /* 0x000fca000f8e00ff */
[----:B------:R0:W5:Y:S01]  /*15ab0*/  LDG.E R7, desc[UR48][R2.64] ;  /* 0x0000003002077981 */ /* 0x000162000c1e1900 */
[----:B------:R-:W-:Y:S05]  /*15ac0*/  BRA `(.L_x_942) ;  /* 0x0000000000207947 */ /* 0x000fea0003800000 */
.L_x_941:
[----:B------:R-:W-:Y:S05]  /*15ad0*/  @!P1 BRA `(.L_x_942) ;  /* 0x00000000001c9947 */ /* 0x000fea0003800000 */
[----:B------:R-:W-:Y:S02]  /*15ae0*/  IMAD.U32 R5, RZ, RZ, UR9 ;  /* 0x00000009ff057e24 */ /* 0x000fe4000f8e00ff */
[----:B------:R-:W-:Y:S02]  /*15af0*/  IMAD.U32 R2, RZ, RZ, UR8 ;  /* 0x00000008ff027e24 */ /* 0x000fe4000f8e00ff */
[----:B------:R-:W-:Y:S02]  /*15b00*/  IMAD.U32 R4, RZ, RZ, UR8 ;  /* 0x00000008ff047e24 */ /* 0x000fe4000f8e00ff */
[----:B------:R-:W-:-:S03]  /*15b10*/  IMAD.U32 R3, RZ, RZ, UR9 ;  /* 0x00000009ff037e24 */ /* 0x000fc6000f8e00ff */
[----:B------:R-:W2:Y:S04]  /*15b20*/  LDG.E R5, desc[UR48][R4.64] ;  /* 0x0000003004057981 */ /* 0x000ea8000c1e1900 */
[----:B------:R-:W2:Y:S02]  /*15b30*/  LDG.E R2, desc[UR48][R2.64+0x4] ;  /* 0x0000043002027981 */ /* 0x000ea4000c1e1900 */
[----:B--2---:R-:W-:-:S07]  /*15b40*/  IMAD.IADD R7, R2, 0x1, -R5 ;  /* 0x0000000102077824 */ /* 0x004fce00078e0a05 */
.L_x_942:
[----:B0-----:R-:W0:Y:S01]  /*15b50*/  LDC.64 R2, c[0x0][0x9e0] ;  /* 0x00027800ff027b82 */ /* 0x001e220000000a00 */
[----:B------:R-:W-:Y:S02]  /*15b60*/  IMAD R5, R25, 0xc0, RZ ;  /* 0x000000c019057824 */ /* 0x000fe400078e02ff */
[----:B-----5:R-:W-:-:S03]  /*15b70*/  IMAD.IADD R6, R7, 0x1, -R6 ;  /* 0x0000000107067824 */ /* 0x020fc600078e0a06 */
[----:B------:R-:W-:-:S05]  /*15b80*/  IADD3 R5, -R0, 0xc0, R5 ;  /* 0x000000c000057810 */ /* 0x000fca0007ffe105 */
[----:B------:R-:W-:Y:S01]  /*15b90*/  IMAD.IADD R9, R6, 0x1, R5 ;  /* 0x0000000106097824 */ /* 0x000fe200078e0205 */
[----:B0-----:R-:W-:-:S03]  /*15ba0*/  ISETP.GE.AND P1, PT, R3, 0x1, PT ;  /* 0x000000010300780c */ /* 0x001fc60003f26270 */
[----:B------:R-:W-:-:S10]  /*15bb0*/  IMAD.IADD R2, R9, 0x1, R2 ;  /* 0x0000000109027824 */ /* 0x000fd400078e0202 */
[----:B------:R-:W-:Y:S05]  /*15bc0*/  @!P1 BRA `(.L_x_943) ;  /* 0x0000000000409947 */ /* 0x000fea0003800000 */
[C---:B------:R-:W-:Y:S01]  /*15bd0*/  ISETP.GT.AND P0, PT, R9.reuse, RZ, PT ;  /* 0x000000ff0900720c */ /* 0x040fe20003f04270 */
[----:B------:R-:W-:-:S12]  /*15be0*/  VIADD R7, R9, 0xffffffff ;  /* 0xffffffff09077836 */ /* 0x000fd80000000000 */
[----:B------:R-:W-:Y:S05]  /*15bf0*/  @P0 BRA `(.L_x_944) ;  /* 0x00000000001c0947 */ /* 0x000fea0003800000 */
[----:B------:R-:W-:Y:S01]  /*15c00*/  ISETP.NE.AND P0, PT, R3, 0x1, PT ;  /* 0x000000010300780c */ /* 0x000fe20003f05270 */
[----:B------:R-:W-:-:S12]  /*15c10*/  IMAD.MOV R7, RZ, RZ, -R9 ;  /* 0x000000ffff077224 */ /* 0x000fd800078e0a09 */
[----:B------:R-:W0:Y:S02]  /*15c20*/  @P0 LDC.64 R4, c[0x0][0x9e8] ;  /* 0x00027a00ff040b82 */ /* 0x000e240000000a00 */
[----:B0-----:R-:W-:-:S05]  /*15c30*/  @P0 IMAD.HI.U32 R4, R7, R4, RZ ;  /* 0x0000000407040227 */ /* 0x001fca00078e00ff */
[----:B------:R-:W-:-:S04]  /*15c40*/  @P0 SHF.R.U32.HI R7, RZ, R5, R4 ;  /* 0x00000005ff070219 */ /* 0x000fc80000011604 */
[----:B------:R-:W-:Y:S01]  /*15c50*/  LOP3.LUT R7, RZ, R7, RZ, 0x33, !PT ;  /* 0x00000007ff077212 */ /* 0x000fe200078e33ff */
[----:B------:R-:W-:Y:S06]  /*15c60*/  BRA `(.L_x_945) ;  /* 0x0000000000107947 */ /* 0x000fec0003800000 */
.L_x_944:
[----:B------:R-:W-:-:S13]  /*15c70*/  ISETP.NE.AND P0, PT, R3, 0x1, PT ;  /* 0x000000010300780c */ /* 0x000fda0003f05270 */
[----:B------:R-:W0:Y:S02]  /*15c80*/  @P0 LDC.64 R4, c[0x0][0x9e8] ;  /* 0x00027a00ff040b82 */ /* 0x000e240000000a00 */
[----:B0-----:R-:W-:-:S05]  /*15c90*/  @P0 IMAD.HI.U32 R4, R7, R4, RZ ;  /* 0x0000000407040227 */ /* 0x001fca00078e00ff */
[----:B------:R-:W-:-:S07]  /*15ca0*/  @P0 SHF.R.U32.HI R7, RZ, R5, R4 ;  /* 0x00000005ff070219 */ /* 0x000fce0000011604 */
.L_x_945:
[----:B------:R-:W-:-:S05]  /*15cb0*/  IMAD R7, R7, R3, R3 ;  /* 0x0000000307077224 */ /* 0x000fca00078e0203 */
[----:B------:R-:W-:-:S07]  /*15cc0*/  VIMNMX R2, R2, R7, PT ;  /* 0x0000000702027248 */ /* 0x000fce0003fe0100 */
.L_x_943:
[----:B------:R-:W-:Y:S01]  /*15cd0*/  VIADD R4, R2, 0x9f ;  /* 0x0000009f02047836 */ /* 0x000fe20000000000 */
[----:B------:R-:W-:Y:S01]  /*15ce0*/  ULDC UR4, c[0x0][0x9dc] ;  /* 0x0002770000047ab9 */ /* 0x000fe20000000800 */
[----:B------:R-:W-:Y:S02]  /*15cf0*/  VIADD R2, R6, 0x9f ;  /* 0x0000009f06027836 */ /* 0x000fe40000000000 */
[----:B------:R-:W-:-:S04]  /*15d00*/  IMAD.HI R4, R4, 0x66666667, RZ ;  /* 0x6666666704047827 */ /* 0x000fc800078e02ff */
[----:B------:R-:W-:Y:S01]  /*15d10*/  IMAD.HI R2, R2, 0x66666667, RZ ;  /* 0x6666666702027827 */ /* 0x000fe200078e02ff */
[----:B------:R-:W-:-:S03]  /*15d20*/  SHF.R.U32.HI R5, RZ, 0x1f, R4 ;  /* 0x0000001fff057819 */ /* 0x000fc60000011604 */
[----:B------:R-:W-:Y:S01]  /*15d30*/  IMAD R7, R25, 0xc0, -R0 ;  /* 0x000000c019077824 */ /* 0x000fe200078e0a00 */
[----:B------:R-:W-:Y:S02]  /*15d40*/  LEA.HI.SX32 R26, R4, R5, 0x1a ;  /* 0x00000005041a7211 */ /* 0x000fe400078fd2ff */
[----:B------:R-:W-:Y:S01]  /*15d50*/  SHF.R.U32.HI R5, RZ, 0x1f, R2 ;  /* 0x0000001fff057819 */ /* 0x000fe20000011602 */
[----:B------:R-:W-:-:S03]  /*15d60*/  IMAD.IADD R7, R6, 0x1, R7 ;  /* 0x0000000106077824 */ /* 0x000fc600078e0207 */
[----:B------:R-:W-:Y:S01]  /*15d70*/  LEA.HI.SX32 R5, R2, R5, 0x1a ;  /* 0x0000000502057211 */ /* 0x000fe200078fd2ff */
[----:B------:R-:W-:-:S03]  /*15d80*/  VIADD R0, R7, -UR4 ;  /* 0x8000000407007c36 */ /* 0x000fc60008000000 */
[----:B------:R-:W-:Y:S01]  /*15d90*/  VIMNMX R26, R5, R26, PT ;  /* 0x0000001a051a7248 */ /* 0x000fe20003fe0100 */
        /* <DEDUP_REMOVED lines=10> */
.L_x_947:
[----:B------:R-:W-:-:S13]  /*15e40*/  ISETP.NE.AND P0, PT, R3, 0x1, PT ;  /* 0x000000010300780c */ /* 0x000fda0003f05270 */
[----:B------:R-:W0:Y:S02]  /*15e50*/  @P0 LDC.64 R4, c[0x0][0x9e8] ;  /* 0x00027a00ff040b82 */ /* 0x000e240000000a00 */
[----:B0-----:R-:W-:-:S05]  /*15e60*/  @P0 IMAD.HI.U32 R4, R7, R4, RZ ;  /* 0x0000000407040227 */ /* 0x001fca00078e00ff */
[----:B------:R-:W-:-:S07]  /*15e70*/  @P0 SHF.R.U32.HI R7, RZ, R5, R4 ;  /* 0x00000005ff070219 */ /* 0x000fce0000011604 */
.L_x_948:
[----:B------:R-:W-:-:S05]  /*15e80*/  IMAD R3, R7, R3, RZ ;  /* 0x0000000307037224 */ /* 0x000fca00078e02ff */
[----:B------:R-:W-:-:S07]  /*15e90*/  VIMNMX R0, R0, R3, !PT ;  /* 0x0000000300007248 */ /* 0x000fce0007fe0100 */
.L_x_946:
[----:B------:R-:W-:Y:S01]  /*15ea0*/  IMAD.HI R0, R0, 0x66666667, RZ ;  /* 0x6666666700007827 */ /* 0x000fe200078e02ff */
[----:B------:R-:W-:Y:S04]  /*15eb0*/  BSSY B6, `(.L_x_949) ;  /* 0x0000210000067945 */ /* 0x000fe80003800000 */
[----:B------:R-:W-:-:S04]  /*15ec0*/  SHF.R.U32.HI R3, RZ, 0x1f, R0 ;  /* 0x0000001fff037819 */ /* 0x000fc80000011600 */
[----:B------:R-:W-:-:S04]  /*15ed0*/  LEA.HI.SX32 R3, R0, R3, 0x1a ;  /* 0x0000000300037211 */ /* 0x000fc800078fd2ff */
[----:B------:R-:W-:-:S04]  /*15ee0*/  VIMNMX R22, RZ, R3, !PT ;  /* 0x00000003ff167248 */ /* 0x000fc80007fe0100 */
[----:B------:R-:W-:-:S13]  /*15ef0*/  ISETP.GT.AND P0, PT, R26, R22, PT ;  /* 0x000000161a00720c */ /* 0x000fda0003f04270 */
        /* <DEDUP_REMOVED lines=18> */
.L_x_950:
        /* <DEDUP_REMOVED lines=10> */
[----:B------:R-:W-:Y:S01]  /*160c0*/  ULDC.64 UR4, c[0x4][0x8] ;  /* 0x0100020000047ab9 */ /* 0x000fe20000000a00 */
[----:B------:R-:W-:Y:S02]  /*160d0*/  IMAD.U32 R4, RZ, RZ, UR6 ;  /* 0x00000006ff047e24 */ /* 0x000fe4000f8e00ff */
[----:B------:R-:W0:Y:S01]  /*160e0*/  LDC.64 R2, c[0x4][R2] ;  /* 0x0100000002027b82 */ /* 0x000e220000000a00 */
[----:B------:R-:W-:Y:S02]  /*160f0*/  IMAD.U32 R5, RZ, RZ, UR7 ;  /* 0x00000007ff057e24 */ /* 0x000fe4000f8e00ff */
        /* <DEDUP_REMOVED lines=8> */
[----:B0-----:R-:W-:Y:S05]  /*16180*/  CALL.ABS.NOINC R2 ;  /* 0x0000000002007343 */ /* 0x001fea0003c00000 */
.L_x_952:
        /* <DEDUP_REMOVED lines=22> */
.L_x_953:
        /* <DEDUP_REMOVED lines=20> */
.L_x_954:
[----:B------:R-:W-:-:S13]  /*16430*/  LOP3.LUT P6, RZ, R19, 0x1bf, RZ, 0xc0, !PT ;  /* 0x000001bf13ff7812 */ /* 0x000fda00078cc0ff */
        /* <DEDUP_REMOVED lines=17> */
.L_x_955:
[----:B------:R-:W-:Y:S01]  /*16550*/  ULDC.64 UR4, c[0x0][0x9f8] ;  /* 0x00027e0000047ab9 */ /* 0x000fe20000000a00 */
[----:B------:R-:W-:Y:S01]  /*16560*/  IMAD.U32 R19, RZ, RZ, UR45 ;  /* 0x0000002dff137e24 */ /* 0x000fe2000f8e00ff */
[----:B------:R-:W-:Y:S01]  /*16570*/  UISETP.NE.U32.AND UP0, UPT, UR4, URZ, UPT ;  /* 0x0000003f0400728c */ /* 0x000fe2000bf05070 */
[----:B------:R-:W0:Y:S01]  /*16580*/  LDC R0, c[0x0][0x428] ;  /* 0x00010a00ff007b82 */ /* 0x000e220000000800 */
[----:B------:R-:W1:Y:S01]  /*16590*/  S2R R4, SR_TID.X ;  /* 0x0000000000047919 */ /* 0x000e620000002100 */
[----:B------:R-:W-:Y:S01]  /*165a0*/  IMAD.U32 R20, RZ, RZ, UR38 ;  /* 0x00000026ff147e24 */ /* 0x000fe2000f8e00ff */
[----:B------:R-:W-:Y:S01]  /*165b0*/  UISETP.NE.AND.EX UP0, UPT, UR5, URZ, UPT, UP0 ;  /* 0x0000003f0500728c */ /* 0x000fe2000bf05300 */
[----:B------:R-:W-:Y:S01]  /*165c0*/  IMAD R25, R25, 0xc0, R27 ;  /* 0x000000c019197824 */ /* 0x000fe200078e021b */
[----:B------:R-:W-:-:S04]  /*165d0*/  ULDC.64 UR6, c[0x0][0xa08] ;  /* 0x0002820000067ab9 */ /* 0x000fc80000000a00 */
[----:B------:R-:W-:-:S05]  /*165e0*/  PLOP3.LUT P0, PT, PT, PT, UP0, 0x80, 0x0 ;  /* 0x000000000000781c */ /* 0x000fca0003f0f008 */
[----:B------:R-:W-:Y:S02]  /*165f0*/  @UP0 ULDC.64 UR4, c[0x0][0x9f8] ;  /* 0x00027e0000040ab9 */ /* 0x000fe40000000a00 */
[----:B------:R-:W-:-:S06]  /*16600*/  @UP0 UIMAD.WIDE UR4, UR45, 0x4, UR4 ;  /* 0x000000042d0408a5 */ /* 0x000fcc000f8e0204 */
[----:B------:R-:W-:Y:S02]  /*16610*/  IMAD.U32 R2, RZ, RZ, UR4 ;  /* 0x00000004ff027e24 */ /* 0x000fe4000f8e00ff */
[----:B------:R-:W-:Y:S01]  /*16620*/  IMAD.U32 R3, RZ, RZ, UR5 ;  /* 0x00000005ff037e24 */ /* 0x000fe2000f8e00ff */
[----:B------:R-:W-:-:S04]  /*16630*/  ULDC.64 UR4, c[0x0][0xa00] ;  /* 0x0002800000047ab9 */ /* 0x000fc80000000a00 */
[----:B------:R2:W3:Y:S01]  /*16640*/  @P0 LDG.E R19, desc[UR48][R2.64] ;  /* 0x0000003002130981 */ /* 0x0004e2000c1e1900 */
[----:B0-----:R-:W-:Y:S01]  /*16650*/  ISETP.NE.AND P0, PT, R0, 0x1, PT ;  /* 0x000000010000780c */ /* 0x001fe20003f05270 */
[----:B------:R-:W-:Y:S01]  /*16660*/  UMOV UR36, URZ ;  /* 0x0000003f00247c82 */ /* 0x000fe20008000000 */
[----:B------:R-:W-:Y:S02]  /*16670*/  R2UR UR37, R25 ;  /* 0x00000000192572ca */ /* 0x000fe400000e0000 */
[----:B-1----:R-:W-:Y:S02]  /*16680*/  LOP3.LUT R10, R4, 0x7f, RZ, 0xc0, !PT ;  /* 0x0000007f040a7812 */ /* 0x002fe400078ec0ff */
[----:B------:R-:W-:Y:S02]  /*16690*/  SHF.R.U32.HI R4, RZ, 0x5, R4 ;  /* 0x00000005ff047819 */ /* 0x000fe40000011604 */
[----:B------:R-:W-:Y:S01]  /*166a0*/  ISETP.NE.AND P1, PT, R10, RZ, PT ;  /* 0x000000ff0a00720c */ /* 0x000fe20003f25270 */
[----:B--2---:R-:W0:Y:S01]  /*166b0*/  LDC.64 R2, c[0x0][0x3f8] ;  /* 0x0000fe00ff027b82 */ /* 0x004e220000000a00 */
[----:B------:R-:W-:-:S07]  /*166c0*/  LOP3.LUT R4, R4, 0x3, RZ, 0xc0, !PT ;  /* 0x0000000304047812 */ /* 0x000fce00078ec0ff */
[----:B------:R-:W1:Y:S04]  /*166d0*/  @P0 LDC R0, c[0x0][0x42c] ;  /* 0x00010b00ff000b82 */ /* 0x000e680000000800 */
[----:B------:R-:W-:-:S04]  /*166e0*/  VOTEU.ALL UP1, P1 ;  /* 0x00000000003f7886 */ /* 0x000fc80000820000 */
[----:B------:R-:W2:Y:S01]  /*166f0*/  @P0 LDC R5, c[0x0][0x430] ;  /* 0x00010c00ff050b82 */ /* 0x000ea20000000800 */
[----:B-1----:R-:W-:-:S05]  /*16700*/  @P0 IMAD.HI.U32 R0, R0, UR38, RZ ;  /* 0x0000002600000c27 */ /* 0x002fca000f8e00ff */
[----:B--2---:R-:W-:Y:S02]  /*16710*/  @P0 SHF.R.U32.HI R20, RZ, R5, R0 ;  /* 0x00000005ff140219 */ /* 0x004fe40000011600 */
[----:B------:R-:W-:Y:S01]  /*16720*/  ISETP.NE.U32.AND P0, PT, RZ, UR4, PT ;  /* 0x00000004ff007c0c */ /* 0x000fe2000bf05070 */
[----:B------:R-:W-:-:S03]  /*16730*/  @!UP1 UIADD3 UR4, UP0, UR46, 0x270, URZ ;  /* 0x000002702e049890 */ /* 0x000fc6000ff1e03f */
[----:B------:R-:W-:Y:S01]  /*16740*/  ISETP.NE.AND.EX P0, PT, RZ, UR5, PT, P0 ;  /* 0x00000005ff007c0c */ /* 0x000fe2000bf05300 */
[----:B------:R-:W-:-:S03]  /*16750*/  @!UP1 UIADD3.X UR5, URZ, UR47, URZ, UP0, !UPT ;  /* 0x0000002f3f059290 */ /* 0x000fc600087fe43f */
[----:B------:R-:W-:Y:S02]  /*16760*/  SEL R6, RZ, UR45, P0 ;  /* 0x0000002dff067c07 */ /* 0x000fe40008000000 */
[----:B0-----:R-:W-:Y:S01]  /*16770*/  LOP3.LUT P0, RZ, R2, UR6, RZ, 0xfc, !PT ;  /* 0x0000000602ff7c12 */ /* 0x001fe2000f80fcff */
[----:B------:R-:W-:Y:S01]  /*16780*/  UMOV UR6, 0xffffffff ;  /* 0xffffffff00067882 */ /* 0x000fe20000000000 */
[----:B------:R-:W-:Y:S02]  /*16790*/  R2UR UR39, R6 ;  /* 0x00000000062772ca */ /* 0x000fe400000e0000 */
[----:B------:R-:W-:-:S11]  /*167a0*/  LOP3.LUT P0, RZ, R3, UR7, RZ, 0xfc, P0 ;  /* 0x0000000703ff7c12 */ /* 0x000fd6000800fcff */
[----:B------:R0:W-:Y:S01]  /*167b0*/  @!UP1 UTMAPF.L2.4D [UR36], [UR4] ;  /* 0x00000024040095b8 */ /* 0x0001e20008018000 */
[----:B---3--:R-:W-:Y:S02]  /*167c0*/  SHF.R.S32.HI R21, RZ, 0x1f, R19 ;  /* 0x0000001fff157819 */ /* 0x008fe40000011413 */
[----:B------:R-:W-:Y:S01]  /*167d0*/  SEL R0, R19, RZ, !P0 ;  /* 0x000000ff13007207 */ /* 0x000fe20004000000 */
[----:B0-----:R-:W-:Y:S06]  /*167e0*/  BRA.DIV UR6, `(.L_x_956) ;  /* 0x0000002a06cc7947 */ /* 0x001fec000b800000 */
[----:B------:R0:W1:Y:S02]  /*167f0*/  SHFL.IDX PT, R14, R4, RZ, 0x1f ;  /* 0x00001fff040e7589 */ /* 0x00006400000e0000 */
.L_x_1024:
[----:B-1----:R-:W-:Y:S02]  /*16800*/  ISETP.NE.AND P0, PT, R14, RZ, PT ;  /* 0x000000ff0e00720c */ /* 0x002fe40003f05270 */
[----:B------:R-:W-:-:S11]  /*16810*/  PLOP3.LUT P6, PT, PT, PT, PT, 0x8, 0x0 ;  /* 0x000000000000781c */ /* 0x000fd60003fce170 */
[----:B------:R-:W-:Y:S05]  /*16820*/  @P0 BRA `(.L_x_957) ;  /* 0x0000000400800947 */ /* 0x000fea0003800000 */
[----:B------:R-:W-:Y:S01]  /*16830*/  UMOV UR4, 0xffffffff ;  /* 0xffffffff00047882 */ /* 0x000fe20000000000 */
[----:B------:R-:W-:Y:S02]  /*16840*/  VIADD R7, R26, 0xffffffff ;  /* 0xffffffff1a077836 */ /* 0x000fe40000000000 */
[----:B------:R-:W-:Y:S05]  /*16850*/  BRA.DIV UR4, `(.L_x_958) ;  /* 0x0000002a04d07947 */ /* 0x000fea000b800000 */
[----:B------:R-:W-:-:S13]  /*16860*/  ELECT P6, URZ, PT ;  /* 0x00000000003f782f */ /* 0x000fda00038c0000 */
.L_x_1027:
[----:B------:R-:W-:Y:S05]  /*16870*/  @!P6 BRA `(.L_x_959) ;  /* 0x000000040028e947 */ /* 0x000fea0003800000 */
[----:B------:R-:W-:-:S04]  /*16880*/  ISETP.NE.U32.AND P0, PT, R2, RZ, PT ;  /* 0x000000ff0200720c */ /* 0x000fc80003f05070 */
[----:B------:R-:W-:-:S13]  /*16890*/  ISETP.NE.AND.EX P0, PT, R3, RZ, PT, P0 ;  /* 0x000000ff0300720c */ /* 0x000fda0003f05300 */
[----:B------:R-:W-:Y:S05]  /*168a0*/  @!P0 BRA `(.L_x_960) ;  /* 0x0000000000488947 */ /* 0x000fea0003800000 */
[----:B------:R-:W1:Y:S01]  /*168b0*/  LDC R9, c[0x0][0x41c] ;  /* 0x00010700ff097b82 */ /* 0x000e620000000800 */
[----:B------:R-:W-:Y:S01]  /*168c0*/  IMAD.MOV.U32 R8, RZ, RZ, R7 ;  /* 0x000000ffff087224 */ /* 0x000fe200078e0007 */
[----:B------:R-:W-:Y:S02]  /*168d0*/  ULDC.64 UR4, c[0x0][0x408] ;  /* 0x0001020000047ab9 */ /* 0x000fe40000000a00 */
[----:B------:R-:W-:-:S04]  /*168e0*/  IMAD R0, R21, UR4, RZ ;  /* 0x0000000415007c24 */ /* 0x000fc8000f8e02ff */
[----:B------:R-:W-:Y:S01]  /*168f0*/  IMAD R11, R19, UR5, R0 ;  /* 0x00000005130b7c24 */ /* 0x000fe2000f8e0200 */
[----:B-1----:R-:W-:-:S13]  /*16900*/  ISETP.NE.AND P0, PT, R9, 0x1, PT ;  /* 0x000000010900780c */ /* 0x002fda0003f05270 */
[----:B0-----:R-:W0:Y:S02]  /*16910*/  @P0 LDC.64 R4, c[0x0][0x420] ;  /* 0x00010800ff040b82 */ /* 0x001e240000000a00 */
        /* <DEDUP_REMOVED lines=11> */
.L_x_960:
[----:B------:R-:W-:Y:S02]  /*169d0*/  LEA R5, R17, UR41, 0x3 ;  /* 0x0000002911057c11 */ /* 0x000fe4000f8e18ff */
[----:B-1----:R-:W-:Y:S02]  /*169e0*/  SHF.L.U32 R2, R18, 0x1f, RZ ;  /* 0x0000001f12027819 */ /* 0x002fe400000006ff */
[----:B------:R-:W-:Y:S02]  /*169f0*/  ISETP.NE.AND P0, PT, R10, RZ, PT ;  /* 0x000000ff0a00720c */ /* 0x000fe40003f05270 */
[----:B------:R-:W1:Y:S02]  /*16a00*/  SYNCS.PHASECHK.TRANS64.TRYWAIT P2, [R5+URZ+0x13280], R2 ;  /* 0x01328002050075a7 */ /* 0x000e64000804017f */
[----:B-1----:R-:W-:Y:S09]  /*16a10*/  @!P2 BRA `(.L_x_961) ;  /* 0x000000280080a947 */ /* 0x002ff20003800000 */
.L_x_1028:
[----:B------:R-:W-:Y:S05]  /*16a20*/  @P0 BRA `(.L_x_962) ;  /* 0x00000000001c0947 */ /* 0x000fea0003800000 */
[----:B------:R-:W0:Y:S02]  /*16a30*/  S2R R3, SR_TID.X ;  /* 0x0000000000037919 */ /* 0x000e240000002100 */
[----:B0-----:R-:W-:Y:S01]  /*16a40*/  LOP3.LUT R4, R3, 0x1f, RZ, 0xc0, !PT ;  /* 0x0000001f03047812 */ /* 0x001fe200078ec0ff */
[----:B------:R-:W-:-:S03]  /*16a50*/  IMAD.MOV.U32 R3, RZ, RZ, 0x2800 ;  /* 0x00002800ff037424 */ /* 0x000fc600078e00ff */
[----:B------:R-:W-:Y:S01]  /*16a60*/  ISETP.NE.AND P2, PT, R4, RZ, PT ;  /* 0x000000ff0400720c */ /* 0x000fe20003f45270 */
[----:B------:R2:W-:-:S12]  /*16a70*/  SYNCS.ARRIVE.TRANS64 RZ, [R5+URZ+0x13270], R3 ;  /* 0x0132700305ff79a7 */ /* 0x0005d8000800003f */
[----:B--2---:R-:W-:Y:S05]  /*16a80*/  @!P2 BRA `(.L_x_962) ;  /* 0x000000000004a947 */ /* 0x004fea0003800000 */
[----:B------:R-:W-:Y:S01]  /*16a90*/  BPT.TRAP 0x1 ;  /* 0x000000040000795c */ /* 0x000fe20000300000 */
.L_x_962:
[----:B0-----:R-:W-:Y:S01]  /*16aa0*/  IMAD.U32 R4, RZ, RZ, UR41 ;  /* 0x00000029ff047e24 */ /* 0x001fe2000f8e00ff */
[----:B------:R-:W-:Y:S01]  /*16ab0*/  R2UR UR9, R5 ;  /* 0x00000000050972ca */ /* 0x000fe200000e0000 */
[----:B------:R-:W-:Y:S01]  /*16ac0*/  IMAD R7, R7, 0xa0, R23 ;  /* 0x000000a007077824 */ /* 0x000fe200078e0217 */
[----:B------:R-:W-:Y:S01]  /*16ad0*/  R2UR UR12, R20 ;  /* 0x00000000140c72ca */ /* 0x000fe200000e0000 */
[----:B------:R-:W-:Y:S01]  /*16ae0*/  IMAD R3, R17, 0x2800, R4 ;  /* 0x0000280011037824 */ /* 0x000fe200078e0204 */
        /* <DEDUP_REMOVED lines=11> */
[----:B------:R-:W2:Y:S02]  /*16ba0*/  SYNCS.PHASECHK.TRANS64.TRYWAIT P2, [R5+URZ+0x13240], R2 ;  /* 0x01324002050075a7 */ /* 0x000ea4000804017f */
[----:B0-2---:R-:W-:Y:S05]  /*16bb0*/  @!P2 BRA `(.L_x_963) ;  /* 0x00000028002ca947 */ /* 0x005fea0003800000 */
.L_x_1029:
        /* <DEDUP_REMOVED lines=8> */
.L_x_964:
        /* <DEDUP_REMOVED lines=14> */
.L_x_959:
        /* <DEDUP_REMOVED lines=11> */
[----:B01----:R-:W-:Y:S01]  /*16dd0*/  @P0 IMAD.MOV.U32 R2, RZ, RZ, 0x3000 ;  /* 0x00003000ff020424 */ /* 0x003fe200078e00ff */
[----:B------:R-:W-:Y:S01]  /*16de0*/  @P0 R2UR UR13, R6 ;  /* 0x00000000060d02ca */ /* 0x000fe200000e0000 */
[----:B------:R-:W-:Y:S02]  /*16df0*/  UMOV UR12, UR38 ;  /* 0x00000026000c7c82 */ /* 0x000fe40008000000 */
[----:B------:R1:W-:Y:S10]  /*16e00*/  @P0 SYNCS.ARRIVE.TRANS64 RZ, [UR41+0x13200], R2 ;  /* 0x01320002ffff09a7 */ /* 0x0003f40008000029 */
[----:B------:R1:W-:Y:S02]  /*16e10*/  UTMALDG.4D [UR8], [UR4], desc[UR6] ;  /* 0x00000608040075b4 */ /* 0x0003e40008019000 */
[----:B-1----:R-:W-:Y:S01]  /*16e20*/  NOP ;  /* 0x0000000000007918 */ /* 0x002fe20000000000 */
.L_x_957:
[----:B------:R-:W2:Y:S01]  /*16e30*/  LDL.LU R3, [R1] ;  /* 0x0000000001037983 */ /* 0x000ea20000300800 */
[----:B------:R-:W-:Y:S01]  /*16e40*/  BSSY B0, `(.L_x_965) ;  /* 0x000000b000007945 */ /* 0x000fe20003800000 */
[----:B--2---:R-:W-:-:S05]  /*16e50*/  VIADD R3, R3, 0x1 ;  /* 0x0000000103037836 */ /* 0x004fca0000000000 */
[----:B------:R-:W-:Y:S01]  /*16e60*/  LEA.HI R2, R3, R3, RZ, 0x1 ;  /* 0x0000000303027211 */ /* 0x000fe200078f08ff */
[----:B------:R1:W-:Y:S03]  /*16e70*/  STL [R1], R3 ;  /* 0x0000000301007387 */ /* 0x0003e60000100800 */
[----:B------:R-:W-:-:S05]  /*16e80*/  LOP3.LUT R2, R2, 0xfffffffe, RZ, 0xc0, !PT ;  /* 0xfffffffe02027812 */ /* 0x000fca00078ec0ff */
[----:B------:R-:W-:-:S05]  /*16e90*/  IMAD.IADD R2, R3, 0x1, -R2 ;  /* 0x0000000103027824 */ /* 0x000fca00078e0a02 */
[----:B-1----:R-:W-:Y:S01]  /*16ea0*/  SHF.L.U32 R3, R2, 0x1f, RZ ;  /* 0x0000001f02037819 */ /* 0x002fe200000006ff */
[----:B------:R-:W-:-:S03]  /*16eb0*/  VIADD R2, R26, 0xfffffffe ;  /* 0xfffffffe1a027836 */ /* 0x000fc60000000000 */
[----:B------:R-:W1:Y:S02]  /*16ec0*/  SYNCS.PHASECHK.TRANS64.TRYWAIT P0, [UR41+0x13220], R3 ;  /* 0x01322003ff0075a7 */ /* 0x000e640008000169 */
[----:B------:R-:W-:Y:S01]  /*16ed0*/  ISETP.GE.AND P2, PT, R2, R22, PT ;  /* 0x000000160200720c */ /* 0x000fe20003f46270 */
[----:B-1----:R-:W-:-:S12]  /*16ee0*/  @!P0 BRA `(.L_x_966) ;  /* 0x0000002400748947 */ /* 0x002fd80003800000 */
.L_x_1030:
[----:B------:R-:W-:Y:S05]  /*16ef0*/  BSYNC B0 ;  /* 0x0000000000007941 */ /* 0x000fea0003800000 */
.L_x_965:
[----:B------:R-:W-:Y:S05]  /*16f00*/  @!P2 BRA `(.L_x_967) ;  /* 0x0000000800d0a947 */ /* 0x000fea0003800000 */
[----:B0-----:R-:W-:Y:S02]  /*16f10*/  IMAD.MOV.U32 R3, RZ, RZ, R17 ;  /* 0x000000ffff037224 */ /* 0x001fe400078e0011 */
[----:B------:R-:W-:-:S07]  /*16f20*/  IMAD.MOV.U32 R8, RZ, RZ, R18 ;  /* 0x000000ffff087224 */ /* 0x000fce00078e0012 */
.L_x_987:
        /* <DEDUP_REMOVED lines=31> */
.L_x_970:
[----:B------:R-:W1:Y:S01]  /*17120*/  S2R R5, SR_TID.X ;  /* 0x0000000000057919 */ /* 0x000e620000002100 */
[----:B0-----:R-:W-:Y:S01]  /*17130*/  LEA R6, R17, UR41, 0x3 ;  /* 0x0000002911067c11 */ /* 0x001fe2000f8e18ff */
[----:B------:R-:W-:Y:S01]  /*17140*/  BSSY B1, `(.L_x_971) ;  /* 0x0000006000017945 */ /* 0x000fe20003800000 */
[----:B-1----:R-:W-:Y:S02]  /*17150*/  LOP3.LUT R7, R5, 0x7f, RZ, 0xc0, !PT ;  /* 0x0000007f05077812 */ /* 0x002fe400078ec0ff */
[----:B------:R-:W-:Y:S02]  /*17160*/  SHF.L.U32 R5, R18, 0x1f, RZ ;  /* 0x0000001f12057819 */ /* 0x000fe400000006ff */
[----:B------:R-:W-:Y:S02]  /*17170*/  ISETP.NE.AND P2, PT, R7, RZ, PT ;  /* 0x000000ff0700720c */ /* 0x000fe40003f45270 */
[----:B------:R-:W0:Y:S02]  /*17180*/  SYNCS.PHASECHK.TRANS64.TRYWAIT P0, [R6+URZ+0x13280], R5 ;  /* 0x01328005060075a7 */ /* 0x000e24000800017f */
[----:B0-----:R-:W-:Y:S09]  /*17190*/  @!P0 BRA `(.L_x_972) ;  /* 0x0000002000e08947 */ /* 0x001ff20003800000 */
.L_x_1031:
[----:B------:R-:W-:Y:S05]  /*171a0*/  BSYNC B1 ;  /* 0x0000000000017941 */ /* 0x000fea0003800000 */
.L_x_971:
        /* <DEDUP_REMOVED lines=9> */
.L_x_974:
[----:B------:R-:W-:Y:S05]  /*17240*/  BSYNC B1 ;  /* 0x0000000000017941 */ /* 0x000fea0003800000 */
.L_x_973:
[----:B------:R-:W-:Y:S01]  /*17250*/  IMAD.MOV.U32 R11, RZ, RZ, RZ ;  /* 0x000000ffff0b7224 */ /* 0x000fe200078e00ff */
[----:B------:R-:W-:Y:S01]  /*17260*/  R2UR UR12, R20 ;  /* 0x00000000140c72ca */ /* 0x000fe200000e0000 */
[----:B------:R-:W-:Y:S01]  /*17270*/  IMAD.U32 R10, RZ, RZ, UR41 ;  /* 0x00000029ff0a7e24 */ /* 0x000fe2000f8e00ff */
[----:B------:R-:W-:Y:S01]  /*17280*/  UIADD3 UR4, UP0, UR46, 0x470, URZ ;  /* 0x000004702e047890 */ /* 0x000fe2000ff1e03f */
[----:B------:R-:W-:Y:S01]  /*17290*/  PLOP3.LUT P0, PT, PT, PT, PT, 0x80, 0x0 ;  /* 0x000000000000781c */ /* 0x000fe20003f0f070 */
[----:B------:R-:W-:Y:S01]  /*172a0*/  VIADD R9, R6, 0x13270 ;  /* 0x0001327006097836 */ /* 0x000fe20000000000 */
[----:B------:R-:W-:Y:S01]  /*172b0*/  R2UR UR10, R11 ;  /* 0x000000000b0a72ca */ /* 0x000fe200000e0000 */
[----:B------:R-:W-:Y:S01]  /*172c0*/  IMAD R7, R17, 0x2800, R10 ;  /* 0x0000280011077824 */ /* 0x000fe200078e020a */
[----:B------:R-:W-:Y:S01]  /*172d0*/  UIADD3.X UR5, URZ, UR47, URZ, UP0, !UPT ;  /* 0x0000002f3f057290 */ /* 0x000fe200087fe43f */
[----:B------:R-:W-:Y:S01]  /*172e0*/  IMAD R10, R4, 0xa0, R23 ;  /* 0x000000a0040a7824 */ /* 0x000fe200078e0217 */
[----:B------:R-:W-:Y:S01]  /*172f0*/  UMOV UR6, 0x0 ;  /* 0x0000000000067882 */ /* 0x000fe20000000000 */
[----:B------:R-:W-:Y:S01]  /*17300*/  VIADD R4, R7, 0x6000 ;  /* 0x0000600007047836 */ /* 0x000fe20000000000 */
[----:B------:R-:W-:-:S09]  /*17310*/  UMOV UR7, 0x14f00000 ;  /* 0x14f0000000077882 */ /* 0x000fd20000000000 */
.L_x_975:
        /* <DEDUP_REMOVED lines=8> */
[----:B-1----:R-:W-:Y:S05]  /*173a0*/  @P0 BRA.U.ANY `(.L_x_975) ;  /* 0xfffffffd00dc0947 */ /* 0x002fea000393ffff */
[----:B------:R-:W1:Y:S01]  /*173b0*/  SYNCS.PHASECHK.TRANS64.TRYWAIT P0, [R6+URZ+0x13240], R5 ;  /* 0x01324005060075a7 */ /* 0x000e62000800017f */
[----:B------:R-:W-:Y:S04]  /*173c0*/  BSSY B1, `(.L_x_976) ;  /* 0x0000002000017945 */ /* 0x000fe80003800000 */
[----:B-1----:R-:W-:Y:S05]  /*173d0*/  @!P0 BRA `(.L_x_977) ;  /* 0x0000002000648947 */ /* 0x002fea0003800000 */
.L_x_1032:
[----:B------:R-:W-:Y:S05]  /*173e0*/  BSYNC B1 ;  /* 0x0000000000017941 */ /* 0x000fea0003800000 */
.L_x_976:
[----:B------:R-:W-:Y:S01]  /*173f0*/  BSSY B1, `(.L_x_978) ;  /* 0x000000b000017945 */ /* 0x000fe20003800000 */
[----:B------:R-:W-:Y:S02]  /*17400*/  IMAD.MOV.U32 R4, RZ, RZ, 0x0 ;  /* 0x00000000ff047424 */ /* 0x000fe400078e00ff */
[----:B01----:R-:W-:Y:S01]  /*17410*/  IMAD.MOV.U32 R5, RZ, RZ, 0x14f00000 ;  /* 0x14f00000ff057424 */ /* 0x003fe200078e00ff */
[----:B------:R-:W-:Y:S06]  /*17420*/  @P2 BRA `(.L_x_979) ;  /* 0x00000000001c2947 */ /* 0x000fec0003800000 */
[----:B------:R-:W0:Y:S02]  /*17430*/  S2R R9, SR_TID.X ;  /* 0x0000000000097919 */ /* 0x000e240000002100 */
[----:B0-----:R-:W-:Y:S01]  /*17440*/  LOP3.LUT R12, R9, 0x1f, RZ, 0xc0, !PT ;  /* 0x0000001f090c7812 */ /* 0x001fe200078ec0ff */
[----:B------:R-:W-:-:S03]  /*17450*/  IMAD.MOV.U32 R9, RZ, RZ, 0x2800 ;  /* 0x00002800ff097424 */ /* 0x000fc600078e00ff */
[----:B------:R-:W-:Y:S01]  /*17460*/  ISETP.NE.AND P0, PT, R12, RZ, PT ;  /* 0x000000ff0c00720c */ /* 0x000fe20003f05270 */
[----:B------:R0:W-:-:S12]  /*17470*/  SYNCS.ARRIVE.TRANS64 RZ, [R6+URZ+0x13230], R9 ;  /* 0x0132300906ff79a7 */ /* 0x0001d8000800003f */
[----:B0-----:R-:W-:Y:S05]  /*17480*/  @!P0 BRA `(.L_x_979) ;  /* 0x0000000000048947 */ /* 0x001fea0003800000 */
[----:B------:R-:W-:Y:S01]  /*17490*/  BPT.TRAP 0x1 ;  /* 0x000000040000795c */ /* 0x000fe20000300000 */
.L_x_979:
[----:B------:R-:W-:Y:S05]  /*174a0*/  BSYNC B1 ;  /* 0x0000000000017941 */ /* 0x000fea0003800000 */
.L_x_978:
[----:B------:R-:W-:Y:S01]  /*174b0*/  R2UR UR6, R4 ;  /* 0x00000000040672ca */ /* 0x000fe200000e0000 */
[----:B------:R-:W-:Y:S01]  /*174c0*/  UIADD3 UR4, UP0, UR46, 0x370, URZ ;  /* 0x000003702e047890 */ /* 0x000fe2000ff1e03f */
[----:B------:R-:W-:Y:S01]  /*174d0*/  R2UR UR7, R5 ;  /* 0x00000000050772ca */ /* 0x000fe200000e0000 */
[----:B------:R-:W-:Y:S01]  /*174e0*/  VIADD R7, R7, 0xe000 ;  /* 0x0000e00007077836 */ /* 0x000fe20000000000 */
[----:B------:R-:W-:Y:S01]  /*174f0*/  R2UR UR10, R11 ;  /* 0x000000000b0a72ca */ /* 0x000fe200000e0000 */
[----:B------:R-:W-:Y:S01]  /*17500*/  VIADD R6, R6, 0x13230 ;  /* 0x0001323006067836 */ /* 0x000fe20000000000 */
[----:B------:R-:W-:Y:S01]  /*17510*/  R2UR UR12, R20 ;  /* 0x00000000140c72ca */ /* 0x000fe200000e0000 */
[----:B------:R-:W-:Y:S01]  /*17520*/  UIADD3.X UR5, URZ, UR47, URZ, UP0, !UPT ;  /* 0x0000002f3f057290 */ /* 0x000fe200087fe43f */
[----:B------:R-:W-:-:S13]  /*17530*/  PLOP3.LUT P0, PT, PT, PT, PT, 0x80, 0x0 ;  /* 0x000000000000781c */ /* 0x000fda0003f0f070 */
.L_x_980:
        /* <DEDUP_REMOVED lines=8> */
[----:B0-----:R-:W-:Y:S05]  /*175c0*/  @P0 BRA.U.ANY `(.L_x_980) ;  /* 0xfffffffd00dc0947 */ /* 0x001fea000393ffff */
.L_x_969:
[----:B------:R-:W-:Y:S05]  /*175d0*/  BSYNC B0 ;  /* 0x0000000000007941 */ /* 0x000fea0003800000 */
.L_x_968:
[----:B------:R-:W-:-:S06]  /*175e0*/  UISETP.NE.AND UP0, UPT, UR42, 0x3, UPT ;  /* 0x000000032a00788c */ /* 0x000fcc000bf05270 */
[----:B------:R-:W-:-:S13]  /*175f0*/  PLOP3.LUT P0, PT, PT, PT, UP0, 0x80, 0x0 ;  /* 0x000000000000781c */ /* 0x000fda0003f0f008 */
[----:B------:R-:W-:Y:S05]  /*17600*/  @!P0 BRA `(.L_x_981) ;  /* 0x0000000000048947 */ /* 0x000fea0003800000 */
[----:B------:R-:W-:Y:S01]  /*17610*/  BPT.TRAP 0x1 ;  /* 0x000000040000795c */ /* 0x000fe20000300000 */
.L_x_981:
[----:B------:R-:W-:Y:S01]  /*17620*/  LOP3.LUT R5, R8, 0x1, RZ, 0x3c, !PT ;  /* 0x0000000108057812 */ /* 0x000fe200078e3cff */
[----:B------:R-:W-:Y:S01]  /*17630*/  IMAD.U32 R4, RZ, RZ, UR44 ;  /* 0x0000002cff047e24 */ /* 0x000fe2000f8e00ff */
[----:B------:R-:W-:Y:S01]  /*17640*/  LEA R12, R3, UR41, 0x3 ;  /* 0x00000029030c7c11 */ /* 0x000fe2000f8e18ff */
[----:B------:R-:W-:Y:S01]  /*17650*/  BSSY B0, `(.L_x_982) ;  /* 0x0000005000007945 */ /* 0x000fe20003800000 */
[----:B------:R-:W-:Y:S02]  /*17660*/  SHF.L.U32 R5, R5, 0x1f, RZ ;  /* 0x0000001f05057819 */ /* 0x000fe400000006ff */
[----:B------:R-:W-:Y:S02]  /*17670*/  ISETP.NE.AND P0, PT, R4, 0x3, PT ;  /* 0x000000030400780c */ /* 0x000fe40003f05270 */
[----:B------:R-:W0:Y:S02]  /*17680*/  SYNCS.PHASECHK.TRANS64.TRYWAIT P2, [R12+URZ+0x13270], R5 ;  /* 0x013270050c0075a7 */ /* 0x000e24000804017f */
[----:B0-----:R-:W-:Y:S09]  /*17690*/  @!P2 BRA `(.L_x_983) ;  /* 0x0000001c00c8a947 */ /* 0x001ff20003800000 */
.L_x_1033:
[----:B------:R-:W-:Y:S05]  /*176a0*/  BSYNC B0 ;  /* 0x0000000000007941 */ /* 0x000fea0003800000 */
.L_x_982:
[----:B------:R-:W-:Y:S05]  /*176b0*/  @!P0 BRA `(.L_x_984) ;  /* 0x0000000000048947 */ /* 0x000fea0003800000 */
[----:B------:R-:W-:Y:S01]  /*176c0*/  BPT.TRAP 0x1 ;  /* 0x000000040000795c */ /* 0x000fe20000300000 */
.L_x_984:
[----:B0-----:R-:W-:Y:S01]  /*176d0*/  SHF.L.U32 R5, R8, 0x1f, RZ ;  /* 0x0000001f08057819 */ /* 0x001fe200000006ff */
[----:B------:R-:W-:-:S03]  /*176e0*/  IMAD R10, R3, 0x2800, RZ ;  /* 0x00002800030a7824 */ /* 0x000fc600078e02ff */
[----:B------:R-:W0:Y:S02]  /*176f0*/  SYNCS.PHASECHK.TRANS64.TRYWAIT P2, [R12+URZ+0x13260], R5 ;  /* 0x013260050c0075a7 */ /* 0x000e24000804017f */
[----:B0-----:R-:W-:Y:S05]  /*17700*/  @!P2 BRA `(.L_x_985) ;  /* 0x0000001c00c0a947 */ /* 0x001fea0003800000 */
.L_x_1034:
[C---:B------:R-:W-:Y:S01]  /*17710*/  LOP3.LUT R3, R10.reuse, R29, RZ, 0xfc, !PT ;  /* 0x0000001d0a037212 */ /* 0x040fe200078efcff */
[----:B------:R-:W-:Y:S05]  /*17720*/  WARPSYNC.ALL ;  /* 0x0000000000007948 */ /* 0x000fea0003800000 */
[----:B0-----:R-:W0:Y:S01]  /*17730*/  LDSM.16.MT88.4 R4, [R3+UR41+0x6000] ;  /* 0x006000290304783b */ /* 0x001e220008004200 */
        /* <DEDUP_REMOVED lines=39> */
.L_x_986:
[----:B-1----:R-:W-:Y:S01]  /*179b0*/  SYNCS.ARRIVE.TRANS64.A1T0 RZ, [R12+URZ+0x13250], RZ ;  /* 0x013250ff0cff79a7 */ /* 0x002fe2000810003f */
[----:B------:R-:W-:Y:S01]  /*179c0*/  BAR.SYNC.DEFER_BLOCKING 0x2, 0x80 ;  /* 0x0082000000007b1d */ /* 0x000fe20000010000 */
[----:B------:R-:W-:Y:S01]  /*179d0*/  ISETP.GT.AND P0, PT, R2, R22, PT ;  /* 0x000000160200720c */ /* 0x000fe20003f04270 */
[----:B------:R-:W-:Y:S02]  /*179e0*/  @!P1 VIADD R3, R12, 0x13280 ;  /* 0x000132800c039836 */ /* 0x000fe40000000000 */
[----:B------:R-:W-:Y:S02]  /*179f0*/  VIADD R2, R2, 0xffffffff ;  /* 0xffffffff02027836 */ /* 0x000fe40000000000 */
[----:B0-----:R-:W-:Y:S01]  /*17a00*/  IMAD.MOV.U32 R8, RZ, RZ, R18 ;  /* 0x000000ffff087224 */ /* 0x001fe200078e0012 */
[----:B------:R-:W-:-:S04]  /*17a10*/  @!P1 PRMT R3, RZ, 0x654, R3 ;  /* 0x00000654ff039816 */ /* 0x000fc80000000003 */
[----:B------:R0:W-:Y:S02]  /*17a20*/  @!P1 SYNCS.ARRIVE.TRANS64.RED.A1T0 RZ, [R3+URZ], RZ ;  /* 0x000000ff03ff99a7 */ /* 0x0001e4000810043f */
[----:B0-----:R-:W-:Y:S01]  /*17a30*/  IMAD.MOV.U32 R3, RZ, RZ, R17 ;  /* 0x000000ffff037224 */ /* 0x001fe200078e0011 */
[----:B------:R-:W-:Y:S06]  /*17a40*/  @P0 BRA `(.L_x_987) ;  /* 0xfffffff400380947 */ /* 0x000fec000383ffff */
.L_x_967:
[----:B------:R-:W-:Y:S04]  /*17a50*/  BSSY B0, `(.L_x_988) ;  /* 0x000000e000007945 */ /* 0x000fe80003800000 */
[----:B------:R-:W-:Y:S05]  /*17a60*/  @P1 BRA `(.L_x_989) ;  /* 0x0000000000301947 */ /* 0x000fea0003800000 */
[----:B------:R-:W1:Y:S01]  /*17a70*/  S2R R7, SR_LANEID ;  /* 0x0000000000077919 */ /* 0x000e620000000000 */
[----:B------:R-:W-:Y:S01]  /*17a80*/  VOTEU.ANY UR4, UPT, PT ;  /* 0x0000000000047886 */ /* 0x000fe200038e0100 */
[----:B0-----:R-:W0:Y:S01]  /*17a90*/  LDC.64 R2, c[0x0][0xc38] ;  /* 0x00030e00ff027b82 */ /* 0x001e220000000a00 */
[----:B------:R-:W1:Y:S08]  /*17aa0*/  FLO.U32 R0, UR4 ;  /* 0x0000000400007d00 */ /* 0x000e7000080e0000 */
[----:B------:R-:W0:Y:S01]  /*17ab0*/  POPC R5, UR4 ;  /* 0x0000000400057d09 */ /* 0x000e220008000000 */
[----:B-1----:R-:W-:-:S13]  /*17ac0*/  ISETP.EQ.U32.AND P0, PT, R0, R7, PT ;  /* 0x000000070000720c */ /* 0x002fda0003f02070 */
[----:B0-----:R-:W2:Y:S01]  /*17ad0*/  @P0 ATOMG.E.ADD.STRONG.GPU PT, R3, desc[UR48][R2.64], R5 ;  /* 0x00000005020309a8 */ /* 0x001ea200081ee1f0 */
[----:B------:R-:W0:Y:S02]  /*17ae0*/  S2R R4, SR_LTMASK ;  /* 0x0000000000047919 */ /* 0x000e240000003900 */
[----:B0-----:R-:W-:-:S04]  /*17af0*/  LOP3.LUT R4, R4, UR4, RZ, 0xc0, !PT ;  /* 0x0000000404047c12 */ /* 0x001fc8000f8ec0ff */
[----:B------:R-:W0:Y:S01]  /*17b00*/  POPC R7, R4 ;  /* 0x0000000400077309 */ /* 0x000e220000000000 */
[----:B--2---:R-:W0:Y:S02]  /*17b10*/  SHFL.IDX PT, R0, R3, R0, 0x1f ;  /* 0x00001f0003007589 */ /* 0x004e2400000e0000 */
[----:B0-----:R-:W-:-:S07]  /*17b20*/  IADD3 R24, R0, UR43, R7 ;  /* 0x0000002b00187c10 */ /* 0x001fce000fffe007 */
.L_x_989:
[----:B------:R-:W-:Y:S05]  /*17b30*/  BSYNC B0 ;  /* 0x0000000000007941 */ /* 0x000fea0003800000 */
.L_x_988:
[----:B------:R-:W-:-:S06]  /*17b40*/  UISETP.NE.AND UP0, UPT, UR42, 0x3, UPT ;  /* 0x000000032a00788c */ /* 0x000fcc000bf05270 */
[----:B------:R-:W-:-:S13]  /*17b50*/  PLOP3.LUT P0, PT, PT, PT, UP0, 0x80, 0x0 ;  /* 0x000000000000781c */ /* 0x000fda0003f0f008 */
[----:B------:R-:W-:Y:S05]  /*17b60*/  @!P0 BRA `(.L_x_990) ;  /* 0x0000000000048947 */ /* 0x000fea0003800000 */
[----:B------:R-:W-:Y:S01]  /*17b70*/  BPT.TRAP 0x1 ;  /* 0x000000040000795c */ /* 0x000fe20000300000 */
.L_x_990:
[----:B0-----:R-:W-:Y:S01]  /*17b80*/  LOP3.LUT R3, R18, 0x1, RZ, 0x3c, !PT ;  /* 0x0000000112037812 */ /* 0x001fe200078e3cff */
[----:B------:R-:W-:Y:S01]  /*17b90*/  IMAD.U32 R0, RZ, RZ, UR44 ;  /* 0x0000002cff007e24 */ /* 0x000fe2000f8e00ff */
[----:B------:R-:W-:Y:S01]  /*17ba0*/  LEA R2, R17, UR41, 0x3 ;  /* 0x0000002911027c11 */ /* 0x000fe2000f8e18ff */
[----:B------:R-:W-:Y:S01]  /*17bb0*/  BSSY B0, `(.L_x_991) ;  /* 0x0000005000007945 */ /* 0x000fe20003800000 */
[----:B------:R-:W-:Y:S02]  /*17bc0*/  SHF.L.U32 R3, R3, 0x1f, RZ ;  /* 0x0000001f03037819 */ /* 0x000fe400000006ff */
[----:B------:R-:W-:Y:S02]  /*17bd0*/  ISETP.NE.AND P2, PT, R0, 0x3, PT ;  /* 0x000000030000780c */ /* 0x000fe40003f45270 */
[----:B------:R-:W0:Y:S02]  /*17be0*/  SYNCS.PHASECHK.TRANS64.TRYWAIT P0, [R2+URZ+0x13270], R3 ;  /* 0x01327003020075a7 */ /* 0x000e24000800017f */
[----:B0-----:R-:W-:Y:S09]  /*17bf0*/  @!P0 BRA `(.L_x_992) ;  /* 0x0000001800988947 */ /* 0x001ff20003800000 */
.L_x_1035:
[----:B------:R-:W-:Y:S05]  /*17c00*/  BSYNC B0 ;  /* 0x0000000000007941 */ /* 0x000fea0003800000 */
.L_x_991:
[----:B------:R-:W-:Y:S05]  /*17c10*/  @!P2 BRA `(.L_x_993) ;  /* 0x000000000004a947 */ /* 0x000fea0003800000 */
[----:B------:R-:W-:Y:S01]  /*17c20*/  BPT.TRAP 0x1 ;  /* 0x000000040000795c */ /* 0x000fe20000300000 */
.L_x_993:
[----:B------:R-:W-:Y:S01]  /*17c30*/  SHF.L.U32 R5, R18, 0x1f, RZ ;  /* 0x0000001f12057819 */ /* 0x000fe200000006ff */
[----:B0-----:R-:W-:-:S03]  /*17c40*/  IMAD R3, R17, 0x2800, RZ ;  /* 0x0000280011037824 */ /* 0x001fc600078e02ff */
[----:B------:R-:W0:Y:S02]  /*17c50*/  SYNCS.PHASECHK.TRANS64.TRYWAIT P0, [R2+URZ+0x13260], R5 ;  /* 0x01326005020075a7 */ /* 0x000e24000800017f */
[----:B------:R-:W-:Y:S01]  /*17c60*/  LOP3.LUT R0, R3, R29, RZ, 0xfc, !PT ;  /* 0x0000001d03007212 */ /* 0x000fe200078efcff */
[----:B0-----:R-:W-:Y:S06]  /*17c70*/  @!P0 BRA `(.L_x_994) ;  /* 0x00000018008c8947 */ /* 0x001fec0003800000 */
.L_x_1036:
        /* <DEDUP_REMOVED lines=41> */
.L_x_995:
[----:B-1----:R1:W-:Y:S01]  /*17f10*/  SYNCS.ARRIVE.TRANS64.A1T0 RZ, [R2+URZ+0x13250], RZ ;  /* 0x013250ff02ff79a7 */ /* 0x0023e2000810003f */
[----:B------:R-:W-:Y:S02]  /*17f20*/  @!P1 VIADD R0, R2, 0x13280 ;  /* 0x0001328002009836 */ /* 0x000fe40000000000 */
[----:B------:R-:W-:-:S03]  /*17f30*/  VIADD R17, R17, 0x1 ;  /* 0x0000000111117836 */ /* 0x000fc60000000000 */
[----:B------:R-:W-:Y:S01]  /*17f40*/  @!P1 PRMT R0, RZ, 0x654, R0 ;  /* 0x00000654ff009816 */ /* 0x000fe20000000000 */
[----:B------:R-:W-:Y:S01]  /*17f50*/  BAR.SYNC.DEFER_BLOCKING 0x2, 0x80 ;  /* 0x0082000000007b1d */ /* 0x000fe20000010000 */
[----:B------:R-:W-:-:S04]  /*17f60*/  ISETP.NE.AND P0, PT, R17, 0x2, PT ;  /* 0x000000021100780c */ /* 0x000fc80003f05270 */
[----:B0-----:R-:W-:Y:S02]  /*17f70*/  SEL R3, RZ, 0x1, P0 ;  /* 0x00000001ff037807 */ /* 0x001fe40000000000 */
[----:B------:R-:W-:Y:S02]  /*17f80*/  SEL R17, R17, RZ, P0 ;  /* 0x000000ff11117207 */ /* 0x000fe40000000000 */
[----:B------:R-:W-:Y:S01]  /*17f90*/  LOP3.LUT R18, R18, R3, RZ, 0x3c, !PT ;  /* 0x0000000312127212 */ /* 0x000fe200078e3cff */
[----:B------:R1:W-:Y:S06]  /*17fa0*/  @!P1 SYNCS.ARRIVE.TRANS64.RED.A1T0 RZ, [R0+URZ], RZ ;  /* 0x000000ff00ff99a7 */ /* 0x0003ec000810043f */
.L_x_951:
[----:B------:R-:W-:Y:S05]  /*17fb0*/  BSYNC B6 ;  /* 0x0000000000067941 */ /* 0x000fea0003800000 */
.L_x_949:
[----:B------:R-:W-:-:S13]  /*17fc0*/  LOP3.LUT P0, RZ, R16, 0x2, RZ, 0xc0, !PT ;  /* 0x0000000210ff7812 */ /* 0x000fda000780c0ff */
[----:B------:R-:W-:Y:S05]  /*17fd0*/  @!P0 BRA `(.L_x_996) ;  /* 0x0000000000248947 */ /* 0x000fea0003800000 */
        /* <DEDUP_REMOVED lines=9> */
.L_x_996:
[----:B-1----:R-:W0:Y:S01]  /*18070*/  S2R R0, SR_TID.X ;  /* 0x0000000000007919 */ /* 0x002e220000002100 */
[----:B------:R-:W-:Y:S01]  /*18080*/  ULDC UR4, c[0x0][0xc14] ;  /* 0x0003050000047ab9 */ /* 0x000fe20000000800 */
[----:B0-----:R-:W-:Y:S01]  /*18090*/  LOP3.LUT R7, R0, 0x1f, RZ, 0xc0, !PT ;  /* 0x0000001f00077812 */ /* 0x001fe200078ec0ff */
[----:B------:R-:W-:-:S03]  /*180a0*/  IMAD.MOV.U32 R0, RZ, RZ, RZ ;  /* 0x000000ffff007224 */ /* 0x000fc600078e00ff */
[C---:B------:R-:W-:Y:S01]  /*180b0*/  ISETP.NE.AND P0, PT, R7.reuse, 0x1f, PT ;  /* 0x0000001f0700780c */ /* 0x040fe20003f05270 */
[----:B------:R-:W-:-:S05]  /*180c0*/  VIADD R5, R7, UR45 ;  /* 0x0000002d07057c36 */ /* 0x000fca0008000000 */
[----:B------:R-:W-:Y:S01]  /*180d0*/  ISETP.GE.OR P1, PT, R5, UR4, !P0 ;  /* 0x0000000405007c0c */ /* 0x000fe2000c726670 */
[----:B------:R-:W-:-:S12]  /*180e0*/  ULDC UR4, c[0x0][0xc14] ;  /* 0x0003050000047ab9 */ /* 0x000fd80000000800 */
[----:B------:R-:W0:Y:S02]  /*180f0*/  @!P1 LDC.64 R2, c[0x0][0xc58] ;  /* 0x00031600ff029b82 */ /* 0x000e240000000a00 */
        /* <DEDUP_REMOVED lines=16> */
[----:B------:R-:W-:Y:S02]  /*18200*/  IMAD.IADD R3, R4, 0x1, R3 ;  /* 0x0000000104037824 */ /* 0x000fe400078e0203 */
[----:B------:R-:W-:Y:S04]  /*18210*/  SHFL.IDX PT, R4, R24, 0x1, 0x1f ;  /* 0x00201f0018047f89 */ /* 0x000fe800000e0000 */
[----:B------:R-:W1:Y:S02]  /*18220*/  SHFL.UP PT, R2, R3, 0x8, RZ ;  /* 0x0500000003027989 */ /* 0x000e6400000e00ff */
[----:B-1----:R-:W-:-:S05]  /*18230*/  SEL R2, R2, RZ, P4 ;  /* 0x000000ff02027207 */ /* 0x002fca0002000000 */
[----:B------:R-:W-:-:S05]  /*18240*/  IMAD.IADD R2, R3, 0x1, R2 ;  /* 0x0000000103027824 */ /* 0x000fca00078e0202 */
[----:B------:R-:W1:Y:S02]  /*18250*/  SHFL.UP PT, R5, R2, 0x10, RZ ;  /* 0x0600000002057989 */ /* 0x000e6400000e00ff */
[----:B-1----:R-:W-:-:S05]  /*18260*/  SEL R5, R5, RZ, P5 ;  /* 0x000000ff05057207 */ /* 0x002fca0002800000 */
[----:B------:R-:W-:Y:S02]  /*18270*/  IMAD.IADD R7, R2, 0x1, R5 ;  /* 0x0000000102077824 */ /* 0x000fe400078e0205 */
[----:B------:R-:W-:Y:S04]  /*18280*/  SHFL.IDX PT, R5, R24, RZ, 0x1f ;  /* 0x00001fff18057589 */ /* 0x000fe800000e0000 */
[----:B------:R-:W0:Y:S02]  /*18290*/  SHFL.IDX PT, R9, R7, 0x1f, 0x1f ;  /* 0x03e01f0007097f89 */ /* 0x000e2400000e0000 */
[----:B0-----:R-:W-:-:S04]  /*182a0*/  IMAD R9, R9, R6, RZ ;  /* 0x0000000609097224 */ /* 0x001fc800078e02ff */
[----:B------:R-:W-:-:S05]  /*182b0*/  IMAD.IADD R4, R4, 0x1, R9 ;  /* 0x0000000104047824 */ /* 0x000fca00078e0209 */
[----:B------:R-:W-:-:S13]  /*182c0*/  ISETP.GT.AND P6, PT, R4, R5, PT ;  /* 0x000000050400720c */ /* 0x000fda0003fc4270 */
[----:B------:R-:W-:Y:S05]  /*182d0*/  @P6 BRA `(.L_x_998) ;  /* 0x0000000000986947 */ /* 0x000fea0003800000 */
.L_x_1002:
[----:B------:R-:W-:-:S04]  /*182e0*/  UIADD3 UR45, UR45, 0x1f, URZ ;  /* 0x0000001f2d2d7890 */ /* 0x000fc8000fffe03f */
[----:B------:R-:W-:-:S06]  /*182f0*/  UISETP.GE.AND UP0, UPT, UR45, UR4, UPT ;  /* 0x000000042d00728c */ /* 0x000fcc000bf06270 */
[----:B------:R-:W-:-:S13]  /*18300*/  PLOP3.LUT P6, PT, PT, PT, UP0, 0x40, 0x0 ;  /* 0x000000000000781c */ /* 0x000fda0003fce808 */
[----:B------:R-:W-:Y:S05]  /*18310*/  @!P6 BRA `(.L_x_999) ;  /* 0x0000000400d4e947 */ /* 0x000fea0003800000 */
[----:B------:R-:W0:Y:S01]  /*18320*/  S2R R0, SR_TID.X ;  /* 0x0000000000007919 */ /* 0x000e220000002100 */
[----:B------:R-:W-:Y:S01]  /*18330*/  BSSY B0, `(.L_x_1000) ;  /* 0x0000009000007945 */ /* 0x000fe20003800000 */
[----:B0-----:R-:W-:-:S05]  /*18340*/  LOP3.LUT R0, R0, 0x1f, RZ, 0xc0, !PT ;  /* 0x0000001f00007812 */ /* 0x001fca00078ec0ff */
[----:B------:R-:W-:Y:S02]  /*18350*/  VIADD R7, R0, UR45 ;  /* 0x0000002d00077c36 */ /* 0x000fe40008000000 */
[----:B------:R-:W-:-:S03]  /*18360*/  IMAD.MOV.U32 R0, RZ, RZ, RZ ;  /* 0x000000ffff007224 */ /* 0x000fc600078e00ff */
[----:B------:R-:W-:-:S13]  /*18370*/  ISETP.GE.OR P6, PT, R7, UR4, !P0 ;  /* 0x0000000407007c0c */ /* 0x000fda000c7c6670 */
[----:B------:R-:W-:Y:S05]  /*18380*/  @P6 BRA `(.L_x_1001) ;  /* 0x00000000000c6947 */ /* 0x000fea0003800000 */
[----:B------:R-:W0:Y:S02]  /*18390*/  LDC.64 R2, c[0x0][0xc58] ;  /* 0x00031600ff027b82 */ /* 0x000e240000000a00 */
[----:B0-----:R-:W-:-:S05]  /*183a0*/  IMAD.WIDE R2, R7, 0x4, R2 ;  /* 0x0000000407027825 */ /* 0x001fca00078e0202 */
[----:B------:R0:W5:Y:S02]  /*183b0*/  LDG.E R0, desc[UR48][R2.64] ;  /* 0x0000003002007981 */ /* 0x000164000c1e1900 */
.L_x_1001:
[----:B------:R-:W-:Y:S05]  /*183c0*/  BSYNC B0 ;  /* 0x0000000000007941 */ /* 0x000fea0003800000 */
.L_x_1000:
        /* <DEDUP_REMOVED lines=21> */
[----:B------:R-:W-:Y:S02]  /*18520*/  IMAD.MOV.U32 R7, RZ, RZ, R9 ;  /* 0x000000ffff077224 */ /* 0x000fe400078e0009 */
[----:B------:R-:W-:-:S07]  /*18530*/  IMAD.MOV.U32 R9, RZ, RZ, R3 ;  /* 0x000000ffff097224 */ /* 0x000fce00078e0003 */
.L_x_998:
        /* <DEDUP_REMOVED lines=12> */
[----:B------:R-:W-:Y:S01]  /*18600*/  ISETP.NE.AND P0, PT, RZ, UR7, PT ;  /* 0x00000007ff007c0c */ /* 0x000fe2000bf05270 */
[----:B------:R-:W-:-:S03]  /*18610*/  IMAD.MOV.U32 R24, RZ, RZ, RZ ;  /* 0x000000ffff187224 */ /* 0x000fc600078e00ff */
        /* <DEDUP_REMOVED lines=10> */
[----:B------:R-:W-:-:S06]  /*186c0*/  IMAD.U32 R24, RZ, RZ, UR4 ;  /* 0x00000004ff187e24 */ /* 0x000fcc000f8e00ff */
[----:B------:R0:W1:Y:S02]  /*186d0*/  SHFL.IDX PT, R24, R7, R24, 0x1f ;  /* 0x00001f1807187589 */ /* 0x00006400000e0000 */
.L_x_1003:
[----:B-1----:R-:W-:Y:S02]  /*186e0*/  IMAD R24, R24, R6, R11 ;  /* 0x0000000618187224 */ /* 0x002fe400078e020b */
[----:B0-----:R-:W-:Y:S02]  /*186f0*/  IMAD R7, R15, R8, RZ ;  /* 0x000000080f077224 */ /* 0x001fe400078e02ff */
[----:B------:R-:W-:Y:S02]  /*18700*/  IMAD.MOV.U32 R2, RZ, RZ, RZ ;  /* 0x000000ffff027224 */ /* 0x000fe400078e00ff */
[----:B------:R-:W-:Y:S02]  /*18710*/  IMAD.IADD R5, R5, 0x1, -R24 ;  /* 0x0000000105057824 */ /* 0x000fe400078e0a18 */
        /* <DEDUP_REMOVED lines=14> */
[----:B------:R-:W-:-:S04]  /*18800*/  IMAD.MOV.U32 R2, RZ, RZ, R3 ;  /* 0x000000ffff027224 */ /* 0x000fc800078e0003 */
[----:B------:R-:W-:Y:S01]  /*18810*/  @!P2 IMAD.MOV R2, RZ, RZ, -R2 ;  /* 0x000000ffff02a224 */ /* 0x000fe200078e0a02 */
[----:B------:R-:W-:-:S05]  /*18820*/  @!P1 LOP3.LUT R2, RZ, R4, RZ, 0x33, !PT ;  /* 0x00000004ff029212 */ /* 0x000fca00078e33ff */
[----:B------:R-:W-:Y:S02]  /*18830*/  IMAD R7, R9, R2, RZ ;  /* 0x0000000209077224 */ /* 0x000fe400078e02ff */
[----:B------:R-:W-:Y:S02]  /*18840*/  IMAD.MOV R2, RZ, RZ, -R2 ;  /* 0x000000ffff027224 */ /* 0x000fe400078e0a02 */
[----:B------:R-:W-:Y:S02]  /*18850*/  IMAD.MOV R3, RZ, RZ, -R7 ;  /* 0x000000ffff037224 */ /* 0x000fe400078e0a07 */
[----:B------:R-:W-:Y:S02]  /*18860*/  IMAD R4, R4, R2, R5 ;  /* 0x0000000204047224 */ /* 0x000fe400078e0205 */
[----:B------:R-:W-:Y:S01]  /*18870*/  IMAD.MOV.U32 R2, RZ, RZ, RZ ;  /* 0x000000ffff027224 */ /* 0x000fe200078e00ff */
[----:B------:R-:W-:Y:S01]  /*18880*/  VIADDMNMX R6, R3, R6, R9, PT ;  /* 0x0000000603067246 */ /* 0x000fe20003800109 */
[----:B------:R-:W-:-:S03]  /*18890*/  IMAD.IADD R7, R4, 0x1, R7 ;  /* 0x0000000104077824 */ /* 0x000fc600078e0207 */
[----:B------:R-:W-:-:S04]  /*188a0*/  IABS R8, R6 ;  /* 0x0000000600087213 */ /* 0x000fc80000000000 */
[----:B------:R-:W0:Y:S08]  /*188b0*/  I2F.RP R9, R8 ;  /* 0x0000000800097306 */ /* 0x000e300000209400 */
[----:B0-----:R-:W0:Y:S02]  /*188c0*/  MUFU.RCP R9, R9 ;  /* 0x0000000900097308 */ /* 0x001e240000001000 */
[----:B0-----:R-:W-:Y:S01]  /*188d0*/  VIADD R3, R9, 0xffffffe ;  /* 0x0ffffffe09037836 */ /* 0x001fe20000000000 */
[----:B------:R-:W-:-:S05]  /*188e0*/  IABS R9, R6 ;  /* 0x0000000600097213 */ /* 0x000fca0000000000 */
[----:B------:R-:W0:Y:S02]  /*188f0*/  F2I.FTZ.U32.TRUNC.NTZ R3, R3 ;  /* 0x0000000300037305 */ /* 0x000e24000021f000 */
[----:B0-----:R-:W-:-:S04]  /*18900*/  IMAD.MOV R11, RZ, RZ, -R3 ;  /* 0x000000ffff0b7224 */ /* 0x001fc800078e0a03 */
[----:B------:R-:W-:-:S04]  /*18910*/  IMAD R5, R11, R8, RZ ;  /* 0x000000080b057224 */ /* 0x000fc800078e02ff */
[----:B------:R-:W-:Y:S01]  /*18920*/  IMAD.HI.U32 R2, R3, R5, R2 ;  /* 0x0000000503027227 */ /* 0x000fe200078e0002 */
[----:B------:R-:W-:-:S03]  /*18930*/  IABS R5, R4 ;  /* 0x0000000400057213 */ /* 0x000fc60000000000 */
[----:B------:R-:W-:Y:S02]  /*18940*/  IMAD.MOV R3, RZ, RZ, -R9 ;  /* 0x000000ffff037224 */ /* 0x000fe400078e0a09 */
        /* <DEDUP_REMOVED lines=8> */
[----:B------:R-:W-:Y:S01]  /*189d0*/  ISETP.GE.AND P2, PT, R3, RZ, PT ;  /* 0x000000ff0300720c */ /* 0x000fe20003f46270 */
[----:B------:R-:W-:-:S06]  /*189e0*/  IMAD.MOV R3, RZ, RZ, -R6 ;  /* 0x000000ffff037224 */ /* 0x000fcc00078e0a06 */
[----:B------:R-:W-:-:S06]  /*189f0*/  @P0 VIADD R2, R2, 0x1 ;  /* 0x0000000102020836 */ /* 0x000fcc0000000000 */
[----:B------:R-:W-:Y:S01]  /*18a00*/  @!P2 IMAD.MOV R2, RZ, RZ, -R2 ;  /* 0x000000ffff02a224 */ /* 0x000fe200078e0a02 */
[----:B------:R-:W-:-:S04]  /*18a10*/  @!P1 LOP3.LUT R2, RZ, R6, RZ, 0x33, !PT ;  /* 0x00000006ff029212 */ /* 0x000fc800078e33ff */
[----:B------:R-:W-:Y:S01]  /*18a20*/  LOP3.LUT R25, RZ, R2, RZ, 0x33, !PT ;  /* 0x00000002ff197212 */ /* 0x000fe200078e33ff */
[----:B------:R-:W-:-:S04]  /*18a30*/  IMAD R3, R2, R3, R7 ;  /* 0x0000000302037224 */ /* 0x000fc800078e0207 */
[----:B------:R-:W-:Y:S01]  /*18a40*/  IMAD.IADD R25, R0, 0x1, R25 ;  /* 0x0000000100197824 */ /* 0x000fe200078e0219 */
[----:B------:R-:W-:Y:S01]  /*18a50*/  R2UR UR38, R3 ;  /* 0x00000000032672ca */ /* 0x000fe200000e0000 */
[----:B------:R-:W-:-:S14]  /*18a60*/  BRA `(.L_x_1004) ;  /* 0x0000000000107947 */ /* 0x000fdc0003800000 */
.L_x_999:
[----:B------:R-:W-:Y:S01]  /*18a70*/  IMAD.MOV.U32 R24, RZ, RZ, R5 ;  /* 0x000000ffff187224 */ /* 0x000fe200078e0005 */
[----:B------:R-:W-:Y:S01]  /*18a80*/  ULDC UR45, c[0x0][0xc14] ;  /* 0x00030500002d7ab9 */ /* 0x000fe20000000800 */
[----:B------:R-:W-:Y:S01]  /*18a90*/  IMAD.MOV.U32 R25, RZ, RZ, RZ ;  /* 0x000000ffff197224 */ /* 0x000fe200078e00ff */
[----:B------:R-:W-:-:S06]  /*18aa0*/  UMOV UR38, URZ ;  /* 0x0000003f00267c82 */ /* 0x000fcc0008000000 */
.L_x_1004:
[----:B------:R-:W0:Y:S01]  /*18ab0*/  S2R R0, SR_TID.X ;  /* 0x0000000000007919 */ /* 0x000e220000002100 */
[----:B------:R-:W-:Y:S02]  /*18ac0*/  IMAD.U32 R6, RZ, RZ, UR38 ;  /* 0x00000026ff067e24 */ /* 0x000fe4000f8e00ff */
[----:B------:R-:W-:Y:S01]  /*18ad0*/  IMAD.U32 R7, RZ, RZ, UR45 ;  /* 0x0000002dff077e24 */ /* 0x000fe2000f8e00ff */
[----:B------:R-:W-:Y:S01]  /*18ae0*/  BAR.SYNC.DEFER_BLOCKING 0x4, 0x200 ;  /* 0x0108000000007b1d */ /* 0x000fe20000010000 */
[----:B------:R-:W-:Y:S02]  /*18af0*/  IMAD.MOV.U32 R4, RZ, RZ, R24 ;  /* 0x000000ffff047224 */ /* 0x000fe400078e0018 */
[----:B------:R-:W-:Y:S01]  /*18b00*/  IMAD.MOV.U32 R5, RZ, RZ, R25 ;  /* 0x000000ffff057224 */ /* 0x000fe200078e0019 */
[----:B0-----:R-:W-:-:S04]  /*18b10*/  LOP3.LUT R0, R0, 0x1f, RZ, 0xc0, !PT ;  /* 0x0000001f00007812 */ /* 0x001fc800078ec0ff */
[----:B------:R-:W-:-:S13]  /*18b20*/  ISETP.NE.AND P0, PT, R0, RZ, PT ;  /* 0x000000ff0000720c */ /* 0x000fda0003f05270 */
[----:B------:R-:W0:Y:S01]  /*18b30*/  @!P0 S2R R3, SR_CgaCtaId ;  /* 0x0000000000038919 */ /* 0x000e220000008800 */
[----:B------:R-:W-:-:S04]  /*18b40*/  @!P0 MOV R0, 0x400 ;  /* 0x0000040000008802 */ /* 0x000fc80000000f00 */
[----:B0-----:R-:W-:-:S05]  /*18b50*/  @!P0 LEA R0, R3, R0, 0x18 ;  /* 0x0000000003008211 */ /* 0x001fca00078ec0ff */
[----:B------:R0:W-:Y:S01]  /*18b60*/  @!P0 STS.128 [R0+0x132d0], R4 ;  /* 0x0132d00400008388 */ /* 0x0001e20000000c00 */
[----:B------:R-:W-:Y:S06]  /*18b70*/  BAR.ARV 0x5, 0x200 ;  /* 0x0148000000007b1d */ /* 0x000fec0000002000 */
.L_x_997:
[----:B------:R-:W-:Y:S02]  /*18b80*/  ULDC UR4, c[0x0][0xc14] ;  /* 0x0003050000047ab9 */ /* 0x000fe40000000800 */
[----:B------:R-:W-:-:S06]  /*18b90*/  UISETP.GE.AND UP0, UPT, UR45, UR4, UPT ;  /* 0x000000042d00728c */ /* 0x000fcc000bf06270 */
[----:B------:R-:W-:-:S13]  /*18ba0*/  PLOP3.LUT P0, PT, PT, PT, UP0, 0x80, 0x0 ;  /* 0x000000000000781c */ /* 0x000fda0003f0f008 */
[----:B------:R-:W-:Y:S05]  /*18bb0*/  @!P0 BRA `(.L_x_1005) ;  /* 0xffffffc800bc8947 */ /* 0x000fea000383ffff */
.L_x_939:
[----:B01----:R-:W2:Y:S01]  /*18bc0*/  LDL.LU R0, [R1] ;  /* 0x0000000001007983 */ /* 0x003ea20000300800 */
[----:B------:R-:W-:Y:S01]  /*18bd0*/  BSSY B0, `(.L_x_1006) ;  /* 0x000000b000007945 */ /* 0x000fe20003800000 */
[----:B------:R-:W0:Y:S01]  /*18be0*/  S2R R5, SR_CgaCtaId ;  /* 0x0000000000057919 */ /* 0x000e220000008800 */
[----:B--2---:R-:W-:-:S05]  /*18bf0*/  VIADD R0, R0, 0x1 ;  /* 0x0000000100007836 */ /* 0x004fca0000000000 */
[----:B------:R-:W-:-:S04]  /*18c00*/  LEA.HI R2, R0, R0, RZ, 0x1 ;  /* 0x0000000000027211 */ /* 0x000fc800078f08ff */
[----:B------:R-:W-:Y:S02]  /*18c10*/  LOP3.LUT R3, R2, 0xfffffffe, RZ, 0xc0, !PT ;  /* 0xfffffffe02037812 */ /* 0x000fe400078ec0ff */
[----:B------:R-:W-:-:S03]  /*18c20*/  MOV R2, 0x400 ;  /* 0x0000040000027802 */ /* 0x000fc60000000f00 */
[----:B------:R-:W-:Y:S01]  /*18c30*/  IMAD.IADD R0, R0, 0x1, -R3 ;  /* 0x0000000100007824 */ /* 0x000fe200078e0a03 */
[----:B0-----:R-:W-:-:S04]  /*18c40*/  LEA R6, R5, R2, 0x18 ;  /* 0x0000000205067211 */ /* 0x001fc800078ec0ff */
[----:B------:R-:W-:-:S04]  /*18c50*/  SHF.L.U32 R0, R0, 0x1f, RZ ;  /* 0x0000001f00007819 */ /* 0x000fc800000006ff */
[----:B------:R-:W0:Y:S02]  /*18c60*/  SYNCS.PHASECHK.TRANS64.TRYWAIT P0, [R6+URZ+0x13220], R0 ;  /* 0x01322000060075a7 */ /* 0x000e24000800017f */
[----:B0-----:R-:W-:Y:S05]  /*18c70*/  @!P0 BRA `(.L_x_1007) ;  /* 0x0000000800a08947 */ /* 0x001fea0003800000 */
.L_x_1037:
[----:B------:R-:W-:Y:S05]  /*18c80*/  BSYNC B0 ;  /* 0x0000000000007941 */ /* 0x000fea0003800000 */
.L_x_1006:
[----:B------:R-:W-:-:S03]  /*18c90*/  UMOV UR4, 0xffffffff ;  /* 0xffffffff00047882 */ /* 0x000fc60000000000 */
[----:B------:R-:W-:Y:S05]  /*18ca0*/  BRA.DIV UR4, `(.L_x_1008) ;  /* 0x0000000a04a87947 */ /* 0x000fea000b800000 */
[----:B0-----:R-:W0:Y:S02]  /*18cb0*/  S2R R0, SR_TID.X ;  /* 0x0000000000007919 */ /* 0x001e240000002100 */
[----:B0-----:R-:W-:-:S04]  /*18cc0*/  SHF.R.U32.HI R0, RZ, 0x5, R0 ;  /* 0x00000005ff007819 */ /* 0x001fc80000011600 */
[----:B------:R-:W-:-:S05]  /*18cd0*/  LOP3.LUT R0, R0, 0x3, RZ, 0xc0, !PT ;  /* 0x0000000300007812 */ /* 0x000fca00078ec0ff */
[----:B------:R0:W1:Y:S02]  /*18ce0*/  SHFL.IDX PT, R14, R0, RZ, 0x1f ;  /* 0x00001fff000e7589 */ /* 0x00006400000e0000 */
.L_x_1040:
[----:B-1----:R-:W-:Y:S01]  /*18cf0*/  ISETP.NE.AND P0, PT, R14, RZ, PT ;  /* 0x000000ff0e00720c */ /* 0x002fe20003f05270 */
[----:B------:R-:W-:-:S12]  /*18d00*/  BSSY B0, `(.L_x_1009) ;  /* 0x000002b000007945 */ /* 0x000fd80003800000 */
[----:B------:R-:W-:Y:S05]  /*18d10*/  @P0 BRA `(.L_x_1010) ;  /* 0x0000000000a40947 */ /* 0x000fea0003800000 */
[----:B------:R-:W-:-:S03]  /*18d20*/  UMOV UR4, 0xffffffff ;  /* 0xffffffff00047882 */ /* 0x000fc60000000000 */
[----:B------:R-:W-:Y:S05]  /*18d30*/  BRA.DIV UR4, `(.L_x_1011) ;  /* 0x0000000a04b87947 */ /* 0x000fea000b800000 */
[----:B------:R-:W-:-:S13]  /*18d40*/  ELECT P6, URZ, PT ;  /* 0x00000000003f782f */ /* 0x000fda00038c0000 */
.L_x_1043:
[----:B------:R-:W-:Y:S05]  /*18d50*/  @!P6 BRA `(.L_x_1010) ;  /* 0x000000000094e947 */ /* 0x000fea0003800000 */
[----:B------:R-:W-:-:S06]  /*18d60*/  ULOP3.LUT UR4, UR40, 0x2, URZ, 0xfc, !UPT ;  /* 0x0000000228047892 */ /* 0x000fcc000f8efc3f */
[----:B0-----:R-:W-:-:S05]  /*18d70*/  IMAD.U32 R0, RZ, RZ, UR4 ;  /* 0x00000004ff007e24 */ /* 0x001fca000f8e00ff */
[----:B------:R-:W-:-:S13]  /*18d80*/  ISETP.NE.AND P0, PT, R0, 0x3, PT ;  /* 0x000000030000780c */ /* 0x000fda0003f05270 */
[----:B------:R-:W-:Y:S05]  /*18d90*/  @!P0 BRA `(.L_x_1012) ;  /* 0x0000000000048947 */ /* 0x000fea0003800000 */
[----:B------:R-:W-:Y:S01]  /*18da0*/  BPT.TRAP 0x1 ;  /* 0x000000040000795c */ /* 0x000fe20000300000 */
.L_x_1012:
        /* <DEDUP_REMOVED lines=12> */
.L_x_1044:
[----:B------:R-:W1:Y:S02]  /*18e70*/  SYNCS.PHASECHK.TRANS64.TRYWAIT P1, [R9+URZ], R0 ;  /* 0x00000000090075a7 */ /* 0x000e64000802017f */
[----:B-1----:R-:W-:Y:S05]  /*18e80*/  @!P1 BRA `(.L_x_1014) ;  /* 0x0000000800989947 */ /* 0x002fea0003800000 */
.L_x_1045:
[----:B------:R-:W-:Y:S05]  /*18e90*/  @!P0 BRA `(.L_x_1015) ;  /* 0x0000000000048947 */ /* 0x000fea0003800000 */
[----:B------:R-:W-:Y:S01]  /*18ea0*/  BPT.TRAP 0x1 ;  /* 0x000000040000795c */ /* 0x000fe20000300000 */
.L_x_1015:
[----:B------:R-:W-:-:S04]  /*18eb0*/  IMAD R17, R17, 0x8, R6 ;  /* 0x0000000811117824 */ /* 0x000fc800078e0206 */
[----:B------:R-:W2:Y:S02]  /*18ec0*/  SYNCS.PHASECHK.TRANS64.TRYWAIT P1, [R17+URZ+0x13260], R4 ;  /* 0x01326004110075a7 */ /* 0x000ea4000802017f */
[----:B--2---:R-:W-:Y:S05]  /*18ed0*/  @!P1 BRA `(.L_x_1016) ;  /* 0x0000000800989947 */ /* 0x004fea0003800000 */
.L_x_1046:
[----:B------:R-:W-:Y:S05]  /*18ee0*/  @!P0 BRA `(.L_x_1017) ;  /* 0x0000000000048947 */ /* 0x000fea0003800000 */
[----:B------:R-:W-:Y:S01]  /*18ef0*/  BPT.TRAP 0x1 ;  /* 0x000000040000795c */ /* 0x000fe20000300000 */
.L_x_1017:
[----:B------:R-:W-:-:S04]  /*18f00*/  IMAD R7, R7, 0x8, R6 ;  /* 0x0000000807077824 */ /* 0x000fc800078e0206 */
[----:B------:R-:W3:Y:S02]  /*18f10*/  SYNCS.PHASECHK.TRANS64.TRYWAIT P1, [R7+URZ+0x13260], R0 ;  /* 0x01326000070075a7 */ /* 0x000ee4000802017f */
[----:B---3--:R-:W-:Y:S05]  /*18f20*/  @!P1 BRA `(.L_x_1018) ;  /* 0x0000000800989947 */ /* 0x008fea0003800000 */
.L_x_1047:
[----:B------:R-:W-:Y:S05]  /*18f30*/  @!P0 BRA `(.L_x_1019) ;  /* 0x0000000000048947 */ /* 0x000fea0003800000 */
[----:B------:R-:W-:Y:S01]  /*18f40*/  BPT.TRAP 0x1 ;  /* 0x000000040000795c */ /* 0x000fe20000300000 */
.L_x_1019:
[----:B------:R-:W4:Y:S02]  /*18f50*/  SYNCS.PHASECHK.TRANS64.TRYWAIT P0, [R17+URZ+0x13280], R4 ;  /* 0x01328004110075a7 */ /* 0x000f24000800017f */
[----:B----4-:R-:W-:Y:S05]  /*18f60*/  @!P0 BRA `(.L_x_1020) ;  /* 0x00000008009c8947 */ /* 0x010fea0003800000 */
.L_x_1021:
[----:B------:R0:W0:Y:S02]  /*18f70*/  SYNCS.PHASECHK.TRANS64.TRYWAIT P0, [R7+URZ+0x13280], R0 ;  /* 0x01328000070075a7 */ /* 0x000024000800017f */
[----:B0-----:R-:W-:Y:S05]  /*18f80*/  @!P0 NANOSLEEP.SYNCS 0x989680 ;  /* 0x009896800000895d */ /* 0x001fea0003900000 */
[----:B------:R-:W0:Y:S02]  /*18f90*/  @!P0 SYNCS.PHASECHK.TRANS64 P0, [R7+URZ+0x13280], R0 ;  /* 0x01328000070085a7 */ /* 0x000e24000800007f */
[----:B0-----:R-:W-:Y:S05]  /*18fa0*/  @!P0 BRA `(.L_x_1021) ;  /* 0xfffffffc00f08947 */ /* 0x001fea000383ffff */
.L_x_1010:
[----:B------:R-:W-:Y:S05]  /*18fb0*/  BSYNC B0 ;  /* 0x0000000000007941 */ /* 0x000fea0003800000 */
.L_x_1009:
[----:B------:R-:W-:Y:S05]  /*18fc0*/  EXIT ;  /* 0x000000000000794d */ /* 0x000fea0003800000 */
.L_x_837:
[----:B0-----:R-:W-:-:S04]  /*18fd0*/  IMAD.U32 R3, RZ, RZ, UR45 ;  /* 0x0000002dff037e24 */ /* 0x001fc8000f8e00ff */
[----:B------:R0:W1:Y:S03]  /*18fe0*/  SYNCS.PHASECHK.TRANS64.TRYWAIT P1, [R3+URZ+0x13200], R8 ;  /* 0x01320008030075a7 */ /* 0x000066000802017f */
[----:B-1----:R-:W-:Y:S05]  /*18ff0*/  @!P1 NANOSLEEP.SYNCS 0x989680 ;  /* 0x009896800000995d */ /* 0x002fea0003900000 */
[----:B------:R-:W1:Y:S02]  /*19000*/  @!P1 SYNCS.PHASECHK.TRANS64 P1, [R3+URZ+0x13200], R8 ;  /* 0x01320008030095a7 */ /* 0x000e64000802007f */
[----:B-1----:R-:W-:Y:S05]  /*19010*/  @!P1 BRA `(.L_x_837) ;  /* 0xfffffffc00ec9947 */ /* 0x002fea000383ffff */
[----:B------:R-:W-:Y:S05]  /*19020*/  BRA `(.L_x_1022) ;  /* 0xfffffe8c00087947 */ /* 0x000fea000383ffff */
.L_x_841:
[----:B-1----:R1:W2:Y:S02]  /*19030*/  SYNCS.PHASECHK.TRANS64.TRYWAIT P1, [R6+URZ+0x13230], R3 ;  /* 0x01323003060075a7 */ /* 0x0022a4000802017f */
[----:B--2---:R-:W-:Y:S05]  /*19040*/  @!P1 NANOSLEEP.SYNCS 0x989680 ;  /* 0x009896800000995d */ /* 0x004fea0003900000 */
[----:B------:R-:W2:Y:S02]  /*19050*/  @!P1 SYNCS.PHASECHK.TRANS64 P1, [R6+URZ+0x13230], R3 ;  /* 0x01323003060095a7 */ /* 0x000ea4000802007f */
[----:B--2---:R-:W-:Y:S05]  /*19060*/  @!P1 BRA `(.L_x_841) ;  /* 0xfffffffc00f09947 */ /* 0x004fea000383ffff */
[----:B------:R-:W-:Y:S05]  /*19070*/  BRA `(.L_x_840) ;  /* 0xfffffe8c00247947 */ /* 0x000fea000383ffff */
.L_x_857:
[----:B-1----:R-:W-:-:S04]  /*19080*/  IMAD.U32 R57, RZ, RZ, UR24 ;  /* 0x00000018ff397e24 */ /* 0x002fc8000f8e00ff */
[----:B------:R1:W2:Y:S03]  /*19090*/  SYNCS.PHASECHK.TRANS64.TRYWAIT P1, [R57+URZ+0x13230], R12 ;  /* 0x0132300c390075a7 */ /* 0x0002a6000802017f */
[----:B--2---:R-:W-:Y:S05]  /*190a0*/  @!P1 NANOSLEEP.SYNCS 0x989680 ;  /* 0x009896800000995d */ /* 0x004fea0003900000 */
[----:B------:R-:W2:Y:S02]  /*190b0*/  @!P1 SYNCS.PHASECHK.TRANS64 P1, [R57+URZ+0x13230], R12 ;  /* 0x0132300c390095a7 */ /* 0x000ea4000802007f */
[----:B--2---:R-:W-:Y:S05]  /*190c0*/  @!P1 BRA `(.L_x_857) ;  /* 0xfffffffc00ec9947 */ /* 0x004fea000383ffff */
[----:B------:R-:W-:Y:S05]  /*190d0*/  BRA `(.L_x_856) ;  /* 0xfffffed000b47947 */ /* 0x000fea000383ffff */
.L_x_861:
[----:B-1----:R-:W-:-:S04]  /*190e0*/  IMAD.U32 R14, RZ, RZ, UR11 ;  /* 0x0000000bff0e7e24 */ /* 0x002fc8000f8e00ff */
[----:B------:R1:W2:Y:S03]  /*190f0*/  SYNCS.PHASECHK.TRANS64.TRYWAIT P1, [R14+URZ+0x13250], R12 ;  /* 0x0132500c0e0075a7 */ /* 0x0002a6000802017f */
[----:B--2---:R-:W-:Y:S05]  /*19100*/  @!P1 NANOSLEEP.SYNCS 0x989680 ;  /* 0x009896800000995d */ /* 0x004fea0003900000 */
[----:B------:R-:W2:Y:S02]  /*19110*/  @!P1 SYNCS.PHASECHK.TRANS64 P1, [R14+URZ+0x13250], R12 ;  /* 0x0132500c0e0095a7 */ /* 0x000ea4000802007f */
[----:B--2---:R-:W-:Y:S05]  /*19120*/  @!P1 BRA `(.L_x_861) ;  /* 0xfffffffc00ec9947 */ /* 0x004fea000383ffff */
[----:B------:R-:W-:Y:S05]  /*19130*/  BRA `(.L_x_860) ;  /* 0xfffffed400c07947 */ /* 0x000fea000383ffff */
.L_x_879:
[----:B-1----:R-:W-:-:S04]  /*19140*/  IMAD.U32 R11, RZ, RZ, UR6 ;  /* 0x00000006ff0b7e24 */ /* 0x002fc8000f8e00ff */
[----:B------:R1:W2:Y:S03]  /*19150*/  SYNCS.PHASECHK.TRANS64.TRYWAIT P1, [R11+URZ+0x13230], R10 ;  /* 0x0132300a0b0075a7 */ /* 0x0002a6000802017f */
[----:B--2---:R-:W-:Y:S05]  /*19160*/  @!P1 NANOSLEEP.SYNCS 0x989680 ;  /* 0x009896800000995d */ /* 0x004fea0003900000 */
[----:B------:R-:W2:Y:S02]  /*19170*/  @!P1 SYNCS.PHASECHK.TRANS64 P1, [R11+URZ+0x13230], R10 ;  /* 0x0132300a0b0095a7 */ /* 0x000ea4000802007f */
[----:B--2---:R-:W-:Y:S05]  /*19180*/  @!P1 BRA `(.L_x_879) ;  /* 0xfffffffc00ec9947 */ /* 0x004fea000383ffff */
[----:B------:R-:W-:Y:S05]  /*19190*/  BRA `(.L_x_878) ;  /* 0xffffff1c00387947 */ /* 0x000fea000383ffff */
.L_x_883:
[----:B-1----:R-:W-:-:S04]  /*191a0*/  IMAD.U32 R11, RZ, RZ, UR11 ;  /* 0x0000000bff0b7e24 */ /* 0x002fc8000f8e00ff */
[----:B------:R1:W2:Y:S03]  /*191b0*/  SYNCS.PHASECHK.TRANS64.TRYWAIT P1, [R11+URZ+0x13250], R10 ;  /* 0x0132500a0b0075a7 */ /* 0x0002a6000802017f */
[----:B--2---:R-:W-:Y:S05]  /*191c0*/  @!P1 NANOSLEEP.SYNCS 0x989680 ;  /* 0x009896800000995d */ /* 0x004fea0003900000 */
[----:B------:R-:W2:Y:S02]  /*191d0*/  @!P1 SYNCS.PHASECHK.TRANS64 P1, [R11+URZ+0x13250], R10 ;  /* 0x0132500a0b0095a7 */ /* 0x000ea4000802007f */
[----:B--2---:R-:W-:Y:S05]  /*191e0*/  @!P1 BRA `(.L_x_883) ;  /* 0xfffffffc00ec9947 */ /* 0x004fea000383ffff */
[----:B------:R-:W-:Y:S05]  /*191f0*/  BRA `(.L_x_882) ;  /* 0xffffff2000447947 */ /* 0x000fea000383ffff */
.L_x_890:
[----:B-1----:R-:W-:-:S04]  /*19200*/  IMAD.U32 R11, RZ, RZ, UR24 ;  /* 0x00000018ff0b7e24 */ /* 0x002fc8000f8e00ff */
[----:B------:R1:W2:Y:S03]  /*19210*/  SYNCS.PHASECHK.TRANS64.TRYWAIT P1, [R11+URZ+0x13230], R10 ;  /* 0x0132300a0b0075a7 */ /* 0x0002a6000802017f */
[----:B--2---:R-:W-:Y:S05]  /*19220*/  @!P1 NANOSLEEP.SYNCS 0x989680 ;  /* 0x009896800000995d */ /* 0x004fea0003900000 */
[----:B------:R-:W2:Y:S02]  /*19230*/  @!P1 SYNCS.PHASECHK.TRANS64 P1, [R11+URZ+0x13230], R10 ;  /* 0x0132300a0b0095a7 */ /* 0x000ea4000802007f */
[----:B--2---:R-:W-:Y:S05]  /*19240*/  @!P1 BRA `(.L_x_890) ;  /* 0xfffffffc00ec9947 */ /* 0x004fea000383ffff */
[----:B------:R-:W-:Y:S05]  /*19250*/  BRA `(.L_x_889) ;  /* 0xffffff4800547947 */ /* 0x000fea000383ffff */
.L_x_894:
[----:B-1----:R-:W-:-:S04]  /*19260*/  IMAD.U32 R11, RZ, RZ, UR11 ;  /* 0x0000000bff0b7e24 */ /* 0x002fc8000f8e00ff */
[----:B------:R1:W2:Y:S03]  /*19270*/  SYNCS.PHASECHK.TRANS64.TRYWAIT P1, [R11+URZ+0x13250], R10 ;  /* 0x0132500a0b0075a7 */ /* 0x0002a6000802017f */
[----:B--2---:R-:W-:Y:S05]  /*19280*/  @!P1 NANOSLEEP.SYNCS 0x989680 ;  /* 0x009896800000995d */ /* 0x004fea0003900000 */
[----:B------:R-:W2:Y:S02]  /*19290*/  @!P1 SYNCS.PHASECHK.TRANS64 P1, [R11+URZ+0x13250], R10 ;  /* 0x0132500a0b0095a7 */ /* 0x000ea4000802007f */
[----:B--2---:R-:W-:Y:S05]  /*192a0*/  @!P1 BRA `(.L_x_894) ;  /* 0xfffffffc00ec9947 */ /* 0x004fea000383ffff */
[----:B------:R-:W-:Y:S05]  /*192b0*/  BRA `(.L_x_893) ;  /* 0xffffff4c00607947 */ /* 0x000fea000383ffff */
.L_x_908:
[----:B-1----:R-:W-:-:S04]  /*192c0*/  IMAD.U32 R3, RZ, RZ, UR14 ;  /* 0x0000000eff037e24 */ /* 0x002fc8000f8e00ff */
[----:B------:R1:W2:Y:S03]  /*192d0*/  SYNCS.PHASECHK.TRANS64.TRYWAIT P1, [R3+URZ+0x13250], R0 ;  /* 0x01325000030075a7 */ /* 0x0002a6000802017f */
[----:B--2---:R-:W-:Y:S05]  /*192e0*/  @!P1 NANOSLEEP.SYNCS 0x989680 ;  /* 0x009896800000995d */ /* 0x004fea0003900000 */
[----:B------:R-:W2:Y:S02]  /*192f0*/  @!P1 SYNCS.PHASECHK.TRANS64 P1, [R3+URZ+0x13250], R0 ;  /* 0x01325000030095a7 */ /* 0x000ea4000802007f */
[----:B--2---:R-:W-:Y:S05]  /*19300*/  @!P1 BRA `(.L_x_908) ;  /* 0xfffffffc00ec9947 */ /* 0x004fea000383ffff */
[----:B------:R-:W-:Y:S05]  /*19310*/  BRA `(.L_x_907) ;  /* 0xffffff9000247947 */ /* 0x000fea000383ffff */
.L_x_956:
[----:B------:R-:W-:Y:S02]  /*19320*/  IMAD.MOV.U32 R13, RZ, RZ, R4 ;  /* 0x000000ffff0d7224 */ /* 0x000fe400078e0004 */
[----:B------:R-:W-:Y:S02]  /*19330*/  IMAD.MOV.U32 R12, RZ, RZ, RZ ;  /* 0x000000ffff0c7224 */ /* 0x000fe400078e00ff */
[----:B------:R-:W-:Y:S02]  /*19340*/  IMAD.MOV.U32 R11, RZ, RZ, 0x1f ;  /* 0x0000001fff0b7424 */ /* 0x000fe400078e00ff */
[----:B------:R-:W-:-:S07]  /*19350*/  IMAD.MOV.U32 R15, RZ, RZ, -0x1 ;  /* 0xffffffffff0f7424 */ /* 0x000fce00078e00ff */
[----:B------:R-:W-:Y:S05]  /*19360*/  WARPSYNC.COLLECTIVE R15, `(.L_x_1023) ;  /* 0x000000000f087348 */ /* 0x000fea0003c00000 */
[----:B------:R0:W1:Y:S02]  /*19370*/  SHFL.IDX P6, R14, R13, R12, R11 ;  /* 0x0000000c0d0e7389 */ /* 0x00006400000c000b */
[----:B01----:R-:W-:Y:S01]  /*19380*/  ENDCOLLECTIVE ;  /* 0x000000000000791b */ /* 0x003fe20003800000 */
.L_x_1023:
[----:B------:R-:W-:Y:S05]  /*19390*/  BRA `(.L_x_1024) ;  /* 0xffffffd400187947 */ /* 0x000fea000383ffff */
.L_x_958:
[----:B------:R-:W-:Y:S01]  /*193a0*/  BSSY B0, `(.L_x_1025) ;  /* 0x0000006000007945 */ /* 0x000fe20003800000 */
[----:B------:R-:W-:-:S07]  /*193b0*/  IMAD.MOV.U32 R15, RZ, RZ, -0x1 ;  /* 0xffffffffff0f7424 */ /* 0x000fce00078e00ff */
[----:B0-----:R-:W-:Y:S05]  /*193c0*/  WARPSYNC.COLLECTIVE R15, `(.L_x_1026) ;  /* 0x000000000f0c7348 */ /* 0x001fea0003c00000 */
[----:B------:R-:W-:Y:S02]  /*193d0*/  ELECT P6, UR62, PT ;  /* 0x00000000003e782f */ /* 0x000fe400038c0000 */
[----:B------:R-:W-:Y:S01]  /*193e0*/  MOV R14, UR62 ;  /* 0x0000003e000e7c02 */ /* 0x000fe20008000f00 */
[----:B0-----:R-:W-:Y:S10]  /*193f0*/  ENDCOLLECTIVE ;  /* 0x000000000000791b */ /* 0x001ff40003800000 */
.L_x_1026:
[----:B------:R-:W-:Y:S05]  /*19400*/  BSYNC B0 ;  /* 0x0000000000007941 */ /* 0x000fea0003800000 */
.L_x_1025:
[----:B------:R-:W-:Y:S05]  /*19410*/  BRA `(.L_x_1027) ;  /* 0xffffffd400147947 */ /* 0x000fea000383ffff */
.L_x_961:
[----:B-1----:R1:W2:Y:S02]  /*19420*/  SYNCS.PHASECHK.TRANS64.TRYWAIT P2, [R5+URZ+0x13280], R2 ;  /* 0x01328002050075a7 */ /* 0x0022a4000804017f */
[----:B--2---:R-:W-:Y:S05]  /*19430*/  @!P2 NANOSLEEP.SYNCS 0x989680 ;  /* 0x009896800000a95d */ /* 0x004fea0003900000 */
[----:B------:R-:W2:Y:S02]  /*19440*/  @!P2 SYNCS.PHASECHK.TRANS64 P2, [R5+URZ+0x13280], R2 ;  /* 0x013280020500a5a7 */ /* 0x000ea4000804007f */
[----:B--2---:R-:W-:Y:S05]  /*19450*/  @!P2 BRA `(.L_x_961) ;  /* 0xfffffffc00f0a947 */ /* 0x004fea000383ffff */
[----:B------:R-:W-:Y:S05]  /*19460*/  BRA `(.L_x_1028) ;  /* 0xffffffd4006c7947 */ /* 0x000fea000383ffff */
.L_x_963:
[----:B0-----:R0:W2:Y:S02]  /*19470*/  SYNCS.PHASECHK.TRANS64.TRYWAIT P2, [R5+URZ+0x13240], R2 ;  /* 0x01324002050075a7 */ /* 0x0010a4000804017f */
[----:B--2---:R-:W-:Y:S05]  /*19480*/  @!P2 NANOSLEEP.SYNCS 0x989680 ;  /* 0x009896800000a95d */ /* 0x004fea0003900000 */
[----:B------:R-:W2:Y:S02]  /*19490*/  @!P2 SYNCS.PHASECHK.TRANS64 P2, [R5+URZ+0x13240], R2 ;  /* 0x013240020500a5a7 */ /* 0x000ea4000804007f */
[----:B--2---:R-:W-:Y:S05]  /*194a0*/  @!P2 BRA `(.L_x_963) ;  /* 0xfffffffc00f0a947 */ /* 0x004fea000383ffff */
[----:B------:R-:W-:Y:S05]  /*194b0*/  BRA `(.L_x_1029) ;  /* 0xffffffd400c07947 */ /* 0x000fea000383ffff */
.L_x_966:
[----:B0-----:R-:W-:-:S04]  /*194c0*/  IMAD.U32 R4, RZ, RZ, UR41 ;  /* 0x00000029ff047e24 */ /* 0x001fc8000f8e00ff */
[----:B------:R0:W1:Y:S03]  /*194d0*/  SYNCS.PHASECHK.TRANS64.TRYWAIT P0, [R4+URZ+0x13220], R3 ;  /* 0x01322003040075a7 */ /* 0x000066000800017f */
[----:B-1----:R-:W-:Y:S05]  /*194e0*/  @!P0 NANOSLEEP.SYNCS 0x989680 ;  /* 0x009896800000895d */ /* 0x002fea0003900000 */
[----:B------:R-:W1:Y:S02]  /*194f0*/  @!P0 SYNCS.PHASECHK.TRANS64 P0, [R4+URZ+0x13220], R3 ;  /* 0x01322003040085a7 */ /* 0x000e64000800007f */
[----:B-1----:R-:W-:Y:S05]  /*19500*/  @!P0 BRA `(.L_x_966) ;  /* 0xfffffffc00ec8947 */ /* 0x002fea000383ffff */
[----:B------:R-:W-:Y:S05]  /*19510*/  BRA `(.L_x_1030) ;  /* 0xffffffd800747947 */ /* 0x000fea000383ffff */
.L_x_972:
[----:B0-----:R0:W1:Y:S02]  /*19520*/  SYNCS.PHASECHK.TRANS64.TRYWAIT P0, [R6+URZ+0x13280], R5 ;  /* 0x01328005060075a7 */ /* 0x001064000800017f */
[----:B-1----:R-:W-:Y:S05]  /*19530*/  @!P0 NANOSLEEP.SYNCS 0x989680 ;  /* 0x009896800000895d */ /* 0x002fea0003900000 */
[----:B------:R-:W1:Y:S02]  /*19540*/  @!P0 SYNCS.PHASECHK.TRANS64 P0, [R6+URZ+0x13280], R5 ;  /* 0x01328005060085a7 */ /* 0x000e64000800007f */
[----:B-1----:R-:W-:Y:S05]  /*19550*/  @!P0 BRA `(.L_x_972) ;  /* 0xfffffffc00f08947 */ /* 0x002fea000383ffff */
[----:B------:R-:W-:Y:S05]  /*19560*/  BRA `(.L_x_1031) ;  /* 0xffffffdc000c7947 */ /* 0x000fea000383ffff */
.L_x_977:
[----:B-1----:R1:W2:Y:S02]  /*19570*/  SYNCS.PHASECHK.TRANS64.TRYWAIT P0, [R6+URZ+0x13240], R5 ;  /* 0x01324005060075a7 */ /* 0x0022a4000800017f */
[----:B--2---:R-:W-:Y:S05]  /*19580*/  @!P0 NANOSLEEP.SYNCS 0x989680 ;  /* 0x009896800000895d */ /* 0x004fea0003900000 */
[----:B------:R-:W2:Y:S02]  /*19590*/  @!P0 SYNCS.PHASECHK.TRANS64 P0, [R6+URZ+0x13240], R5 ;  /* 0x01324005060085a7 */ /* 0x000ea4000800007f */
[----:B--2---:R-:W-:Y:S05]  /*195a0*/  @!P0 BRA `(.L_x_977) ;  /* 0xfffffffc00f08947 */ /* 0x004fea000383ffff */
[----:B------:R-:W-:Y:S05]  /*195b0*/  BRA `(.L_x_1032) ;  /* 0xffffffdc00887947 */ /* 0x000fea000383ffff */
.L_x_983:
[----:B0-----:R0:W1:Y:S02]  /*195c0*/  SYNCS.PHASECHK.TRANS64.TRYWAIT P2, [R12+URZ+0x13270], R5 ;  /* 0x013270050c0075a7 */ /* 0x001064000804017f */
[----:B-1----:R-:W-:Y:S05]  /*195d0*/  @!P2 NANOSLEEP.SYNCS 0x989680 ;  /* 0x009896800000a95d */ /* 0x002fea0003900000 */
[----:B------:R-:W1:Y:S02]  /*195e0*/  @!P2 SYNCS.PHASECHK.TRANS64 P2, [R12+URZ+0x13270], R5 ;  /* 0x013270050c00a5a7 */ /* 0x000e64000804007f */
[----:B-1----:R-:W-:Y:S05]  /*195f0*/  @!P2 BRA `(.L_x_983) ;  /* 0xfffffffc00f0a947 */ /* 0x002fea000383ffff */
[----:B------:R-:W-:Y:S05]  /*19600*/  BRA `(.L_x_1033) ;  /* 0xffffffe000247947 */ /* 0x000fea000383ffff */
.L_x_985:
[----:B0-----:R0:W1:Y:S02]  /*19610*/  SYNCS.PHASECHK.TRANS64.TRYWAIT P2, [R12+URZ+0x13260], R5 ;  /* 0x013260050c0075a7 */ /* 0x001064000804017f */
[----:B-1----:R-:W-:Y:S05]  /*19620*/  @!P2 NANOSLEEP.SYNCS 0x989680 ;  /* 0x009896800000a95d */ /* 0x002fea0003900000 */
[----:B------:R-:W1:Y:S02]  /*19630*/  @!P2 SYNCS.PHASECHK.TRANS64 P2, [R12+URZ+0x13260], R5 ;  /* 0x013260050c00a5a7 */ /* 0x000e64000804007f */
[----:B-1----:R-:W-:Y:S05]  /*19640*/  @!P2 BRA `(.L_x_985) ;  /* 0xfffffffc00f0a947 */ /* 0x002fea000383ffff */
[----:B------:R-:W-:Y:S05]  /*19650*/  BRA `(.L_x_1034) ;  /* 0xffffffe0002c7947 */ /* 0x000fea000383ffff */
.L_x_992:
[----:B0-----:R0:W1:Y:S02]  /*19660*/  SYNCS.PHASECHK.TRANS64.TRYWAIT P0, [R2+URZ+0x13270], R3 ;  /* 0x01327003020075a7 */ /* 0x001064000800017f */
[----:B-1----:R-:W-:Y:S05]  /*19670*/  @!P0 NANOSLEEP.SYNCS 0x989680 ;  /* 0x009896800000895d */ /* 0x002fea0003900000 */
[----:B------:R-:W1:Y:S02]  /*19680*/  @!P0 SYNCS.PHASECHK.TRANS64 P0, [R2+URZ+0x13270], R3 ;  /* 0x01327003020085a7 */ /* 0x000e64000800007f */
[----:B-1----:R-:W-:Y:S05]  /*19690*/  @!P0 BRA `(.L_x_992) ;  /* 0xfffffffc00f08947 */ /* 0x002fea000383ffff */
[----:B------:R-:W-:Y:S05]  /*196a0*/  BRA `(.L_x_1035) ;  /* 0xffffffe400547947 */ /* 0x000fea000383ffff */
.L_x_994:
[----:B0-----:R0:W1:Y:S02]  /*196b0*/  SYNCS.PHASECHK.TRANS64.TRYWAIT P0, [R2+URZ+0x13260], R5 ;  /* 0x01326005020075a7 */ /* 0x001064000800017f */
[----:B-1----:R-:W-:Y:S05]  /*196c0*/  @!P0 NANOSLEEP.SYNCS 0x989680 ;  /* 0x009896800000895d */ /* 0x002fea0003900000 */
[----:B------:R-:W1:Y:S02]  /*196d0*/  @!P0 SYNCS.PHASECHK.TRANS64 P0, [R2+URZ+0x13260], R5 ;  /* 0x01326005020085a7 */ /* 0x000e64000800007f */
[----:B-1----:R-:W-:Y:S05]  /*196e0*/  @!P0 BRA `(.L_x_994) ;  /* 0xfffffffc00f08947 */ /* 0x002fea000383ffff */
[----:B------:R-:W-:Y:S05]  /*196f0*/  BRA `(.L_x_1036) ;  /* 0xffffffe400607947 */ /* 0x000fea000383ffff */
.L_x_1007:
[----:B0-----:R0:W1:Y:S02]  /*19700*/  SYNCS.PHASECHK.TRANS64.TRYWAIT P0, [R6+URZ+0x13220], R0 ;  /* 0x01322000060075a7 */ /* 0x001064000800017f */
[----:B-1----:R-:W-:Y:S05]  /*19710*/  @!P0 NANOSLEEP.SYNCS 0x989680 ;  /* 0x009896800000895d */ /* 0x002fea0003900000 */
[----:B------:R-:W1:Y:S02]  /*19720*/  @!P0 SYNCS.PHASECHK.TRANS64 P0, [R6+URZ+0x13220], R0 ;  /* 0x01322000060085a7 */ /* 0x000e64000800007f */
[----:B-1----:R-:W-:Y:S05]  /*19730*/  @!P0 BRA `(.L_x_1007) ;  /* 0xfffffffc00f08947 */ /* 0x002fea000383ffff */
[----:B------:R-:W-:Y:S05]  /*19740*/  BRA `(.L_x_1037) ;  /* 0xfffffff4004c7947 */ /* 0x000fea000383ffff */
.L_x_1008:
        /* <DEDUP_REMOVED lines=11> */
.L_x_1039:
[----:B------:R-:W-:Y:S05]  /*19800*/  BSYNC B0 ;  /* 0x0000000000007941 */ /* 0x000fea0003800000 */
.L_x_1038:
[----:B------:R-:W-:Y:S05]  /*19810*/  BRA `(.L_x_1040) ;  /* 0xfffffff400347947 */ /* 0x000fea000383ffff */
.L_x_1011:
[----:B------:R-:W-:Y:S01]  /*19820*/  BSSY B1, `(.L_x_1041) ;  /* 0x0000006000017945 */ /* 0x000fe20003800000 */
[----:B------:R-:W-:-:S07]  /*19830*/  IMAD.MOV.U32 R15, RZ, RZ, -0x1 ;  /* 0xffffffffff0f7424 */ /* 0x000fce00078e00ff */
[----:B0-----:R-:W-:Y:S05]  /*19840*/  WARPSYNC.COLLECTIVE R15, `(.L_x_1042) ;  /* 0x000000000f0c7348 */ /* 0x001fea0003c00000 */
[----:B------:R-:W-:Y:S02]  /*19850*/  ELECT P6, UR62, PT ;  /* 0x00000000003e782f */ /* 0x000fe400038c0000 */
[----:B------:R-:W-:Y:S01]  /*19860*/  MOV R14, UR62 ;  /* 0x0000003e000e7c02 */ /* 0x000fe20008000f00 */
[----:B0-----:R-:W-:Y:S10]  /*19870*/  ENDCOLLECTIVE ;  /* 0x000000000000791b */ /* 0x001ff40003800000 */
.L_x_1042:
[----:B------:R-:W-:Y:S05]  /*19880*/  BSYNC B1 ;  /* 0x0000000000017941 */ /* 0x000fea0003800000 */
.L_x_1041:
[----:B------:R-:W-:Y:S05]  /*19890*/  BRA `(.L_x_1043) ;  /* 0xfffffff4002c7947 */ /* 0x000fea000383ffff */
.L_x_1013:
[----:B0-----:R0:W1:Y:S02]  /*198a0*/  SYNCS.PHASECHK.TRANS64.TRYWAIT P1, [R5+URZ], R4 ;  /* 0x00000004050075a7 */ /* 0x001064000802017f */
[----:B-1----:R-:W-:Y:S05]  /*198b0*/  @!P1 NANOSLEEP.SYNCS 0x989680 ;  /* 0x009896800000995d */ /* 0x002fea0003900000 */
[----:B------:R-:W1:Y:S02]  /*198c0*/  @!P1 SYNCS.PHASECHK.TRANS64 P1, [R5+URZ], R4 ;  /* 0x00000004050095a7 */ /* 0x000e64000802007f */
[----:B-1----:R-:W-:Y:S05]  /*198d0*/  @!P1 BRA `(.L_x_1013) ;  /* 0xfffffffc00f09947 */ /* 0x002fea000383ffff */
[----:B------:R-:W-:Y:S05]  /*198e0*/  BRA `(.L_x_1044) ;  /* 0xfffffff400607947 */ /* 0x000fea000383ffff */
.L_x_1014:
[----:B-1----:R1:W2:Y:S02]  /*198f0*/  SYNCS.PHASECHK.TRANS64.TRYWAIT P1, [R9+URZ], R0 ;  /* 0x00000000090075a7 */ /* 0x0022a4000802017f */
[----:B--2---:R-:W-:Y:S05]  /*19900*/  @!P1 NANOSLEEP.SYNCS 0x989680 ;  /* 0x009896800000995d */ /* 0x004fea0003900000 */
[----:B------:R-:W2:Y:S02]  /*19910*/  @!P1 SYNCS.PHASECHK.TRANS64 P1, [R9+URZ], R0 ;  /* 0x00000000090095a7 */ /* 0x000ea4000802007f */
[----:B--2---:R-:W-:Y:S05]  /*19920*/  @!P1 BRA `(.L_x_1014) ;  /* 0xfffffffc00f09947 */ /* 0x004fea000383ffff */
[----:B------:R-:W-:Y:S05]  /*19930*/  BRA `(.L_x_1045) ;  /* 0xfffffff400547947 */ /* 0x000fea000383ffff */
.L_x_1016:
[----:B--2---:R2:W3:Y:S02]  /*19940*/  SYNCS.PHASECHK.TRANS64.TRYWAIT P1, [R17+URZ+0x13260], R4 ;  /* 0x01326004110075a7 */ /* 0x0044e4000802017f */
[----:B---3--:R-:W-:Y:S05]  /*19950*/  @!P1 NANOSLEEP.SYNCS 0x989680 ;  /* 0x009896800000995d */ /* 0x008fea0003900000 */
[----:B------:R-:W3:Y:S02]  /*19960*/  @!P1 SYNCS.PHASECHK.TRANS64 P1, [R17+URZ+0x13260], R4 ;  /* 0x01326004110095a7 */ /* 0x000ee4000802007f */
[----:B---3--:R-:W-:Y:S05]  /*19970*/  @!P1 BRA `(.L_x_1016) ;  /* 0xfffffffc00f09947 */ /* 0x008fea000383ffff */
[----:B------:R-:W-:Y:S05]  /*19980*/  BRA `(.L_x_1046) ;  /* 0xfffffff400547947 */ /* 0x000fea000383ffff */
.L_x_1018:
[----:B---3--:R3:W4:Y:S02]  /*19990*/  SYNCS.PHASECHK.TRANS64.TRYWAIT P1, [R7+URZ+0x13260], R0 ;  /* 0x01326000070075a7 */ /* 0x008724000802017f */
[----:B----4-:R-:W-:Y:S05]  /*199a0*/  @!P1 NANOSLEEP.SYNCS 0x989680 ;  /* 0x009896800000995d */ /* 0x010fea0003900000 */
[----:B------:R-:W4:Y:S02]  /*199b0*/  @!P1 SYNCS.PHASECHK.TRANS64 P1, [R7+URZ+0x13260], R0 ;  /* 0x01326000070095a7 */ /* 0x000f24000802007f */
[----:B----4-:R-:W-:Y:S05]  /*199c0*/  @!P1 BRA `(.L_x_1018) ;  /* 0xfffffffc00f09947 */ /* 0x010fea000383ffff */
[----:B------:R-:W-:Y:S05]  /*199d0*/  BRA `(.L_x_1047) ;  /* 0xfffffff400547947 */ /* 0x000fea000383ffff */
.L_x_1020:
[----:B----4-:R4:W0:Y:S02]  /*199e0*/  SYNCS.PHASECHK.TRANS64.TRYWAIT P0, [R17+URZ+0x13280], R4 ;  /* 0x01328004110075a7 */ /* 0x010824000800017f */
[----:B0-----:R-:W-:Y:S05]  /*199f0*/  @!P0 NANOSLEEP.SYNCS 0x989680 ;  /* 0x009896800000895d */ /* 0x001fea0003900000 */
[----:B------:R-:W0:Y:S02]  /*19a00*/  @!P0 SYNCS.PHASECHK.TRANS64 P0, [R17+URZ+0x13280], R4 ;  /* 0x01328004110085a7 */ /* 0x000e24000800007f */
[----:B0-----:R-:W-:Y:S05]  /*19a10*/  @!P0 BRA `(.L_x_1020) ;  /* 0xfffffffc00f08947 */ /* 0x001fea000383ffff */
[----:B------:R-:W-:Y:S05]  /*19a20*/  BRA `(.L_x_1021) ;  /* 0xfffffff400507947 */ /* 0x000fea000383ffff */
.L_x_1048:
        /* <DEDUP_REMOVED lines=13> */
.L_x_2166:


//--------------------- .text._ZN7cutlass13device_kernelIN5flash11enable_sm90INS1_16FlashAttnFwdSm90INS1_25CollectiveMainloopFwdSm90ILi2EN4cute5tupleIJNS5_1CILi1EEES8_S8_EEENS6_IJNS7_ILi192EEENS7_ILi160EEENS7_ILi64EEEEEELi64ENS_12float_e4m3_tEfNS_4arch4Sm90ELb0ELb1ELb1ELb1ELb0ELb1ELb0ELb1ELb1ELb0ELb0ELb0EEENS1_21CollectiveEpilogueFwdINS6_IJSA_SC_SB_EEES9_NS_10bfloat16_tESG_Li384ELb1ELb0ELb0ELb1EEENS1_36VarlenDynamicPersistentTileSchedulerILi192ELi160ELi384ELi128ELb0ELb0ELb1ELb1ELb0ELb1EEEEEEEEEvNT_6ParamsE --------------------------
	.section	.text._ZN7cutlass13device_kernelIN5flash11enable_sm90INS1_16FlashAttnFwdSm90INS1_25CollectiveMainloopFwdSm90ILi2EN4cute5tupleIJNS5_1CILi1EEES8_S8_EEENS6_IJNS7_ILi192EEENS7_ILi160EEENS7_ILi64EEEEEELi64ENS_12float_e4m3_tEfNS_4arch4Sm90ELb0ELb1ELb1ELb1ELb0ELb1ELb0ELb1ELb1ELb0ELb0ELb0EEENS1_21CollectiveEpilogueFwdINS6_IJSA_SC_SB_EEES9_NS_10bfloat16_tESG_Li384ELb1ELb0ELb0ELb1EEENS1_36VarlenDynamicPersistentTileSchedulerILi192ELi160ELi384ELi128ELb0ELb0ELb1ELb1ELb0ELb1EEEEEEEEEvNT_6ParamsE,"ax",@progbits
	.align	128
.text._ZN7cutlass13device_kernelIN5flash11enable_sm90INS1_16FlashAttnFwdSm90INS1_25CollectiveMainloopFwdSm90ILi2EN4cute5tupleIJNS5_1CILi1EEES8_S8_EEENS6_IJNS7_ILi192EEENS7_ILi160EEENS7_ILi64EEEEEELi64ENS_12float_e4m3_tEfNS_4arch4Sm90ELb0ELb1ELb1ELb1ELb0ELb1ELb0ELb1ELb1ELb0ELb0ELb0EEENS1_21CollectiveEpilogueFwdINS6_IJSA_SC_SB_EEES9_NS_10bfloat16_tESG_Li384ELb1ELb0ELb0ELb1EEENS1_36VarlenDynamicPersistentTileSchedulerILi192ELi160ELi384ELi128ELb0ELb0ELb1ELb1ELb0ELb1EEEEEEEEEvNT_6ParamsE:
        .type           _ZN7cutlass13device_kernelIN5flash11enable_sm90INS1_16FlashAttnFwdSm90INS1_25CollectiveMainloopFwdSm90ILi2EN4cute5tupleIJNS5_1CILi1EEES8_S8_EEENS6_IJNS7_ILi192EEENS7_ILi160EEENS7_ILi64EEEEEELi64ENS_12float_e4m3_tEfNS_4arch4Sm90ELb0ELb1ELb1ELb1ELb0ELb1ELb0ELb1ELb1ELb0ELb0ELb0EEENS1_21CollectiveEpilogueFwdINS6_IJSA_SC_SB_EEES9_NS_10bfloat16_tESG_Li384ELb1ELb0ELb0ELb1EEENS1_36VarlenDynamicPersistentTileSchedulerILi192ELi160ELi384ELi128ELb0ELb0ELb1ELb1ELb0ELb1EEEEEEEEEvNT_6ParamsE,@function
        .size           _ZN7cutlass13device_kernelIN5flash11enable_sm90INS1_16FlashAttnFwdSm90INS1_25CollectiveMainloopFwdSm90ILi2EN4cute5tupleIJNS5_1CILi1EEES8_S8_EEENS6_IJNS7_ILi192EEENS7_ILi160EEENS7_ILi64EEEEEELi64ENS_12float_e4m3_tEfNS_4arch4Sm90ELb0ELb1ELb1ELb1ELb0ELb1ELb0ELb1ELb1ELb0ELb0ELb0EEENS1_21CollectiveEpilogueFwdINS6_IJSA_SC_SB_EEES9_NS_10bfloat16_tESG_Li384ELb1ELb0ELb0ELb1EEENS1_36VarlenDynamicPersistentTileSchedulerILi192ELi160ELi384ELi128ELb0ELb0ELb1ELb1ELb0ELb1EEEEEEEEEvNT_6ParamsE,(.L_x_2167 - _ZN7cutlass13device_kernelIN5flash11enable_sm90INS1_16FlashAttnFwdSm90INS1_25CollectiveMainloopFwdSm90ILi2EN4cute5tupleIJNS5_1CILi1EEES8_S8_EEENS6_IJNS7_ILi192EEENS7_ILi160EEENS7_ILi64EEEEEELi64ENS_12float_e4m3_tEfNS_4arch4Sm90ELb0ELb1ELb1ELb1ELb0ELb1ELb0ELb1ELb1ELb0ELb0ELb0EEENS1_21CollectiveEpilogueFwdINS6_IJSA_SC_SB_EEES9_NS_10bfloat16_tESG_Li384ELb1ELb0ELb0ELb1EEENS1_36VarlenDynamicPersistentTileSchedulerILi192ELi160ELi384ELi128ELb0ELb0ELb1ELb1ELb0ELb1EEEEEEEEEvNT_6ParamsE)
        .other          _ZN7cutlass13device_kernelIN5flash11enable_sm90INS1_16FlashAttnFwdSm90INS1_25CollectiveMainloopFwdSm90ILi2EN4cute5tupleIJNS5_1CILi1EEES8_S8_EEENS6_IJNS7_ILi192EEENS7_ILi160EEENS7_ILi64EEEEEELi64ENS_12float_e4m3_tEfNS_4arch4Sm90ELb0ELb1ELb1ELb1ELb0ELb1ELb0ELb1ELb1ELb0ELb0ELb0EEENS1_21CollectiveEpilogueFwdINS6_IJSA_SC_SB_EEES9_NS_10bfloat16_tESG_Li384ELb1ELb0ELb0ELb1EEENS1_36VarlenDynamicPersistentTileSchedulerILi192ELi160ELi384ELi128ELb0ELb0ELb1ELb1ELb0ELb1EEEEEEEEEvNT_6ParamsE,@"STO_CUDA_ENTRY STV_DEFAULT"
_ZN7cutlass13device_kernelIN5flash11enable_sm90INS1_16FlashAttnFwdSm90INS1_25CollectiveMainloopFwdSm90ILi2EN4cute5tupleIJNS5_1CILi1EEES8_S8_EEENS6_IJNS7_ILi192EEENS7_ILi160EEENS7_ILi64EEEEEELi64ENS_12float_e4m3_tEfNS_4arch4Sm90ELb0ELb1ELb1ELb1ELb0ELb1ELb0ELb1ELb1ELb0ELb0ELb0EEENS1_21CollectiveEpilogueFwdINS6_IJSA_SC_SB_EEES9_NS_10bfloat16_tESG_Li384ELb1ELb0ELb0ELb1EEENS1_36VarlenDynamicPersistentTileSchedulerILi192ELi160ELi384ELi128ELb0ELb0ELb1ELb1ELb0ELb1EEEEEEEEEvNT_6ParamsE:
[----:B------:R-:W0:Y:S02]  /*0000*/  LDC R1, c[0x0][0x28] ;  /* 0x00000a00ff017b82 */ /* 0x000e240000000800 */
[----:B0-----:R-:W-:Y:S01]  /*0010*/  VIADD R1, R1, 0xffffff80 ;  /* 0xffffff8001017836 */ /* 0x001fe20000000000 */
[----:B------:R-:W0:Y:S01]  /*0020*/  S2R R3, SR_TID.X ;  /* 0x0000000000037919 */ /* 0x000e220000002100 */
[----:B------:R-:W-:Y:S01]  /*0030*/  ELECT P0, URZ, PT ;  /* 0x00000000003f782f */ /* 0x000fe20003800000 */
[----:B------:R-:W-:Y:S01]  /*0040*/  BSSY B0, `(.L_x_1049) ;  /* 0x0000016000007945 */ /* 0x000fe20003800000 */
[----:B0-----:R-:W-:-:S05]  /*0050*/  SHF.R.U32.HI R0, RZ, 0x5, R3 ;  /* 0x00000005ff007819 */ /* 0x001fca0000011603 */
        /* <DEDUP_REMOVED lines=20> */
.L_x_1050:
[----:B------:R-:W-:Y:S05]  /*01a0*/  BSYNC B0 ;  /* 0x0000000000007941 */ /* 0x000fea0003800000 */
.L_x_1049:
[----:B------:R-:W-:Y:S01]  /*01b0*/  VOTEU.ANY UP0, P0 ;  /* 0x00000000003f7886 */ /* 0x000fe20000000100 */
[----:B------:R-:W0:Y:S01]  /*01c0*/  SHFL.IDX PT, R2, R0, RZ, 0x1f ;  /* 0x00001fff00027589 */ /* 0x000e2200000e0000 */
[----:B------:R-:W-:Y:S01]  /*01d0*/  UMOV UR4, 0x1 ;  /* 0x0000000100047882 */ /* 0x000fe20000000000 */
[----:B------:R-:W-:Y:S01]  /*01e0*/  UMOV UR7, 0x180 ;  /* 0x0000018000077882 */ /* 0x000fe20000000000 */
[----:B------:R-:W-:Y:S01]  /*01f0*/  VOTEU.ANY UP1, P0 ;  /* 0x00000000003f7886 */ /* 0x000fe20000020100 */
[----:B------:R-:W1:Y:S01]  /*0200*/  @UP0 S2UR UR8, SR_CgaCtaId ;  /* 0x00000000000809c3 */ /* 0x000e620000008800 */
[----:B------:R-:W-:Y:S01]  /*0210*/  @UP0 UMOV UR6, 0x400 ;  /* 0x0000040000060882 */ /* 0x000fe20000000000 */
[----:B------:R-:W-:-:S04]  /*0220*/  @UP0 UIADD3 UR4, -UR4, 0x100000, URZ ;  /* 0x0010000004040890 */ /* 0x000fc8000fffe13f */
[----:B------:R-:W-:Y:S02]  /*0230*/  @UP0 USHF.L.U32 UR5, UR4, 0xb, URZ ;  /* 0x0000000b04050899 */ /* 0x000fe4000800063f */
[----:B------:R-:W-:Y:S01]  /*0240*/  @UP0 USHF.L.U32 UR4, UR4, 0x1, URZ ;  /* 0x0000000104040899 */ /* 0x000fe2000800063f */
[----:B0-----:R-:W-:Y:S02]  /*0250*/  ISETP.NE.AND P1, PT, R2, RZ, PT ;  /* 0x000000ff0200720c */ /* 0x001fe40003f25270 */
[----:B------:R-:W-:Y:S01]  /*0260*/  SHF.R.U32.HI R2, RZ, 0x7, R3 ;  /* 0x00000007ff027819 */ /* 0x000fe20000011603 */
[----:B-1----:R-:W-:Y:S02]  /*0270*/  @UP0 ULEA UR8, UR8, UR6, 0x18 ;  /* 0x0000000608080291 */ /* 0x002fe4000f8ec03f */
[----:B------:R-:W-:-:S04]  /*0280*/  @UP0 UIADD3 UR6, -UR7, 0x100000, URZ ;  /* 0x0010000007060890 */ /* 0x000fc8000fffe13f */
[----:B------:R-:W-:Y:S02]  /*0290*/  @UP0 USHF.L.U32 UR7, UR6, 0xb, URZ ;  /* 0x0000000b06070899 */ /* 0x000fe4000800063f */
[----:B------:R-:W-:Y:S01]  /*02a0*/  @UP0 USHF.L.U32 UR6, UR6, 0x1, URZ ;  /* 0x0000000106060899 */ /* 0x000fe2000800063f */
[----:B------:R-:W-:Y:S01]  /*02b0*/  VOTEU.ANY UP0, P0 ;  /* 0x00000000003f7886 */ /* 0x000fe20000000100 */
[----:B------:R-:W0:Y:S04]  /*02c0*/  SHFL.IDX PT, R2, R2, RZ, 0x1f ;  /* 0x00001fff02027589 */ /* 0x000e2800000e0000 */
[----:B------:R-:W1:Y:S02]  /*02d0*/  FENCE.VIEW.ASYNC.S ;  /* 0x00000000000073c6 */ /* 0x000e640000000000 */
[----:B-1----:R1:W2:Y:S04]  /*02e0*/  @UP0 SYNCS.EXCH.64 URZ, [UR8+0x13200], UR4 ;  /* 0x01320004083f05b2 */ /* 0x0022a80008000100 */
[----:B------:R1:W3:Y:S01]  /*02f0*/  @UP1 SYNCS.EXCH.64 URZ, [UR8+0x13220], UR6 ;  /* 0x01322006083f15b2 */ /* 0x0002e20008000100 */
[----:B------:R-:W-:Y:S05]  /*0300*/  @P1 BRA `(.L_x_1051) ;  /* 0x0000000000481947 */ /* 0x000fea0003800000 */
        /* <DEDUP_REMOVED lines=14> */
[----:B------:R4:W0:Y:S01]  /*03f0*/  SYNCS.EXCH.64 URZ, [UR8+0x13240], UR4 ;  /* 0x01324004083f75b2 */ /* 0x0008220008000100 */
[----:B------:R4:W0:Y:S01]  /*0400*/  SYNCS.EXCH.64 URZ, [UR8+0x13238], UR6 ;  /* 0x01323806083f75b2 */ /* 0x0008220008000100 */
[----:B------:R4:W0:Y:S02]  /*0410*/  SYNCS.EXCH.64 URZ, [UR8+0x13248], UR4 ;  /* 0x01324804083f75b2 */ /* 0x0008240008000100 */
[----:B----4-:R-:W-:Y:S01]  /*0420*/  NOP ;  /* 0x0000000000007918 */ /* 0x010fe20000000000 */
.L_x_1051:
        /* <DEDUP_REMOVED lines=22> */
.L_x_1052:
        /* <DEDUP_REMOVED lines=14> */
[----:B------:R4:W0:Y:S01]  /*0670*/  SYNCS.EXCH.64 URZ, [UR6+0x13280], UR4 ;  /* 0x01328004063f75b2 */ /* 0x0008220008000100 */
[----:B------:R4:W0:Y:S01]  /*0680*/  SYNCS.EXCH.64 URZ, [UR6+0x13278], UR4 ;  /* 0x01327804063f75b2 */ /* 0x0008220008000100 */
[----:B------:R4:W0:Y:S02]  /*0690*/  SYNCS.EXCH.64 URZ, [UR6+0x13288], UR4 ;  /* 0x01328804063f75b2 */ /* 0x0008240008000100 */
[----:B----4-:R-:W-:Y:S01]  /*06a0*/  NOP ;  /* 0x0000000000007918 */ /* 0x010fe20000000000 */
.L_x_1053:
        /* <DEDUP_REMOVED lines=22> */
.L_x_1054:
        /* <DEDUP_REMOVED lines=22> */
.L_x_1055:
[----:B0-----:R-:W-:Y:S01]  /*0970*/  ISETP.NE.AND P0, PT, R2, RZ, PT ;  /* 0x000000ff0200720c */ /* 0x001fe20003f05270 */
[----:B------:R-:W-:Y:S01]  /*0980*/  IMAD.MOV.U32 R2, RZ, RZ, 0x1 ;  /* 0x00000001ff027424 */ /* 0x000fe200078e00ff */
[----:B------:R-:W-:Y:S01]  /*0990*/  NOP ;  /* 0x0000000000007918 */ /* 0x000fe20000000000 */
[----:B------:R-:W-:Y:S01]  /*09a0*/  ULDC.64 UR44, c[0x0][0x208] ;  /* 0x00008200002c7ab9 */ /* 0x000fe20000000a00 */
[----:B------:R-:W-:Y:S02]  /*09b0*/  BSSY B8, `(.L_x_1056) ;  /* 0x0002179000087945 */ /* 0x000fe40003800000 */
[----:B------:R-:W-:-:S05]  /*09c0*/  SEL R2, R2, 0x2, !P0 ;  /* 0x0000000202027807 */ /* 0x000fca0004000000 */
[----:B------:R0:W-:Y:S01]  /*09d0*/  STL [R1+0x14], R2 ;  /* 0x0000140201007387 */ /* 0x0001e20000100800 */
[----:B-123--:R-:W-:Y:S06]  /*09e0*/  BAR.SYNC.DEFER_BLOCKING 0x0 ;  /* 0x0000000000007b1d */ /* 0x00efec0000010000 */
[----:B------:R-:W-:Y:S05]  /*09f0*/  @!P0 BRA `(.L_x_1057) ;  /* 0x000001bc00108947 */ /* 0x000fea0003800000 */
.L_x_1058:
[----:B------:R-:W-:-:S08]  /*0a00*/  NOP ;  /* 0x0000000000007918 */ /* 0x000fd00000000000 */
[----:B------:R-:W1:Y:S02]  /*0a10*/  USETMAXREG.TRY_ALLOC.CTAPOOL UP0, 0xa0 ;  /* 0x000000a0000079c8 */ /* 0x000e640008000600 */
[----:B-1----:R-:W-:-:S13]  /*0a20*/  PLOP3.LUT P0, PT, PT, PT, UP0, 0x80, 0x0 ;  /* 0x000000000000781c */ /* 0x002fda0003f0f008 */
[----:B------:R-:W-:Y:S05]  /*0a30*/  @!P0 BRA `(.L_x_1058) ;  /* 0xfffffffc00f08947 */ /* 0x000fea000383ffff */
[----:B------:R-:W1:Y:S08]  /*0a40*/  S2UR UR4, SR_CgaCtaId ;  /* 0x00000000000479c3 */ /* 0x000e700000008800 */
[----:B------:R-:W-:Y:S06]  /*0a50*/  BAR.ARV 0x8, 0x1a0 ;  /* 0x0206800000007b1d */ /* 0x000fec0000002000 */
[----:B------:R-:W-:-:S02]  /*0a60*/  MOV R18, 0x400 ;  /* 0x0000040000127802 */ /* 0x000fc40000000f00 */
[----:B------:R-:W-:Y:S01]  /*0a70*/  BAR.SYNC.DEFER_BLOCKING 0x5, 0x200 ;  /* 0x0148000000007b1d */ /* 0x000fe20000010000 */
[----:B-1----:R-:W-:-:S05]  /*0a80*/  IMAD.U32 R0, RZ, RZ, UR4 ;  /* 0x00000004ff007e24 */ /* 0x002fca000f8e00ff */
[----:B------:R-:W-:Y:S01]  /*0a90*/  ULDC UR4, c[0x0][0xc14] ;  /* 0x0003050000047ab9 */ /* 0x000fe20000000800 */
[----:B------:R-:W-:Y:S01]  /*0aa0*/  LEA R18, R0, R18, 0x18 ;  /* 0x0000001200127211 */ /* 0x000fe200078ec0ff */
[----:B------:R-:W-:Y:S04]  /*0ab0*/  STL [R1+0x30], R0 ;  /* 0x0000300001007387 */ /* 0x000fe80000100800 */
[----:B------:R-:W1:Y:S01]  /*0ac0*/  LDS.128 R12, [R18+0x132d0] ;  /* 0x0132d000120c7984 */ /* 0x000e620000000c00 */
[----:B------:R-:W-:Y:S06]  /*0ad0*/  BAR.ARV 0x4, 0x200 ;  /* 0x0108000000007b1d */ /* 0x000fec0000002000 */
[----:B-1----:R-:W-:-:S13]  /*0ae0*/  ISETP.GE.AND P0, PT, R15, UR4, PT ;  /* 0x000000040f007c0c */ /* 0x002fda000bf06270 */
[----:B------:R-:W-:Y:S05]  /*0af0*/  @P0 BRA `(.L_x_1059) ;  /* 0x0000021400900947 */ /* 0x000fea0003800000 */
[----:B------:R-:W2:Y:S01]  /*0b00*/  LDL.LU R12, [R1+0x14] ;  /* 0x00001400010c7983 */ /* 0x000ea20000300800 */
[----:B------:R-:W1:Y:S02]  /*0b10*/  S2R R0, SR_TID.X ;  /* 0x0000000000007919 */ /* 0x000e640000002100 */
[----:B-1----:R-:W-:-:S05]  /*0b20*/  VIADD R0, R0, 0xffffff80 ;  /* 0xffffff8000007836 */ /* 0x002fca0000000000 */
[----:B------:R-:W-:-:S04]  /*0b30*/  SHF.R.S32.HI R3, RZ, 0x1f, R0 ;  /* 0x0000001fff037819 */ /* 0x000fc80000011400 */
[CC--:B0-----:R-:W-:Y:S02]  /*0b40*/  LEA.HI R2, R3.reuse, R0.reuse, RZ, 0x7 ;  /* 0x0000000003027211 */ /* 0x0c1fe400078f38ff */
[-C--:B------:R-:W-:Y:S02]  /*0b50*/  LEA.HI R4, R0, R0.reuse, RZ, 0x1 ;  /* 0x0000000000047211 */ /* 0x080fe400078f08ff */
[----:B------:R-:W-:Y:S02]  /*0b60*/  LOP3.LUT R9, R2, 0xffffff80, RZ, 0xc0, !PT ;  /* 0xffffff8002097812 */ /* 0x000fe400078ec0ff */
[----:B------:R-:W-:Y:S02]  /*0b70*/  SHF.R.S32.HI R16, RZ, 0x1, R4 ;  /* 0x00000001ff107819 */ /* 0x000fe40000011404 */
[CC--:B------:R-:W-:Y:S01]  /*0b80*/  LEA.HI R5, R3.reuse, R0.reuse, RZ, 0x2 ;  /* 0x0000000003057211 */ /* 0x0c0fe200078f10ff */
[----:B------:R-:W-:Y:S01]  /*0b90*/  IMAD.IADD R9, R0, 0x1, -R9 ;  /* 0x0000000100097824 */ /* 0x000fe200078e0a09 */
[----:B------:R-:W-:-:S02]  /*0ba0*/  LEA.HI R7, R3, R0, RZ, 0x4 ;  /* 0x0000000003077211 */ /* 0x000fc400078f20ff */
[----:B------:R-:W-:Y:S02]  /*0bb0*/  SHF.R.S32.HI R2, RZ, 0x7, R2 ;  /* 0x00000007ff027819 */ /* 0x000fe40000011402 */
[C---:B------:R-:W-:Y:S02]  /*0bc0*/  LOP3.LUT R3, R4.reuse, 0xfffffffe, RZ, 0xc0, !PT ;  /* 0xfffffffe04037812 */ /* 0x040fe400078ec0ff */
[----:B------:R-:W-:Y:S02]  /*0bd0*/  LEA.HI R6, R4, R16, RZ, 0x1 ;  /* 0x0000001004067211 */ /* 0x000fe400078f08ff */
[--C-:B------:R-:W-:Y:S02]  /*0be0*/  SHF.R.S32.HI R4, RZ, 0x2, R5.reuse ;  /* 0x00000002ff047819 */ /* 0x100fe40000011405 */
[----:B------:R-:W-:Y:S02]  /*0bf0*/  SHF.R.S32.HI R5, RZ, 0x1f, R5 ;  /* 0x0000001fff057819 */ /* 0x000fe40000011405 */
[----:B------:R-:W-:Y:S01]  /*0c00*/  SHF.R.S32.HI R10, RZ, 0x1f, R9 ;  /* 0x0000001fff0a7819 */ /* 0x000fe20000011409 */
[----:B------:R-:W-:Y:S01]  /*0c10*/  IMAD.HI R8, R2, 0x55555556, RZ ;  /* 0x5555555602087827 */ /* 0x000fe200078e02ff */
[----:B------:R-:W-:-:S03]  /*0c20*/  LEA.HI R5, R5, R4, RZ, 0x2 ;  /* 0x0000000405057211 */ /* 0x000fc600078f10ff */
[----:B------:R-:W-:Y:S01]  /*0c30*/  IMAD.IADD R3, R0, 0x1, -R3 ;  /* 0x0000000100037824 */ /* 0x000fe200078e0a03 */
[----:B------:R-:W-:Y:S02]  /*0c40*/  LEA.HI R0, R10, R9, RZ, 0x2 ;  /* 0x000000090a007211 */ /* 0x000fe400078f10ff */
[----:B------:R-:W-:Y:S02]  /*0c50*/  LEA.HI R11, R8, R8, RZ, 0x1 ;  /* 0x00000008080b7211 */ /* 0x000fe400078f08ff */
[----:B------:R-:W-:Y:S02]  /*0c60*/  LOP3.LUT R5, R5, 0xfffffffc, RZ, 0xc0, !PT ;  /* 0xfffffffc05057812 */ /* 0x000fe400078ec0ff */
[--C-:B------:R-:W-:Y:S02]  /*0c70*/  SHF.R.S32.HI R8, RZ, 0x2, R0.reuse ;  /* 0x00000002ff087819 */ /* 0x100fe40000011400 */
[----:B------:R-:W-:Y:S01]  /*0c80*/  SHF.R.S32.HI R17, RZ, 0x1f, R0 ;  /* 0x0000001fff117819 */ /* 0x000fe20000011400 */
[----:B------:R-:W-:-:S03]  /*0c90*/  IMAD.IADD R5, R4, 0x1, -R5 ;  /* 0x0000000104057824 */ /* 0x000fc600078e0a05 */
[----:B------:R-:W-:Y:S01]  /*0ca0*/  LEA.HI R17, R17, R8, RZ, 0x3 ;  /* 0x0000000811117211 */ /* 0x000fe200078f18ff */
[----:B------:R-:W-:Y:S01]  /*0cb0*/  IMAD R11, R11, -0x3, R2 ;  /* 0xfffffffd0b0b7824 */ /* 0x000fe200078e0202 */
[----:B------:R-:W-:Y:S01]  /*0cc0*/  LOP3.LUT R6, R6, 0x3fffffe, RZ, 0xc0, !PT ;  /* 0x03fffffe06067812 */ /* 0x000fe200078ec0ff */
[----:B------:R-:W-:Y:S01]  /*0cd0*/  IMAD.SHL.U32 R5, R5, 0x80, RZ ;  /* 0x0000008005057824 */ /* 0x000fe200078e00ff */
[----:B------:R-:W-:Y:S02]  /*0ce0*/  LOP3.LUT R17, R17, 0xfffffff8, RZ, 0xc0, !PT ;  /* 0xfffffff811117812 */ /* 0x000fe400078ec0ff */
[----:B------:R-:W-:Y:S02]  /*0cf0*/  LEA.HI R10, R10, R9, RZ, 0x5 ;  /* 0x000000090a0a7211 */ /* 0x000fe400078f28ff */
[----:B------:R-:W-:Y:S01]  /*0d00*/  LOP3.LUT R2, R0, 0x7ffffffc, RZ, 0xc0, !PT ;  /* 0x7ffffffc00027812 */ /* 0x000fe200078ec0ff */
[----:B------:R-:W-:Y:S01]  /*0d10*/  IMAD.IADD R6, R16, 0x1, -R6 ;  /* 0x0000000110067824 */ /* 0x000fe200078e0a06 */
[----:B------:R-:W-:Y:S01]  /*0d20*/  SHF.R.S32.HI R10, RZ, 0x5, R10 ;  /* 0x00000005ff0a7819 */ /* 0x000fe2000001140a */
[----:B------:R-:W-:Y:S01]  /*0d30*/  IMAD.IADD R17, R8, 0x1, -R17 ;  /* 0x0000000108117824 */ /* 0x000fe200078e0a11 */
[----:B------:R-:W-:Y:S01]  /*0d40*/  LOP3.LUT R16, R5, 0x180, RZ, 0xc0, !PT ;  /* 0x0000018005107812 */ /* 0x000fe200078ec0ff */
[----:B------:R-:W-:-:S02]  /*0d50*/  IMAD.IADD R2, R9, 0x1, -R2 ;  /* 0x0000000109027824 */ /* 0x000fc400078e0a02 */
[----:B------:R-:W-:Y:S02]  /*0d60*/  IMAD R10, R10, 0x10, R17 ;  /* 0x000000100a0a7824 */ /* 0x000fe400078e0211 */
[----:B------:R-:W-:Y:S01]  /*0d70*/  STL [R1+0x4c], R16 ;  /* 0x00004c1001007387 */ /* 0x000fe20000100800 */
[----:B------:R-:W-:-:S03]  /*0d80*/  IMAD.SHL.U32 R22, R3, 0x10, RZ ;  /* 0x0000001003167824 */ /* 0x000fc600078e00ff */
[----:B------:R0:W-:Y:S01]  /*0d90*/  STL [R1+0x28], R2 ;  /* 0x0000280201007387 */ /* 0x0001e20000100800 */
[----:B------:R-:W-:-:S03]  /*0da0*/  SHF.R.S32.HI R7, RZ, 0x4, R7 ;  /* 0x00000004ff077819 */ /* 0x000fc60000011407 */
[----:B------:R-:W-:Y:S01]  /*0db0*/  STL [R1+0x54], R13 ;  /* 0x0000540d01007387 */ /* 0x000fe20000100800 */
[----:B0-----:R-:W-:Y:S01]  /*0dc0*/  IMAD R2, R11, 0x40, R10 ;  /* 0x000000400b027824 */ /* 0x001fe200078e020a */
[C---:B------:R-:W-:Y:S01]  /*0dd0*/  LOP3.LUT R0, R16.reuse, 0x10, R22, 0xf8, !PT ;  /* 0x0000001010007812 */ /* 0x040fe200078ef816 */
[----:B------:R-:W-:Y:S01]  /*0de0*/  IMAD R6, R7, 0x8, R6 ;  /* 0x0000000807067824 */ /* 0x000fe200078e0206 */
[----:B------:R-:W-:Y:S02]  /*0df0*/  SHF.R.U32.HI R3, RZ, 0x3, R16 ;  /* 0x00000003ff037819 */ /* 0x000fe40000011610 */
[----:B------:R2:W-:Y:S01]  /*0e00*/  STL [R1+0x78], R2 ;  /* 0x0000780201007387 */ /* 0x0005e20000100800 */
[----:B------:R-:W-:-:S03]  /*0e10*/  LOP3.LUT R4, R16, 0x30, R22, 0xf8, !PT ;  /* 0x0000003010047812 */ /* 0x000fc600078ef816 */
[----:B------:R-:W-:Y:S01]  /*0e20*/  STL [R1+0x58], R14 ;  /* 0x0000580e01007387 */ /* 0x000fe20000100800 */
[----:B------:R-:W-:-:S03]  /*0e30*/  LOP3.LUT R0, R0, R3, RZ, 0x3c, !PT ;  /* 0x0000000300007212 */ /* 0x000fc600078e3cff */
[----:B------:R-:W-:Y:S01]  /*0e40*/  STL [R1+0x5c], R15 ;  /* 0x00005c0f01007387 */ /* 0x000fe20000100800 */
[----:B------:R-:W-:-:S03]  /*0e50*/  LOP3.LUT R3, R4, R3, RZ, 0x3c, !PT ;  /* 0x0000000304037212 */ /* 0x000fc600078e3cff */
[----:B------:R-:W-:Y:S01]  /*0e60*/  STL [R1+0x6c], RZ ;  /* 0x00006cff01007387 */ /* 0x000fe20000100800 */
[----:B------:R-:W-:Y:S01]  /*0e70*/  CS2R R156, SRZ ;  /* 0x00000000009c7805 */ /* 0x000fe2000001ff00 */
[----:B------:R-:W-:Y:S01]  /*0e80*/  IMAD.MOV.U32 R19, RZ, RZ, RZ ;  /* 0x000000ffff137224 */ /* 0x000fe200078e00ff */
[----:B--2---:R-:W-:-:S05]  /*0e90*/  LOP3.LUT R2, R12, 0x1, RZ, 0xfc, !PT ;  /* 0x000000010c027812 */ /* 0x004fca00078efcff */
[----:B------:R0:W-:Y:S02]  /*0ea0*/  STL [R1+0x10], R2 ;  /* 0x0000100201007387 */ /* 0x0001e40000100800 */
[----:B0-----:R-:W-:-:S04]  /*0eb0*/  IMAD.SHL.U32 R2, R6, 0x40, RZ ;  /* 0x0000004006027824 */ /* 0x001fc800078e00ff */
[----:B------:R-:W-:Y:S01]  /*0ec0*/  IMAD.IADD R4, R2, 0x1, R0 ;  /* 0x0000000102047824 */ /* 0x000fe200078e0200 */
[----:B------:R-:W-:Y:S01]  /*0ed0*/  IADD3 R0, R18, R2, R3 ;  /* 0x0000000212007210 */ /* 0x000fe20007ffe003 */
[----:B------:R0:W-:Y:S04]  /*0ee0*/  STL [R1+0x24], RZ ;  /* 0x000024ff01007387 */ /* 0x0001e80000100800 */
[----:B------:R0:W-:Y:S04]  /*0ef0*/  STL [R1+0x60], R2 ;  /* 0x0000600201007387 */ /* 0x0001e80000100800 */
[----:B------:R0:W-:Y:S04]  /*0f00*/  STL [R1+0x74], R0 ;  /* 0x0000740001007387 */ /* 0x0001e80000100800 */
[----:B------:R0:W-:Y:S02]  /*0f10*/  STL [R1+0x40], R4 ;  /* 0x0000400401007387 */ /* 0x0001e40000100800 */
.L_x_1249:
[----:B--23-5:R-:W2:Y:S01]  /*0f20*/  LDL R27, [R1+0x5c] ;  /* 0x00005c00011b7983 */ /* 0x02cea20000100800 */
[----:B------:R-:W-:Y:S01]  /*0f30*/  ULDC.64 UR4, c[0x0][0xa28] ;  /* 0x00028a0000047ab9 */ /* 0x000fe20000000a00 */
[----:B01----:R-:W2:Y:S01]  /*0f40*/  LDC.64 R4, c[0x0][0xa08] ;  /* 0x00028200ff047b82 */ /* 0x003ea20000000a00 */
[----:B------:R-:W-:Y:S01]  /*0f50*/  ISETP.NE.U32.AND P0, PT, RZ, UR4, PT ;  /* 0x00000004ff007c0c */ /* 0x000fe2000bf05070 */
[----:B------:R-:W3:Y:S04]  /*0f60*/  LDL R12, [R1+0x54] ;  /* 0x00005400010c7983 */ /* 0x000ee80000100800 */
[----:B------:R-:W4:Y:S01]  /*0f70*/  LDL R26, [R1+0x58] ;  /* 0x00005800011a7983 */ /* 0x000f220000100800 */
[----:B------:R-:W-:Y:S01]  /*0f80*/  ISETP.NE.AND.EX P0, PT, RZ, UR5, PT, P0 ;  /* 0x00000005ff007c0c */ /* 0x000fe2000bf05300 */
[----:B------:R-:W-:Y:S01]  /*0f90*/  ULDC.64 UR4, c[0x0][0xa18] ;  /* 0x0002860000047ab9 */ /* 0x000fe20000000a00 */
[----:B------:R-:W-:Y:S01]  /*0fa0*/  IMAD.MOV.U32 R0, RZ, RZ, RZ ;  /* 0x000000ffff007224 */ /* 0x000fe200078e00ff */
[----:B------:R-:W-:Y:S01]  /*0fb0*/  ISETP.NE.U32.AND P1, PT, RZ, UR4, PT ;  /* 0x00000004ff007c0c */ /* 0x000fe2000bf25070 */
[----:B------:R-:W-:Y:S01]  /*0fc0*/  IMAD.MOV.U32 R24, RZ, RZ, RZ ;  /* 0x000000ffff187224 */ /* 0x000fe200078e00ff */
[----:B------:R-:W-:-:S02]  /*0fd0*/  ULDC.64 UR6, c[0x0][0xa20] ;  /* 0x0002880000067ab9 */ /* 0x000fc40000000a00 */
[----:B------:R-:W-:Y:S01]  /*0fe0*/  ISETP.NE.AND.EX P1, PT, RZ, UR5, PT, P1 ;  /* 0x00000005ff007c0c */ /* 0x000fe2000bf25310 */
[----:B------:R-:W-:-:S05]  /*0ff0*/  ULDC.64 UR4, c[0x0][0xa08] ;  /* 0x0002820000047ab9 */ /* 0x000fca0000000a00 */
[----:B------:R-:W0:Y:S08]  /*1000*/  @P0 LDC.64 R2, c[0x0][0xa28] ;  /* 0x00028a00ff020b82 */ /* 0x000e300000000a00 */
[----:B------:R-:W1:Y:S01]  /*1010*/  @P1 LDC.64 R6, c[0x0][0xa18] ;  /* 0x00028600ff061b82 */ /* 0x000e620000000a00 */
[----:B------:R-:W-:Y:S01]  /*1020*/  ISETP.NE.U32.AND P3, PT, RZ, UR4, PT ;  /* 0x00000004ff007c0c */ /* 0x000fe2000bf65070 */
[----:B------:R-:W-:-:S02]  /*1030*/  ULDC UR4, c[0x0][0x288] ;  /* 0x0000a20000047ab9 */ /* 0x000fc40000000800 */
[----:B------:R-:W-:Y:S01]  /*1040*/  IMAD.U32 R10, RZ, RZ, UR4 ;  /* 0x00000004ff0a7e24 */ /* 0x000fe2000f8e00ff */
[----:B------:R-:W-:Y:S01]  /*1050*/  ISETP.NE.AND.EX P3, PT, RZ, UR5, PT, P3 ;  /* 0x00000005ff007c0c */ /* 0x000fe2000bf65330 */
[----:B------:R-:W-:Y:S01]  /*1060*/  ULDC.64 UR4, c[0x0][0x3f8] ;  /* 0x0000fe0000047ab9 */ /* 0x000fe20000000a00 */
[----:B--2---:R-:W-:-:S04]  /*1070*/  IMAD.WIDE R8, R27, 0x4, R4 ;  /* 0x000000041b087825 */ /* 0x004fc800078e0204 */
[----:B-1----:R-:W-:-:S07]  /*1080*/  @P1 IMAD.WIDE R4, R27, 0x4, R6 ;  /* 0x000000041b041825 */ /* 0x002fce00078e0206 */
[----:B------:R1:W5:Y:S04]  /*1090*/  @P3 LDG.E R24, desc[UR44][R8.64] ;  /* 0x0000002c08183981 */ /* 0x000368000c1e1900 */
[----:B------:R-:W2:Y:S01]  /*10a0*/  @P1 LDG.E R10, desc[UR44][R4.64] ;  /* 0x0000002c040a1981 */ /* 0x000ea2000c1e1900 */
[----:B0-----:R-:W-:-:S05]  /*10b0*/  @P0 IMAD.WIDE R2, R27, 0x4, R2 ;  /* 0x000000041b020825 */ /* 0x001fca00078e0202 */
[----:B------:R1:W5:Y:S01]  /*10c0*/  @P0 LDG.E R0, desc[UR44][R2.64] ;  /* 0x0000002c02000981 */ /* 0x000362000c1e1900 */
[----:B------:R-:W-:-:S03]  /*10d0*/  UISETP.NE.U32.AND UP0, UPT, UR4, URZ, UPT ;  /* 0x0000003f0400728c */ /* 0x000fc6000bf05070 */
[----:B------:R-:W-:Y:S01]  /*10e0*/  ULDC UR4, c[0x0][0x404] ;  /* 0x0001010000047ab9 */ /* 0x000fe20000000800 */
[----:B------:R-:W-:Y:S01]  /*10f0*/  UISETP.NE.AND.EX UP0, UPT, UR5, URZ, UPT, UP0 ;  /* 0x0000003f0500728c */ /* 0x000fe2000bf05300 */
[----:B------:R-:W-:Y:S02]  /*1100*/  ISETP.NE.U32.AND P2, PT, RZ, UR6, PT ;  /* 0x00000006ff007c0c */ /* 0x000fe4000bf45070 */
[----:B------:R-:W-:Y:S01]  /*1110*/  ULDC UR5, c[0x0][0x2e0] ;  /* 0x0000b80000057ab9 */ /* 0x000fe20000000800 */
[----:B------:R-:W-:Y:S01]  /*1120*/  USEL UR4, UR4, 0x1, UP0 ;  /* 0x0000000104047887 */ /* 0x000fe20008000000 */
[----:B------:R-:W-:-:S03]  /*1130*/  ISETP.NE.AND.EX P2, PT, RZ, UR7, PT, P2 ;  /* 0x00000007ff007c0c */ /* 0x000fc6000bf45320 */
[----:B------:R-:W-:-:S03]  /*1140*/  UIMAD UR4, UR4, UR5, URZ ;  /* 0x00000005040472a4 */ /* 0x000fc6000f8e023f */
[----:B------:R-:W-:Y:S01]  /*1150*/  ULDC UR5, c[0x0][0x338] ;  /* 0x0000ce0000057ab9 */ /* 0x000fe20000000800 */
[----:B--2---:R1:W-:Y:S04]  /*1160*/  STL [R1+0x38], R10 ;  /* 0x0000380a01007387 */ /* 0x0043e80000100800 */
[----:B---3--:R1:W-:Y:S04]  /*1170*/  STL [R1+0x70], R12 ;  /* 0x0000700c01007387 */ /* 0x0083e80000100800 */
[----:B----4-:R1:W-:Y:S04]  /*1180*/  STL [R1+0x64], R26 ;  /* 0x0000641a01007387 */ /* 0x0103e80000100800 */
[----:B------:R1:W-:Y:S01]  /*1190*/  STL [R1+0x68], R27 ;  /* 0x0000681b01007387 */ /* 0x0003e20000100800 */
[----:B------:R-:W-:Y:S01]  /*11a0*/  IMAD.MOV.U32 R13, RZ, RZ, R10 ;  /* 0x000000ffff0d7224 */ /* 0x000fe200078e000a */
[----:B------:R-:W-:Y:S06]  /*11b0*/  @P1 BRA `(.L_x_1060) ;  /* 0x0000000000281947 */ /* 0x000fec0003800000 */
[----:B------:R-:W-:Y:S02]  /*11c0*/  ULDC.64 UR6, c[0x0][0xa00] ;  /* 0x0002800000067ab9 */ /* 0x000fe40000000a00 */
[----:B------:R-:W-:-:S04]  /*11d0*/  ISETP.NE.U32.AND P0, PT, RZ, UR6, PT ;  /* 0x00000006ff007c0c */ /* 0x000fc8000bf05070 */
[----:B------:R-:W-:-:S13]  /*11e0*/  ISETP.NE.AND.EX P0, PT, RZ, UR7, PT, P0 ;  /* 0x00000007ff007c0c */ /* 0x000fda000bf05300 */
[----:B------:R-:W-:Y:S05]  /*11f0*/  @!P0 BRA `(.L_x_1060) ;  /* 0x0000000000188947 */ /* 0x000fea0003800000 */
[----:B-1----:R-:W0:Y:S02]  /*1200*/  LDC.64 R2, c[0x0][0xa00] ;  /* 0x00028000ff027b82 */ /* 0x002e240000000a00 */
[----:B0-----:R-:W-:-:S05]  /*1210*/  IMAD.WIDE R2, R27, 0x4, R2 ;  /* 0x000000041b027825 */ /* 0x001fca00078e0202 */
[----:B------:R-:W2:Y:S04]  /*1220*/  LDG.E R4, desc[UR44][R2.64] ;  /* 0x0000002c02047981 */ /* 0x000ea8000c1e1900 */
[----:B------:R-:W2:Y:S02]  /*1230*/  LDG.E R5, desc[UR44][R2.64+0x4] ;  /* 0x0000042c02057981 */ /* 0x000ea4000c1e1900 */
[----:B--2---:R-:W-:-:S05]  /*1240*/  IMAD.IADD R13, R5, 0x1, -R4 ;  /* 0x00000001050d7824 */ /* 0x004fca00078e0a04 */
[----:B------:R0:W-:Y:S02]  /*1250*/  STL [R1+0x38], R13 ;  /* 0x0000380d01007387 */ /* 0x0001e40000100800 */
.L_x_1060:
[----:B------:R-:W-:Y:S02]  /*1260*/  IMAD.U32 R50, RZ, RZ, UR5 ;  /* 0x00000005ff327e24 */ /* 0x000fe4000f8e00ff */
[----:B------:R-:W-:Y:S01]  /*1270*/  IMAD.U32 R25, RZ, RZ, UR4 ;  /* 0x00000004ff197e24 */ /* 0x000fe2000f8e00ff */
[----:B------:R-:W-:Y:S06]  /*1280*/  @!P2 BRA `(.L_x_1061) ;  /* 0x000000000010a947 */ /* 0x000fec0003800000 */
[----:B-1----:R-:W1:Y:S02]  /*1290*/  LDC.64 R2, c[0x0][0xa20] ;  /* 0x00028800ff027b82 */ /* 0x002e640000000a00 */
[----:B-1----:R-:W-:-:S05]  /*12a0*/  IMAD.WIDE R2, R27, 0x4, R2 ;  /* 0x000000041b027825 */ /* 0x002fca00078e0202 */
[----:B------:R2:W5:Y:S01]  /*12b0*/  LDG.E R25, desc[UR44][R2.64] ;  /* 0x0000002c02197981 */ /* 0x000562000c1e1900 */
[----:B------:R-:W-:Y:S05]  /*12c0*/  BRA `(.L_x_1062) ;  /* 0x0000000000107947 */ /* 0x000fea0003800000 */
.L_x_1061:
[----:B------:R-:W-:Y:S05]  /*12d0*/  @!P3 BRA `(.L_x_1062) ;  /* 0x00000000000cb947 */ /* 0x000fea0003800000 */
[----:B-1----:R-:W2:Y:S04]  /*12e0*/  LDG.E R2, desc[UR44][R8.64] ;  /* 0x0000002c08027981 */ /* 0x002ea8000c1e1900 */
[----:B------:R-:W2:Y:S02]  /*12f0*/  LDG.E R25, desc[UR44][R8.64+0x4] ;  /* 0x0000042c08197981 */ /* 0x000ea4000c1e1900 */
[----:B--2---:R-:W-:-:S07]  /*1300*/  IMAD.IADD R25, R25, 0x1, -R2 ;  /* 0x0000000119197824 */ /* 0x004fce00078e0a02 */
.L_x_1062:
[----:B------:R-:W-:Y:S01]  /*1310*/  ULDC.64 UR4, c[0x0][0xa10] ;  /* 0x0002840000047ab9 */ /* 0x000fe20000000a00 */
[----:B-1----:R-:W1:Y:S01]  /*1320*/  LDC.64 R8, c[0x0][0x9e0] ;  /* 0x00027800ff087b82 */ /* 0x002e620000000a00 */
[----:B------:R-:W-:-:S04]  /*1330*/  ISETP.NE.U32.AND P0, PT, RZ, UR4, PT ;  /* 0x00000004ff007c0c */ /* 0x000fc8000bf05070 */
[----:B------:R-:W-:Y:S01]  /*1340*/  ISETP.NE.AND.EX P0, PT, RZ, UR5, PT, P0 ;  /* 0x00000005ff007c0c */ /* 0x000fe2000bf05300 */
[----:B------:R-:W-:Y:S02]  /*1350*/  ULDC.64 UR4, c[0x0][0xa30] ;  /* 0x00028c0000047ab9 */ /* 0x000fe40000000a00 */
[----:B------:R-:W-:-:S04]  /*1360*/  ISETP.NE.U32.AND P1, PT, RZ, UR4, PT ;  /* 0x00000004ff007c0c */ /* 0x000fc8000bf25070 */
[----:B------:R-:W-:-:S06]  /*1370*/  ISETP.NE.AND.EX P1, PT, RZ, UR5, PT, P1 ;  /* 0x00000005ff007c0c */ /* 0x000fcc000bf25310 */
[----:B--2---:R-:W2:Y:S08]  /*1380*/  @P0 LDC.64 R2, c[0x0][0xa10] ;  /* 0x00028400ff020b82 */ /* 0x004eb00000000a00 */
[----:B------:R-:W3:Y:S01]  /*1390*/  @P1 LDC.64 R4, c[0x0][0xa30] ;  /* 0x00028c00ff041b82 */ /* 0x000ee20000000a00 */
[----:B--2---:R-:W-:-:S05]  /*13a0*/  @P0 IMAD.WIDE R2, R27, 0x4, R2 ;  /* 0x000000041b020825 */ /* 0x004fca00078e0202 */
[----:B------:R-:W2:Y:S04]  /*13b0*/  @P0 LDG.E R6, desc[UR44][R2.64] ;  /* 0x0000002c02060981 */ /* 0x000ea8000c1e1900 */
[----:B------:R-:W2:Y:S01]  /*13c0*/  @P0 LDG.E R7, desc[UR44][R2.64+0x4] ;  /* 0x0000042c02070981 */ /* 0x000ea2000c1e1900 */
[----:B-----5:R-:W-:Y:S02]  /*13d0*/  IMAD.IADD R10, R25, 0x1, -R0 ;  /* 0x00000001190a7824 */ /* 0x020fe400078e0a00 */
[----:B------:R-:W-:Y:S02]  /*13e0*/  IMAD.MOV.U32 R47, RZ, RZ, R25 ;  /* 0x000000ffff2f7224 */ /* 0x000fe400078e0019 */
[----:B---3--:R-:W-:-:S05]  /*13f0*/  @P1 IMAD.WIDE R4, R27, 0x4, R4 ;  /* 0x000000041b041825 */ /* 0x008fca00078e0204 */
[----:B------:R3:W5:Y:S01]  /*1400*/  @P1 LDG.E R47, desc[UR44][R4.64] ;  /* 0x0000002c042f1981 */ /* 0x000762000c1e1900 */
[----:B-1----:R-:W-:Y:S01]  /*1410*/  ISETP.GE.AND P1, PT, R9, 0x1, PT ;  /* 0x000000010900780c */ /* 0x002fe20003f26270 */
[----:B--2---:R-:W-:Y:S02]  /*1420*/  @P0 IMAD.IADD R50, R7, 0x1, -R6 ;  /* 0x0000000107320824 */ /* 0x004fe400078e0a06 */
[----:B------:R-:W-:Y:S02]  /*1430*/  IMAD.MOV.U32 R6, RZ, RZ, 0xc0 ;  /* 0x000000c0ff067424 */ /* 0x000fe400078e00ff */
[----:B------:R-:W-:Y:S02]  /*1440*/  IMAD.IADD R11, R10, 0x1, R50 ;  /* 0x000000010a0b7824 */ /* 0x000fe400078e0232 */
[----:B------:R-:W-:Y:S02]  /*1450*/  IMAD R2, R12, R6, 0xc0 ;  /* 0x000000c00c027424 */ /* 0x000fe400078e0206 */
[C---:B------:R-:W-:Y:S01]  /*1460*/  VIADD R0, R11.reuse, 0x9f ;  /* 0x0000009f0b007836 */ /* 0x040fe20000000000 */
[----:B------:R3:W-:Y:S02]  /*1470*/  STL [R1+0x3c], R11 ;  /* 0x00003c0b01007387 */ /* 0x0007e40000100800 */
[----:B------:R-:W-:Y:S01]  /*1480*/  IADD3 R7, R11, R2, -R13 ;  /* 0x000000020b077210 */ /* 0x000fe20007ffe80d */
[----:B------:R-:W-:-:S05]  /*1490*/  IMAD.HI R0, R0, 0x66666667, RZ ;  /* 0x6666666700007827 */ /* 0x000fca00078e02ff */
[----:B------:R-:W-:-:S04]  /*14a0*/  SHF.R.U32.HI R3, RZ, 0x1f, R0 ;  /* 0x0000001fff037819 */ /* 0x000fc80000011600 */
[----:B------:R-:W-:Y:S01]  /*14b0*/  LEA.HI.SX32 R106, R0, R3, 0x1a ;  /* 0x00000003006a7211 */ /* 0x000fe200078fd2ff */
[----:B------:R-:W-:Y:S01]  /*14c0*/  IMAD.IADD R0, R7, 0x1, R8 ;  /* 0x0000000107007824 */ /* 0x000fe200078e0208 */
[----:B---3--:R-:W-:Y:S06]  /*14d0*/  @!P1 BRA `(.L_x_1063) ;  /* 0x0000000000489947 */ /* 0x008fec0003800000 */
[C---:B------:R-:W-:Y:S01]  /*14e0*/  ISETP.GT.AND P0, PT, R7.reuse, RZ, PT ;  /* 0x000000ff0700720c */ /* 0x040fe20003f04270 */
[----:B------:R-:W-:Y:S01]  /*14f0*/  BSSY B0, `(.L_x_1064) ;  /* 0x000000e000007945 */ /* 0x000fe20003800000 */
[----:B------:R-:W-:-:S11]  /*1500*/  VIADD R2, R7, 0xffffffff ;  /* 0xffffffff07027836 */ /* 0x000fd60000000000 */
        /* <DEDUP_REMOVED lines=8> */
.L_x_1065:
[----:B------:R-:W-:-:S13]  /*1590*/  ISETP.NE.AND P0, PT, R9, 0x1, PT ;  /* 0x000000010900780c */ /* 0x000fda0003f05270 */
[----:B------:R-:W1:Y:S02]  /*15a0*/  @P0 LDC.64 R4, c[0x0][0x9e8] ;  /* 0x00027a00ff040b82 */ /* 0x000e640000000a00 */
[----:B-1----:R-:W-:-:S05]  /*15b0*/  @P0 IMAD.HI.U32 R4, R2, R4, RZ ;  /* 0x0000000402040227 */ /* 0x002fca00078e00ff */
[----:B------:R-:W-:-:S07]  /*15c0*/  @P0 SHF.R.U32.HI R2, RZ, R5, R4 ;  /* 0x00000005ff020219 */ /* 0x000fce0000011604 */
.L_x_1066:
[----:B------:R-:W-:Y:S05]  /*15d0*/  BSYNC B0 ;  /* 0x0000000000007941 */ /* 0x000fea0003800000 */
.L_x_1064:
[----:B------:R-:W-:-:S05]  /*15e0*/  IMAD R3, R2, R9, R9 ;  /* 0x0000000902037224 */ /* 0x000fca00078e0209 */
[----:B------:R-:W-:-:S07]  /*15f0*/  VIMNMX R0, R0, R3, PT ;  /* 0x0000000300007248 */ /* 0x000fce0003fe0100 */
.L_x_1063:
[----:B------:R-:W-:Y:S01]  /*1600*/  IMAD R2, R12, 0xc0, -R13 ;  /* 0x000000c00c027824 */ /* 0x000fe200078e0a0d */
[----:B------:R-:W-:-:S03]  /*1610*/  ULDC UR4, c[0x0][0x9dc] ;  /* 0x0002770000047ab9 */ /* 0x000fc60000000800 */
[----:B------:R-:W-:-:S04]  /*1620*/  IMAD.IADD R2, R11, 0x1, R2 ;  /* 0x000000010b027824 */ /* 0x000fc800078e0202 */
[----:B------:R-:W-:Y:S01]  /*1630*/  VIADD R3, R2, -UR4 ;  /* 0x8000000402037c36 */ /* 0x000fe20008000000 */
[----:B------:R-:W-:Y:S06]  /*1640*/  @!P1 BRA `(.L_x_1067) ;  /* 0x0000000000449947 */ /* 0x000fec0003800000 */
[----:B------:R-:W-:Y:S01]  /*1650*/  ISETP.GT.AND P0, PT, R2, -0x1, PT ;  /* 0xffffffff0200780c */ /* 0x000fe20003f04270 */
[----:B------:R-:W-:-:S12]  /*1660*/  BSSY B0, `(.L_x_1068) ;  /* 0x000000d000007945 */ /* 0x000fd80003800000 */
        /* <DEDUP_REMOVED lines=8> */
.L_x_1069:
[----:B------:R-:W-:-:S13]  /*16f0*/  ISETP.NE.AND P0, PT, R9, 0x1, PT ;  /* 0x000000010900780c */ /* 0x000fda0003f05270 */
[----:B------:R-:W1:Y:S02]  /*1700*/  @P0 LDC.64 R4, c[0x0][0x9e8] ;  /* 0x00027a00ff040b82 */ /* 0x000e640000000a00 */
[----:B-1----:R-:W-:-:S05]  /*1710*/  @P0 IMAD.HI.U32 R4, R2, R4, RZ ;  /* 0x0000000402040227 */ /* 0x002fca00078e00ff */
[----:B------:R-:W-:-:S07]  /*1720*/  @P0 SHF.R.U32.HI R2, RZ, R5, R4 ;  /* 0x00000005ff020219 */ /* 0x000fce0000011604 */
.L_x_1070:
[----:B------:R-:W-:Y:S05]  /*1730*/  BSYNC B0 ;  /* 0x0000000000007941 */ /* 0x000fea0003800000 */
.L_x_1068:
[----:B------:R-:W-:-:S05]  /*1740*/  IMAD R2, R2, R9, RZ ;  /* 0x0000000902027224 */ /* 0x000fca00078e02ff */
[----:B------:R-:W-:-:S07]  /*1750*/  VIMNMX R3, R3, R2, !PT ;  /* 0x0000000203037248 */ /* 0x000fce0007fe0100 */
.L_x_1067:
[----:B------:R-:W-:Y:S02]  /*1760*/  VIADD R0, R0, 0x9f ;  /* 0x0000009f00007836 */ /* 0x000fe40000000000 */
[----:B------:R-:W-:-:S04]  /*1770*/  IMAD.HI R2, R3, 0x66666667, RZ ;  /* 0x6666666703027827 */ /* 0x000fc800078e02ff */
[----:B------:R-:W-:Y:S01]  /*1780*/  IMAD.HI R0, R0, 0x66666667, RZ ;  /* 0x6666666700007827 */ /* 0x000fe200078e02ff */
[----:B------:R-:W-:-:S04]  /*1790*/  SHF.R.U32.HI R5, RZ, 0x1f, R2 ;  /* 0x0000001fff057819 */ /* 0x000fc80000011602 */
[----:B------:R-:W-:Y:S02]  /*17a0*/  SHF.R.U32.HI R3, RZ, 0x1f, R0 ;  /* 0x0000001fff037819 */ /* 0x000fe40000011600 */
[----:B------:R-:W-:Y:S02]  /*17b0*/  LEA.HI.SX32 R5, R2, R5, 0x1a ;  /* 0x0000000502057211 */ /* 0x000fe400078fd2ff */
[----:B------:R-:W-:Y:S02]  /*17c0*/  LEA.HI.SX32 R3, R0, R3, 0x1a ;  /* 0x0000000300037211 */ /* 0x000fe400078fd2ff */
[----:B------:R-:W-:Y:S02]  /*17d0*/  VIMNMX R5, RZ, R5, !PT ;  /* 0x00000005ff057248 */ /* 0x000fe40007fe0100 */
[----:B------:R-:W-:-:S03]  /*17e0*/  VIMNMX R3, R106, R3, PT ;  /* 0x000000036a037248 */ /* 0x000fc60003fe0100 */
[--C-:B------:R-:W-:Y:S02]  /*17f0*/  IMAD R5, R5, 0xa0, -R10.reuse ;  /* 0x000000a005057824 */ /* 0x100fe400078e0a0a */
[----:B------:R-:W-:-:S03]  /*1800*/  IMAD R3, R3, 0xa0, -R10 ;  /* 0x000000a003037824 */ /* 0x000fc600078e0a0a */
[----:B------:R-:W-:Y:S02]  /*1810*/  VIMNMX R5, RZ, R5, !PT ;  /* 0x00000005ff057248 */ /* 0x000fe40007fe0100 */
[----:B------:R-:W-:-:S03]  /*1820*/  VIMNMX R0, R3, R50, PT ;  /* 0x0000003203007248 */ /* 0x000fc60003fe0100 */
[----:B------:R-:W-:Y:S01]  /*1830*/  IMAD.WIDE.U32 R2, R5, -0x33333333, RZ ;  /* 0xcccccccd05027825 */ /* 0x000fe200078e00ff */
[----:B------:R-:W-:-:S04]  /*1840*/  ISETP.GT.AND P0, PT, R0, R5, PT ;  /* 0x000000050000720c */ /* 0x000fc80003f04270 */
[----:B------:R-:W-:-:S05]  /*1850*/  SHF.R.U32.HI R46, RZ, 0x7, R3 ;  /* 0x00000007ff2e7819 */ /* 0x000fca0000011603 */
[----:B------:R-:W-:-:S04]  /*1860*/  IMAD.MOV.U32 R51, RZ, RZ, R46 ;  /* 0x000000ffff337224 */ /* 0x000fc800078e002e */
        /* <DEDUP_REMOVED lines=24> */
[----:B01----:R-:W-:-:S07]  /*19f0*/  IMAD.MOV.U32 R13, RZ, RZ, RZ ;  /* 0x000000ffff0d7224 */ /* 0x003fce00078e00ff */
[----:B------:R-:W-:-:S07]  /*1a00*/  LEPC R20, `(.L_x_1073) ;  /* 0x000000001014794e */ /* 0x000fce0000000000 */
[----:B--2--5:R-:W-:Y:S05]  /*1a10*/  CALL.ABS.NOINC R2 ;  /* 0x0000000002007343 */ /* 0x024fea0003c00000 */
.L_x_1073:
[----:B------:R-:W-:Y:S05]  /*1a20*/  BSYNC B6 ;  /* 0x0000000000067941 */ /* 0x000fea0003800000 */
.L_x_1072:
        /* <DEDUP_REMOVED lines=20> */
.L_x_1075:
[----:B------:R-:W-:Y:S05]  /*1b70*/  BSYNC B6 ;  /* 0x0000000000067941 */ /* 0x000fea0003800000 */
.L_x_1074:
[----:B------:R-:W-:Y:S01]  /*1b80*/  ULDC.64 UR4, c[0x0][0x9f8] ;  /* 0x00027e0000047ab9 */ /* 0x000fe20000000a00 */
[----:B------:R-:W1:Y:S01]  /*1b90*/  LDC R0, c[0x0][0x428] ;  /* 0x00010a00ff007b82 */ /* 0x000e620000000800 */
[----:B------:R-:W-:Y:S01]  /*1ba0*/  ISETP.NE.U32.AND P0, PT, RZ, UR4, PT ;  /* 0x00000004ff007c0c */ /* 0x000fe2000bf05070 */
[----:B------:R-:W2:Y:S01]  /*1bb0*/  S2R R49, SR_TID.X ;  /* 0x0000000000317919 */ /* 0x000ea20000002100 */
[----:B------:R-:W-:Y:S01]  /*1bc0*/  IMAD.MOV.U32 R6, RZ, RZ, R27 ;  /* 0x000000ffff067224 */ /* 0x000fe200078e001b */
[----:B------:R-:W-:Y:S01]  /*1bd0*/  ULDC.64 UR6, c[0x0][0x320] ;  /* 0x0000c80000067ab9 */ /* 0x000fe20000000a00 */
[----:B------:R-:W-:-:S03]  /*1be0*/  ISETP.NE.AND.EX P0, PT, RZ, UR5, PT, P0 ;  /* 0x00000005ff007c0c */ /* 0x000fc6000bf05300 */
[----:B------:R-:W3:Y:S01]  /*1bf0*/  LDC.64 R38, c[0x0][0x2f0] ;  /* 0x0000bc00ff267b82 */ /* 0x000ee20000000a00 */
[----:B------:R-:W-:Y:S01]  /*1c00*/  IMAD.IADD R24, R24, 0x1, R25 ;  /* 0x0000000118187824 */ /* 0x000fe200078e0219 */
[----:B------:R-:W4:Y:S01]  /*1c10*/  LDL R14, [R1+0x60] ;  /* 0x00006000010e7983 */ /* 0x000f220000100800 */
[----:B------:R-:W-:-:S05]  /*1c20*/  ULDC.64 UR4, c[0x0][0xa08] ;  /* 0x0002820000047ab9 */ /* 0x000fca0000000a00 */
[----:B------:R-:W3:Y:S08]  /*1c30*/  LDC.64 R32, c[0x0][0x3d8] ;  /* 0x0000f600ff207b82 */ /* 0x000ef00000000a00 */
[----:B------:R-:W0:Y:S01]  /*1c40*/  @P0 LDC.64 R2, c[0x0][0x9f8] ;  /* 0x00027e00ff020b82 */ /* 0x000e220000000a00 */
[----:B-1----:R-:W-:-:S07]  /*1c50*/  ISETP.NE.AND P1, PT, R0, 0x1, PT ;  /* 0x000000010000780c */ /* 0x002fce0003f25270 */
[----:B------:R-:W1:Y:S01]  /*1c60*/  LDC R25, c[0x0][0x3d4] ;  /* 0x0000f500ff197b82 */ /* 0x000e620000000800 */
[----:B--2---:R-:W-:-:S07]  /*1c70*/  VIADD R8, R49, 0xffffff80 ;  /* 0xffffff8031087836 */ /* 0x004fce0000000000 */
[----:B------:R-:W2:Y:S01]  /*1c80*/  @P1 LDC R4, c[0x0][0x42c] ;  /* 0x00010b00ff041b82 */ /* 0x000ea20000000800 */
[----:B0-----:R-:W-:Y:S01]  /*1c90*/  @P0 IMAD.WIDE R2, R27, 0x4, R2 ;  /* 0x000000041b020825 */ /* 0x001fe200078e0202 */
[----:B------:R-:W-:-:S06]  /*1ca0*/  SHF.R.S32.HI R10, RZ, 0x1f, R24 ;  /* 0x0000001fff0a7819 */ /* 0x000fcc0000011418 */
[----:B------:R-:W0:Y:S01]  /*1cb0*/  @P1 LDC R9, c[0x0][0x430] ;  /* 0x00010c00ff091b82 */ /* 0x000e220000000800 */
[----:B------:R3:W4:Y:S01]  /*1cc0*/  @P0 LDG.E R6, desc[UR44][R2.64] ;  /* 0x0000002c02060981 */ /* 0x000722000c1e1900 */
[----:B------:R-:W-:Y:S02]  /*1cd0*/  SHF.R.S32.HI R5, RZ, 0x1f, R8 ;  /* 0x0000001fff057819 */ /* 0x000fe40000011408 */
[-C--:B------:R-:W-:Y:S02]  /*1ce0*/  LEA.HI R12, R8, R8.reuse, RZ, 0x1 ;  /* 0x00000008080c7211 */ /* 0x080fe400078f08ff */
[----:B------:R-:W-:Y:S02]  /*1cf0*/  LEA.HI R5, R5, R8, RZ, 0x2 ;  /* 0x0000000805057211 */ /* 0x000fe400078f10ff */
[----:B------:R-:W1:Y:S01]  /*1d00*/  LDC.64 R20, c[0x0][0x3e8] ;  /* 0x0000fa00ff147b82 */ /* 0x000e620000000a00 */
[----:B------:R-:W-:Y:S02]  /*1d10*/  ISETP.NE.U32.AND P0, PT, RZ, UR4, PT ;  /* 0x00000004ff007c0c */ /* 0x000fe4000bf05070 */
[----:B------:R-:W-:-:S02]  /*1d20*/  SHF.R.S32.HI R7, RZ, 0x2, R5 ;  /* 0x00000002ff077819 */ /* 0x000fc40000011405 */
[----:B------:R-:W-:Y:S02]  /*1d30*/  SHF.R.S32.HI R0, RZ, 0x1f, R5 ;  /* 0x0000001fff007819 */ /* 0x000fe40000011405 */
[----:B------:R-:W-:Y:S02]  /*1d40*/  LOP3.LUT R13, R12, 0xfffffffe, RZ, 0xc0, !PT ;  /* 0xfffffffe0c0d7812 */ /* 0x000fe400078ec0ff */
[----:B------:R-:W-:-:S04]  /*1d50*/  LEA.HI R0, R0, R7, RZ, 0x2 ;  /* 0x0000000700007211 */ /* 0x000fc800078f10ff */
[----:B---3--:R-:W-:Y:S01]  /*1d60*/  LOP3.LUT R2, R0, 0xfffffffc, RZ, 0xc0, !PT ;  /* 0xfffffffc00027812 */ /* 0x008fe200078ec0ff */
[----:B------:R-:W-:-:S04]  /*1d70*/  IMAD R0, R10, R38, RZ ;  /* 0x000000260a007224 */ /* 0x000fc800078e02ff */
[----:B------:R-:W-:Y:S02]  /*1d80*/  IMAD.IADD R11, R7, 0x1, -R2 ;  /* 0x00000001070b7824 */ /* 0x000fe400078e0a02 */
[----:B------:R-:W-:Y:S02]  /*1d90*/  IMAD R5, R24, R39, R0 ;  /* 0x0000002718057224 */ /* 0x000fe400078e0200 */
[----:B------:R-:W-:Y:S02]  /*1da0*/  IMAD.MOV.U32 R7, RZ, RZ, R26 ;  /* 0x000000ffff077224 */ /* 0x000fe400078e001a */
[----:B--2---:R-:W-:Y:S02]  /*1db0*/  @P1 IMAD.HI.U32 R0, R26, R4, RZ ;  /* 0x000000041a001227 */ /* 0x004fe400078e00ff */
[----:B------:R-:W2:Y:S01]  /*1dc0*/  LDL R26, [R1+0x4c] ;  /* 0x00004c00011a7983 */ /* 0x000ea20000100800 */
[----:B------:R-:W-:Y:S01]  /*1dd0*/  ISETP.NE.AND.EX P0, PT, RZ, UR5, PT, P0 ;  /* 0x00000005ff007c0c */ /* 0x000fe2000bf05300 */
[C---:B------:R-:W-:Y:S01]  /*1de0*/  VIADD R48, R49.reuse, 0xffffff80 ;  /* 0xffffff8031307836 */ /* 0x040fe20000000000 */
[----:B0-----:R-:W-:Y:S01]  /*1df0*/  @P1 SHF.R.U32.HI R7, RZ, R9, R0 ;  /* 0x00000009ff071219 */ /* 0x001fe20000011600 */
[----:B------:R-:W-:Y:S01]  /*1e00*/  VIADD R27, R49, 0xffffff80 ;  /* 0xffffff80311b7836 */ /* 0x000fe20000000000 */
[----:B------:R-:W-:Y:S01]  /*1e10*/  ULDC.64 UR4, c[0x0][0x2f8] ;  /* 0x0000be0000047ab9 */ /* 0x000fe20000000a00 */
[----:B------:R-:W-:Y:S01]  /*1e20*/  IMAD.WIDE.U32 R2, R24, R38, RZ ;  /* 0x0000002618027225 */ /* 0x000fe200078e00ff */
[----:B------:R-:W-:-:S03]  /*1e30*/  SHF.R.S32.HI R0, RZ, 0x1f, R7 ;  /* 0x0000001fff007819 */ /* 0x000fc60000011407 */
[----:B------:R-:W-:Y:S01]  /*1e40*/  IMAD.IADD R13, R8, 0x1, -R13 ;  /* 0x00000001080d7824 */ /* 0x000fe200078e0a0d */
[----:B------:R-:W-:Y:S01]  /*1e50*/  LEA.HI R27, R27, R48, RZ, 0x1 ;  /* 0x000000301b1b7211 */ /* 0x000fe200078f08ff */
[C---:B------:R-:W-:Y:S02]  /*1e60*/  IMAD R12, R0.reuse, UR6, RZ ;  /* 0x00000006000c7c24 */ /* 0x040fe4000f8e02ff */
[----:B------:R-:W-:Y:S02]  /*1e70*/  IMAD R8, R0, UR4, RZ ;  /* 0x0000000400087c24 */ /* 0x000fe4000f8e02ff */
[----:B------:R-:W-:Y:S01]  /*1e80*/  IMAD.IADD R3, R3, 0x1, R5 ;  /* 0x0000000103037824 */ /* 0x000fe200078e0205 */
[----:B------:R-:W-:Y:S01]  /*1e90*/  SHF.R.S32.HI R27, RZ, 0x1, R27 ;  /* 0x00000001ff1b7819 */ /* 0x000fe2000001141b */
[C---:B------:R-:W-:Y:S02]  /*1ea0*/  IMAD R9, R7.reuse, UR5, R8 ;  /* 0x0000000507097c24 */ /* 0x040fe4000f8e0208 */
[----:B------:R-:W-:Y:S01]  /*1eb0*/  IMAD.WIDE.U32 R2, R7, UR4, R2 ;  /* 0x0000000407027c25 */ /* 0x000fe2000f8e0002 */
[--C-:B------:R-:W-:Y:S01]  /*1ec0*/  SHF.R.S32.HI R23, RZ, 0x1f, R22.reuse ;  /* 0x0000001fff177819 */ /* 0x100fe20000011416 */
[----:B------:R-:W-:Y:S01]  /*1ed0*/  ULDC.64 UR4, c[0x0][0x300] ;  /* 0x0000c00000047ab9 */ /* 0x000fe20000000a00 */
[----:B------:R-:W-:Y:S01]  /*1ee0*/  SHF.R.S32.HI R57, RZ, 0x1f, R27 ;  /* 0x0000001fff397819 */ /* 0x000fe2000001141b */
[----:B------:R-:W-:Y:S01]  /*1ef0*/  IMAD.IADD R3, R3, 0x1, R9 ;  /* 0x0000000103037824 */ /* 0x000fe200078e0209 */
[----:B------:R-:W-:Y:S01]  /*1f00*/  LOP3.LUT P4, RZ, R11, 0x2, RZ, 0xc0, !PT ;  /* 0x000000020bff7812 */ /* 0x000fe2000788c0ff */
[----:B------:R-:W-:-:S04]  /*1f10*/  IMAD.WIDE.U32 R4, R7, UR6, R22 ;  /* 0x0000000607047c25 */ /* 0x000fc8000f8e0016 */
[----:B------:R-:W-:Y:S02]  /*1f20*/  IMAD R11, R7, UR7, R12 ;  /* 0x00000007070b7c24 */ /* 0x000fe4000f8e020c */
[----:B------:R-:W-:Y:S02]  /*1f30*/  IMAD R8, R57, R38, RZ ;  /* 0x0000002639087224 */ /* 0x000fe400078e02ff */
[----:B------:R-:W-:Y:S01]  /*1f40*/  IMAD.SHL.U32 R40, R13, 0x8, RZ ;  /* 0x000000080d287824 */ /* 0x000fe200078e00ff */
[----:B-1----:R-:W-:Y:S01]  /*1f50*/  ISETP.GE.AND P2, PT, R22, R25, PT ;  /* 0x000000191600720c */ /* 0x002fe20003f46270 */
[----:B------:R-:W-:Y:S02]  /*1f60*/  IMAD R9, R27, R39, R8 ;  /* 0x000000271b097224 */ /* 0x000fe400078e0208 */
[----:B------:R-:W-:Y:S01]  /*1f70*/  IMAD.IADD R5, R5, 0x1, R11 ;  /* 0x0000000105057824 */ /* 0x000fe200078e020b */
[----:B------:R-:W-:Y:S02]  /*1f80*/  SHF.R.S32.HI R41, RZ, 0x1f, R40 ;  /* 0x0000001fff297819 */ /* 0x000fe40000011428 */
[----:B------:R-:W-:-:S05]  /*1f90*/  SEL R11, R25, RZ, P2 ;  /* 0x000000ff190b7207 */ /* 0x000fca0001000000 */
[----:B------:R-:W-:-:S05]  /*1fa0*/  IMAD.IADD R11, R22, 0x1, R11 ;  /* 0x00000001160b7824 */ /* 0x000fca00078e020b */
[----:B------:R-:W-:-:S04]  /*1fb0*/  SHF.R.S32.HI R58, RZ, 0x1f, R11 ;  /* 0x0000001fff3a7819 */ /* 0x000fc8000001140b */
[----:B------:R-:W-:Y:S01]  /*1fc0*/  LEA.HI R58, R58, R11, RZ, 0x4 ;  /* 0x0000000b3a3a7211 */ /* 0x000fe200078f20ff */
[----:B------:R-:W-:Y:S01]  /*1fd0*/  IMAD R63, R39, 0xa0, RZ ;  /* 0x000000a0273f7824 */ /* 0x000fe200078e02ff */
[----:B------:R-:W-:Y:S01]  /*1fe0*/  LOP3.LUT R16, R16, 0xfffffffb, RZ, 0xc0, !PT ;  /* 0xfffffffb10107812 */ /* 0x000fe200078ec0ff */
[----:B------:R-:W-:Y:S01]  /*1ff0*/  IMAD R11, R33, 0xa0, RZ ;  /* 0x000000a0210b7824 */ /* 0x000fe200078e02ff */
[----:B------:R-:W-:Y:S01]  /*2000*/  SHF.R.U32.HI R61, RZ, 0x7, R49 ;  /* 0x00000007ff3d7819 */ /* 0x000fe20000011631 */
[----:B------:R-:W-:Y:S01]  /*2010*/  IMAD R65, R21, 0xa0, RZ ;  /* 0x000000a015417824 */ /* 0x000fe200078e02ff */
[----:B------:R-:W-:Y:S01]  /*2020*/  LOP3.LUT R67, R58, 0xfffffff0, RZ, 0xc0, !PT ;  /* 0xfffffff03a437812 */ /* 0x000fe200078ec0ff */
[----:B------:R-:W-:Y:S01]  /*2030*/  VIADD R82, R22, 0x20 ;  /* 0x0000002016527836 */ /* 0x000fe20000000000 */
[----:B------:R-:W-:Y:S01]  /*2040*/  @P2 LOP3.LUT R16, R16, 0x4, RZ, 0xfc, !PT ;  /* 0x0000000410102812 */ /* 0x000fe200078efcff */
[----:B------:R-:W-:Y:S01]  /*2050*/  VIADD R61, R61, 0x8 ;  /* 0x000000083d3d7836 */ /* 0x000fe20000000000 */
[----:B------:R-:W-:Y:S01]  /*2060*/  SHF.R.S32.HI R69, RZ, 0x1f, R67 ;  /* 0x0000001fff457819 */ /* 0x000fe20000011443 */
[----:B------:R-:W-:Y:S01]  /*2070*/  IMAD.SHL.U32 R62, R25, 0x2, RZ ;  /* 0x00000002193e7824 */ /* 0x000fe200078e00ff */
[----:B----4-:R-:W-:-:S04]  /*2080*/  SHF.R.S32.HI R0, RZ, 0x1f, R6 ;  /* 0x0000001fff007819 */ /* 0x010fc80000011406 */
[----:B------:R-:W-:Y:S02]  /*2090*/  SEL R0, R0, RZ, !P0 ;  /* 0x000000ff00007207 */ /* 0x000fe40004000000 */
[----:B------:R-:W-:-:S03]  /*20a0*/  SEL R43, R6, RZ, !P0 ;  /* 0x000000ff062b7207 */ /* 0x000fc60004000000 */
[----:B------:R-:W-:Y:S02]  /*20b0*/  IMAD R6, R0, UR4, RZ ;  /* 0x0000000400067c24 */ /* 0x000fe4000f8e02ff */
[----:B------:R-:W-:-:S04]  /*20c0*/  IMAD.WIDE.U32 R44, R43, UR4, R2 ;  /* 0x000000042b2c7c25 */ /* 0x000fc8000f8e0002 */
[----:B------:R-:W-:Y:S01]  /*20d0*/  IMAD R7, R43, UR5, R6 ;  /* 0x000000052b077c24 */ /* 0x000fe2000f8e0206 */
[----:B------:R-:W-:Y:S01]  /*20e0*/  ULDC.64 UR4, c[0x0][0x328] ;  /* 0x0000ca0000047ab9 */ /* 0x000fe20000000a00 */
[----:B------:R-:W-:-:S04]  /*20f0*/  IMAD.WIDE.U32 R2, R27, R38, R22 ;  /* 0x000000261b027225 */ /* 0x000fc800078e0016 */
[----:B------:R-:W-:Y:S01]  /*2100*/  IMAD R12, R0, UR4, RZ ;  /* 0x00000004000c7c24 */ /* 0x000fe2000f8e02ff */
[----:B------:R-:W-:Y:S01]  /*2110*/  IADD3 R59, P0, R44, R2, RZ ;  /* 0x000000022c3b7210 */ /* 0x000fe20007f1e0ff */
[----:B------:R-:W-:Y:S02]  /*2120*/  IMAD.IADD R0, R45, 0x1, R7 ;  /* 0x000000012d007824 */ /* 0x000fe400078e0207 */
[----:B------:R-:W-:Y:S02]  /*2130*/  IMAD R6, R57, R32, RZ ;  /* 0x0000002039067224 */ /* 0x000fe400078e02ff */
[----:B------:R-:W-:Y:S01]  /*2140*/  IMAD R71, R43, UR5, R12 ;  /* 0x000000052b477c24 */ /* 0x000fe2000f8e020c */
[----:B------:R-:W-:Y:S01]  /*2150*/  IADD3.X R56, R0, R3, R9, P0, !PT ;  /* 0x0000000300387210 */ /* 0x000fe200007fe409 */
[----:B------:R-:W-:Y:S02]  /*2160*/  IMAD R13, R27, R33, R6 ;  /* 0x000000211b0d7224 */ /* 0x000fe400078e0206 */
[----:B------:R-:W-:Y:S01]  /*2170*/  IMAD.WIDE.U32 R42, R43, UR4, R4 ;  /* 0x000000042b2a7c25 */ /* 0x000fe2000f8e0004 */
[----:B--2---:R-:W-:Y:S01]  /*2180*/  SHF.R.U32.HI R60, RZ, 0x3, R26 ;  /* 0x00000003ff3c7819 */ /* 0x004fe2000001161a */
[----:B------:R-:W-:-:S02]  /*2190*/  ULDC UR4, c[0x0][0x2e4] ;  /* 0x0000b90000047ab9 */ /* 0x000fc40000000800 */
[----:B------:R-:W-:-:S04]  /*21a0*/  IMAD.WIDE.U32 R6, R27, R32, R22 ;  /* 0x000000201b067225 */ /* 0x000fc800078e0016 */
[----:B------:R-:W-:-:S04]  /*21b0*/  IMAD.WIDE.U32 R2, R27, R32, R40 ;  /* 0x000000201b027225 */ /* 0x000fc800078e0028 */
[-C--:B------:R-:W-:Y:S02]  /*21c0*/  IMAD R4, R57, R20.reuse, RZ ;  /* 0x0000001439047224 */ /* 0x080fe400078e02ff */
[----:B------:R-:W-:Y:S02]  /*21d0*/  IMAD.IADD R7, R13, 0x1, R7 ;  /* 0x000000010d077824 */ /* 0x000fe400078e0207 */
[----:B------:R-:W-:Y:S01]  /*21e0*/  IMAD.IADD R3, R3, 0x1, R13 ;  /* 0x0000000103037824 */ /* 0x000fe200078e020d */
[----:B-----5:R-:W-:Y:S01]  /*21f0*/  SHF.R.S32.HI R13, RZ, 0x1f, R47 ;  /* 0x0000001fff0d7819 */ /* 0x020fe2000001142f */
[C---:B------:R-:W-:Y:S02]  /*2200*/  IMAD R15, R27.reuse, R21, R4 ;  /* 0x000000151b0f7224 */ /* 0x040fe400078e0204 */
[----:B------:R-:W-:-:S04]  /*2210*/  IMAD.WIDE.U32 R4, R27, R20, R40 ;  /* 0x000000141b047225 */ /* 0x000fc800078e0028 */
[----:B------:R-:W-:-:S04]  /*2220*/  IMAD.WIDE.U32 R8, R27, R20, R22 ;  /* 0x000000141b087225 */ /* 0x000fc800078e0016 */
[----:B------:R-:W-:Y:S02]  /*2230*/  IMAD.IADD R5, R5, 0x1, R15 ;  /* 0x0000000105057824 */ /* 0x000fe400078e020f */
[----:B------:R-:W-:Y:S02]  /*2240*/  IMAD R12, R13, R32, RZ ;  /* 0x000000200d0c7224 */ /* 0x000fe400078e02ff */
[----:B------:R-:W-:Y:S02]  /*2250*/  IMAD.IADD R9, R15, 0x1, R9 ;  /* 0x000000010f097824 */ /* 0x000fe400078e0209 */
[C---:B------:R-:W-:Y:S02]  /*2260*/  IMAD R15, R47.reuse, R33, R12 ;  /* 0x000000212f0f7224 */ /* 0x040fe400078e020c */
[----:B------:R-:W-:Y:S01]  /*2270*/  IMAD.WIDE.U32 R28, R47, R20, R4 ;  /* 0x000000142f1c7225 */ /* 0x000fe200078e0004 */
[----:B------:R-:W-:-:S03]  /*2280*/  LOP3.LUT R5, R26, 0x30, R58, 0xf8, !PT ;  /* 0x000000301a057812 */ /* 0x000fc600078ef83a */
[----:B------:R-:W-:Y:S01]  /*2290*/  IMAD R12, R13, R20, RZ ;  /* 0x000000140d0c7224 */ /* 0x000fe200078e02ff */
[----:B------:R-:W-:Y:S01]  /*22a0*/  LOP3.LUT R5, R5, R60, RZ, 0x3c, !PT ;  /* 0x0000003c05057212 */ /* 0x000fe200078e3cff */
[----:B------:R-:W-:Y:S01]  /*22b0*/  IMAD.WIDE.U32 R34, R47, R32, R2 ;  /* 0x000000202f227225 */ /* 0x000fe200078e0002 */
[----:B------:R-:W-:-:S03]  /*22c0*/  IADD3 R2, P0, R27, R24, RZ ;  /* 0x000000181b027210 */ /* 0x000fc60007f1e0ff */
[----:B------:R-:W-:-:S04]  /*22d0*/  IMAD.WIDE.U32 R36, R47, R32, R6 ;  /* 0x000000202f247225 */ /* 0x000fc800078e0006 */
[C---:B------:R-:W-:Y:S02]  /*22e0*/  IMAD R73, R47.reuse, R21, R12 ;  /* 0x000000152f497224 */ /* 0x040fe400078e020c */
[----:B------:R-:W-:-:S04]  /*22f0*/  IMAD.WIDE.U32 R30, R47, R20, R8 ;  /* 0x000000142f1e7225 */ /* 0x000fc800078e0008 */
[----:B------:R-:W-:-:S04]  /*2300*/  IMAD.WIDE.U32 R38, R38, 0xa0, RZ ;  /* 0x000000a026267825 */ /* 0x000fc800078e00ff */
[----:B------:R-:W-:-:S04]  /*2310*/  IMAD.WIDE.U32 R32, R32, 0xa0, RZ ;  /* 0x000000a020207825 */ /* 0x000fc800078e00ff */
[----:B------:R-:W-:Y:S01]  /*2320*/  IMAD.WIDE.U32 R20, R20, 0xa0, RZ ;  /* 0x000000a014147825 */ /* 0x000fe200078e00ff */
[----:B------:R-:W-:Y:S02]  /*2330*/  ISETP.GE.AND P3, PT, R22, UR4, PT ;  /* 0x0000000416007c0c */ /* 0x000fe4000bf66270 */
[----:B------:R-:W-:Y:S01]  /*2340*/  ISETP.GE.AND P2, PT, R82, UR4, PT ;  /* 0x0000000452007c0c */ /* 0x000fe2000bf46270 */
[----:B------:R-:W-:Y:S02]  /*2350*/  IMAD.IADD R68, R73, 0x1, R31 ;  /* 0x0000000149447824 */ /* 0x000fe400078e021f */
[----:B------:R-:W-:Y:S02]  /*2360*/  IMAD.X R3, R57, 0x1, R10, P0 ;  /* 0x0000000139037824 */ /* 0x000fe400000e060a */
[----:B------:R-:W-:Y:S02]  /*2370*/  IMAD.IADD R63, R39, 0x1, R63 ;  /* 0x00000001273f7824 */ /* 0x000fe400078e023f */
[----:B------:R-:W-:-:S02]  /*2380*/  IMAD.IADD R64, R33, 0x1, R11 ;  /* 0x0000000121407824 */ /* 0x000fc400078e020b */
[----:B------:R-:W-:Y:S02]  /*2390*/  IMAD.IADD R65, R21, 0x1, R65 ;  /* 0x0000000115417824 */ /* 0x000fe400078e0241 */
[----:B------:R-:W-:Y:S02]  /*23a0*/  IMAD.IADD R66, R15, 0x1, R37 ;  /* 0x000000010f427824 */ /* 0x000fe400078e0225 */
[----:B------:R-:W-:Y:S02]  /*23b0*/  IMAD.IADD R70, R14, 0x1, R5 ;  /* 0x000000010e467824 */ /* 0x000fe400078e0205 */
[----:B------:R-:W-:Y:S02]  /*23c0*/  IMAD.IADD R71, R43, 0x1, R71 ;  /* 0x000000012b477824 */ /* 0x000fe400078e0247 */
[----:B------:R-:W-:Y:S02]  /*23d0*/  IMAD.IADD R72, R35, 0x1, R15 ;  /* 0x0000000123487824 */ /* 0x000fe400078e020f */
[----:B------:R-:W-:-:S07]  /*23e0*/  IMAD.IADD R73, R29, 0x1, R73 ;  /* 0x000000011d497824 */ /* 0x000fce00078e0249 */
.L_x_1105:
[----:B--2---:R-:W2:Y:S01]  /*23f0*/  LDL R4, [R1+0x40] ;  /* 0x0000400001047983 */ /* 0x004ea20000100800 */
[----:B----4-:R-:W0:Y:S01]  /*2400*/  LDC.64 R48, c[0x0][0x2d8] ;  /* 0x0000b600ff307b82 */ /* 0x010e220000000a00 */
[----:B------:R-:W-:Y:S01]  /*2410*/  VIADD R51, R51, 0xffffffff ;  /* 0xffffffff33337836 */ /* 0x000fe20000000000 */
[----:B------:R-:W-:Y:S01]  /*2420*/  LOP3.LUT R16, R16, 0xfffffffd, RZ, 0xc0, !PT ;  /* 0xfffffffd10107812 */ /* 0x000fe200078ec0ff */
[----:B------:R-:W-:Y:S05]  /*2430*/  YIELD ;  /* 0x0000000000007946 */ /* 0x000fea0003800000 */
[----:B------:R-:W1:Y:S01]  /*2440*/  LDC R27, c[0x0][0x3d4] ;  /* 0x0000f500ff1b7b82 */ /* 0x000e620000000800 */
[----:B------:R-:W-:Y:S01]  /*2450*/  SHF.R.S32.HI R11, RZ, 0x1f, R51 ;  /* 0x0000001fff0b7819 */ /* 0x000fe20000011433 */
[-C--:B------:R-:W-:Y:S01]  /*2460*/  IMAD R7, R63, R51.reuse, RZ ;  /* 0x000000333f077224 */ /* 0x080fe200078e02ff */
        /* <DEDUP_REMOVED lines=18> */
[-C--:B------:R-:W-:Y:S02]  /*2590*/  IMAD R7, R65, R51.reuse, RZ ;  /* 0x0000003341077224 */ /* 0x080fe400078e02ff */
[C---:B------:R-:W-:Y:S02]  /*25a0*/  IMAD R9, R11.reuse, R32, R5 ;  /* 0x000000200b097224 */ /* 0x040fe400078e0205 */
[----:B------:R-:W-:Y:S02]  /*25b0*/  IMAD R11, R11, R20, R7 ;  /* 0x000000140b0b7224 */ /* 0x000fe400078e0207 */
[----:B------:R-:W-:-:S04]  /*25c0*/  IMAD.WIDE.U32 R6, R32, R51, RZ ;  /* 0x0000003320067225 */ /* 0x000fc800078e00ff */
[----:B------:R-:W-:-:S04]  /*25d0*/  IMAD.WIDE.U32 R4, R20, R51, RZ ;  /* 0x0000003314047225 */ /* 0x000fc800078e00ff */
[----:B------:R-:W-:Y:S02]  /*25e0*/  IMAD.IADD R55, R7, 0x1, R9 ;  /* 0x0000000107377824 */ /* 0x000fe400078e0209 */
[----:B------:R-:W-:Y:S01]  /*25f0*/  IMAD.IADD R26, R5, 0x1, R11 ;  /* 0x00000001051a7824 */ /* 0x000fe200078e020b */
[----:B------:R-:W-:Y:S06]  /*2600*/  @!P0 BRA `(.L_x_1078) ;  /* 0x0000001000508947 */ /* 0x000fec0003800000 */
[----:B------:R-:W0:Y:S01]  /*2610*/  S2R R8, SR_TID.X ;  /* 0x0000000000087919 */ /* 0x000e220000002100 */
[----:B------:R-:W-:Y:S01]  /*2620*/  BSSY B1, `(.L_x_1079) ;  /* 0x000001c000017945 */ /* 0x000fe20003800000 */
[----:B------:R-:W-:Y:S01]  /*2630*/  CS2R R14, SRZ ;  /* 0x00000000000e7805 */ /* 0x000fe2000001ff00 */
[C---:B0-----:R-:W-:Y:S02]  /*2640*/  VIADD R24, R8.reuse, 0xffffff80 ;  /* 0xffffff8008187836 */ /* 0x041fe40000000000 */
[----:B------:R-:W-:Y:S02]  /*2650*/  VIADD R10, R8, 0xffffff80 ;  /* 0xffffff80080a7836 */ /* 0x000fe40000000000 */
[----:B------:R-:W-:-:S03]  /*2660*/  IMAD R8, R51, -0xa0, R50 ;  /* 0xffffff6033087824 */ /* 0x000fc600078e0232 */
[----:B------:R-:W-:Y:S02]  /*2670*/  LEA.HI R10, R10, R24, RZ, 0x1 ;  /* 0x000000180a0a7211 */ /* 0x000fe400078f08ff */
[----:B------:R-:W-:Y:S02]  /*2680*/  CS2R R24, SRZ ;  /* 0x0000000000187805 */ /* 0x000fe4000001ff00 */
[----:B------:R-:W-:Y:S02]  /*2690*/  VIMNMX R8, R8, 0xa0, PT ;  /* 0x000000a008087848 */ /* 0x000fe40003fe0100 */
[----:B------:R-:W-:-:S04]  /*26a0*/  SHF.R.S32.HI R10, RZ, 0x1, R10 ;  /* 0x00000001ff0a7819 */ /* 0x000fc8000001140a */
[----:B------:R-:W-:Y:S02]  /*26b0*/  ISETP.GE.AND P1, PT, R10, R8, PT ;  /* 0x000000080a00720c */ /* 0x000fe40003f26270 */
[----:B------:R-:W-:Y:S02]  /*26c0*/  CS2R R10, SRZ ;  /* 0x00000000000a7805 */ /* 0x000fe4000001ff00 */
[----:B------:R-:W-:-:S09]  /*26d0*/  CS2R R8, SRZ ;  /* 0x0000000000087805 */ /* 0x000fd2000001ff00 */
        /* <DEDUP_REMOVED lines=16> */
.L_x_1080:
[----:B------:R-:W-:Y:S05]  /*27e0*/  BSYNC B1 ;  /* 0x0000000000017941 */ /* 0x000fea0003800000 */
.L_x_1079:
[----:B0-----:R-:W2:Y:S01]  /*27f0*/  LDL R4, [R1+0x10] ;  /* 0x0000100001047983 */ /* 0x001ea20000100800 */
[----:B-----5:R-:W-:Y:S02]  /*2800*/  IMAD.MOV.U32 R26, RZ, RZ, R10 ;  /* 0x000000ffff1a7224 */ /* 0x020fe400078e000a */
[----:B------:R-:W-:Y:S02]  /*2810*/  IMAD.MOV.U32 R81, RZ, RZ, R14 ;  /* 0x000000ffff517224 */ /* 0x000fe400078e000e */
[----:B------:R-:W-:Y:S02]  /*2820*/  IMAD.MOV.U32 R48, RZ, RZ, R8 ;  /* 0x000000ffff307224 */ /* 0x000fe400078e0008 */
[----:B------:R-:W-:Y:S01]  /*2830*/  IMAD.MOV.U32 R83, RZ, RZ, R24 ;  /* 0x000000ffff537224 */ /* 0x000fe200078e0018 */
[----:B--2---:R-:W-:-:S13]  /*2840*/  ISETP.NE.AND P0, PT, R4, 0x3, PT ;  /* 0x000000030400780c */ /* 0x004fda0003f05270 */
[----:B------:R-:W-:Y:S05]  /*2850*/  @!P0 BRA `(.L_x_1081) ;  /* 0x0000000000048947 */ /* 0x000fea0003800000 */
[----:B------:R-:W-:Y:S01]  /*2860*/  BPT.TRAP 0x1 ;  /* 0x000000040000795c */ /* 0x000fe20000300000 */
.L_x_1081:
[----:B------:R-:W2:Y:S01]  /*2870*/  LDL R4, [R1+0x24] ;  /* 0x0000240001047983 */ /* 0x000ea20000100800 */
[----:B------:R-:W-:Y:S01]  /*2880*/  IMAD R74, R157, 0x8, R18 ;  /* 0x000000089d4a7824 */ /* 0x000fe200078e0212 */
[----:B------:R-:W-:Y:S01]  /*2890*/  BSSY B1, `(.L_x_1082) ;  /* 0x0000004000017945 */ /* 0x000fe20003800000 */
[----:B--2---:R-:W-:-:S04]  /*28a0*/  SHF.L.U32 R77, R4, 0x1f, RZ ;  /* 0x0000001f044d7819 */ /* 0x004fc800000006ff */
[----:B------:R-:W0:Y:S02]  /*28b0*/  SYNCS.PHASECHK.TRANS64.TRYWAIT P5, [R74+URZ+0x13290], R77 ;  /* 0x0132904d4a0075a7 */ /* 0x000e2400080a017f */
[----:B0-----:R-:W-:Y:S05]  /*28c0*/  @!P5 BRA `(.L_x_1083) ;  /* 0x000001f80024d947 */ /* 0x001fea0003800000 */
.L_x_1387:
[----:B------:R-:W-:Y:S05]  /*28d0*/  BSYNC B1 ;  /* 0x0000000000017941 */ /* 0x000fea0003800000 */
.L_x_1082:
[----:B------:R-:W-:Y:S05]  /*28e0*/  @P1 BRA `(.L_x_1084) ;  /* 0x0000002000941947 */ /* 0x000fea0003800000 */
[----:B------:R-:W-:Y:S04]  /*28f0*/  BSSY B1, `(.L_x_1085) ;  /* 0x000006f000017945 */ /* 0x000fe80003800000 */
[----:B------:R-:W-:Y:S05]  /*2900*/  @P3 BRA `(.L_x_1086) ;  /* 0x0000000400b43947 */ /* 0x000fea0003800000 */
[----:B------:R1:W2:Y:S01]  /*2910*/  LDS.128 R4, [R76+0xe000] ;  /* 0x00e000004c047984 */ /* 0x0002a20000000c00 */
[----:B------:R-:W-:Y:S01]  /*2920*/  ISETP.GE.AND P5, PT, R40, R27, PT ;  /* 0x0000001b2800720c */ /* 0x000fe20003fa6270 */
[----:B------:R-:W-:-:S12]  /*2930*/  BSSY B2, `(.L_x_1087) ;  /* 0x0000069000027945 */ /* 0x000fd80003800000 */
[----:B-1----:R-:W-:Y:S05]  /*2940*/  @P5 BRA `(.L_x_1088) ;  /* 0x00000004009c5947 */ /* 0x002fea0003800000 */
[----:B------:R-:W-:Y:S02]  /*2950*/  SHF.R.U32.HI R53, RZ, 0x8, R15 ;  /* 0x00000008ff357819 */ /* 0x000fe4000001160f */
[----:B------:R-:W-:Y:S02]  /*2960*/  SHF.R.U32.HI R14, RZ, 0x8, R25 ;  /* 0x00000008ff0e7819 */ /* 0x000fe40000011619 */
[----:B------:R-:W-:Y:S02]  /*2970*/  SHF.R.U32.HI R54, RZ, 0x10, R15 ;  /* 0x00000010ff367819 */ /* 0x000fe4000001160f */
[----:B------:R-:W-:Y:S01]  /*2980*/  LOP3.LUT R24, R15, 0xff0000ff, RZ, 0xc0, !PT ;  /* 0xff0000ff0f187812 */ /* 0x000fe200078ec0ff */
[----:B------:R-:W-:Y:S01]  /*2990*/  IMAD.SHL.U32 R15, R53, 0x100, RZ ;  /* 0x00000100350f7824 */ /* 0x000fe200078e00ff */
[----:B------:R-:W-:Y:S02]  /*29a0*/  SHF.R.U32.HI R49, RZ, 0x10, R25 ;  /* 0x00000010ff317819 */ /* 0x000fe40000011619 */
[----:B------:R-:W-:Y:S01]  /*29b0*/  LOP3.LUT R52, R25, 0xff0000ff, RZ, 0xc0, !PT ;  /* 0xff0000ff19347812 */ /* 0x000fe200078ec0ff */
[----:B------:R-:W-:Y:S01]  /*29c0*/  IMAD.SHL.U32 R25, R14, 0x100, RZ ;  /* 0x000001000e197824 */ /* 0x000fe200078e00ff */
[----:B------:R-:W-:Y:S01]  /*29d0*/  LOP3.LUT R24, R24, 0xff00, R15, 0xf8, !PT ;  /* 0x0000ff0018187812 */ /* 0x000fe200078ef80f */
[----:B--2---:R-:W-:Y:S01]  /*29e0*/  IMAD.MOV.U32 R14, RZ, RZ, R4 ;  /* 0x000000ffff0e7224 */ /* 0x004fe200078e0004 */
[----:B------:R-:W-:Y:S01]  /*29f0*/  F2FP.F16.E4M3.UNPACK_B R4, R5 ;  /* 0x00000005ff04723e */ /* 0x000fe200020006ff */
[----:B------:R-:W-:Y:S01]  /*2a00*/  IMAD.U32 R15, R54, 0x10000, RZ ;  /* 0x00010000360f7824 */ /* 0x000fe200078e00ff */
[----:B------:R-:W-:Y:S01]  /*2a10*/  LOP3.LUT R52, R52, 0xff00, R25, 0xf8, !PT ;  /* 0x0000ff0034347812 */ /* 0x000fe200078ef819 */
[----:B------:R-:W-:Y:S01]  /*2a20*/  IMAD.U32 R49, R49, 0x10000, RZ ;  /* 0x0001000031317824 */ /* 0x000fe200078e00ff */
[----:B------:R-:W-:-:S02]  /*2a30*/  F2FP.F16.E4M3.UNPACK_B R25, R83.H1 ;  /* 0x00000053ff19723e */ /* 0x000fc400030006ff */
        /* <DEDUP_REMOVED lines=10> */
[C---:B------:R-:W-:Y:S01]  /*2ae0*/  FMUL.FTZ R80, R4.reuse, R54 ;  /* 0x0000003604507220 */ /* 0x040fe20000410000 */
[--C-:B------:R-:W-:Y:S01]  /*2af0*/  HADD2.F32 R25, -RZ, R5.reuse.H1_H1 ;  /* 0x30000005ff197230 */ /* 0x100fe20000004100 */
[----:B------:R-:W-:Y:S01]  /*2b00*/  F2FP.F16.E4M3.UNPACK_B R54, R83 ;  /* 0x00000053ff36723e */ /* 0x000fe200020006ff */
[----:B------:R-:W-:Y:S02]  /*2b10*/  HADD2.F32 R24, -RZ, R5.H0_H0 ;  /* 0x20000005ff187230 */ /* 0x000fe40000004100 */
[-C--:B------:R-:W-:Y:S01]  /*2b20*/  FFMA.FTZ R4, R4, R52.reuse, -R79 ;  /* 0x0000003404047223 */ /* 0x080fe2000001084f */
[----:B------:R-:W-:Y:S02]  /*2b30*/  HADD2.F32 R49, -RZ, R49.H1_H1 ;  /* 0x30000031ff317230 */ /* 0x000fe40000004100 */
[----:B------:R-:W-:Y:S01]  /*2b40*/  FFMA.FTZ R5, R15, R52, R80 ;  /* 0x000000340f057223 */ /* 0x000fe20000010050 */
[CC--:B------:R-:W-:Y:S01]  /*2b50*/  FMUL.FTZ R79, R25.reuse, R55.reuse ;  /* 0x00000037194f7220 */ /* 0x0c0fe20000410000 */
[C---:B------:R-:W-:Y:S01]  /*2b60*/  FMUL.FTZ R84, R24.reuse, R55 ;  /* 0x0000003718547220 */ /* 0x040fe20000410000 */
[-C--:B------:R-:W-:Y:S01]  /*2b70*/  F2FP.F16.E4M3.UNPACK_B R15, R14.reuse.H1 ;  /* 0x0000000eff0f723e */ /* 0x080fe200030006ff */
[----:B------:R-:W-:Y:S01]  /*2b80*/  HADD2.F32 R55, -RZ, R54.H1_H1 ;  /* 0x30000036ff377230 */ /* 0x000fe20000004100 */
[----:B------:R-:W-:Y:S01]  /*2b90*/  F2FP.F16.E4M3.UNPACK_B R14, R14 ;  /* 0x0000000eff0e723e */ /* 0x000fe200020006ff */
[-C--:B------:R-:W-:Y:S01]  /*2ba0*/  FFMA.FTZ R83, R24, R49.reuse, -R79 ;  /* 0x0000003118537223 */ /* 0x080fe2000001084f */
[----:B------:R-:W-:Y:S01]  /*2bb0*/  FFMA.FTZ R86, R25, R49, R84 ;  /* 0x0000003119567223 */ /* 0x000fe20000010054 */
[----:B------:R-:W-:Y:S01]  /*2bc0*/  F2FP.F16.E4M3.UNPACK_B R49, R81 ;  /* 0x00000051ff31723e */ /* 0x000fe200020006ff */
[----:B------:R-:W-:-:S02]  /*2bd0*/  HADD2.F32 R24, -RZ, R15.H0_H0 ;  /* 0x2000000fff187230 */ /* 0x000fc40000004100 */
[----:B------:R-:W-:Y:S01]  /*2be0*/  HADD2.F32 R25, -RZ, R15.H1_H1 ;  /* 0x3000000fff197230 */ /* 0x000fe20000004100 */
[----:B------:R-:W-:Y:S01]  /*2bf0*/  F2FP.SATFINITE.E4M3.F32.PACK_AB_MERGE_C R87, R86, R83, RZ ;  /* 0x000000535657723e */ /* 0x000fe200048070ff */
[----:B------:R-:W-:Y:S02]  /*2c00*/  HADD2.F32 R15, -RZ, R14.H0_H0 ;  /* 0x2000000eff0f7230 */ /* 0x000fe40000004100 */
[-C--:B------:R-:W-:Y:S01]  /*2c10*/  FMUL.FTZ R84, R24, R55.reuse ;  /* 0x0000003718547220 */ /* 0x080fe20000410000 */
[----:B------:R-:W-:Y:S02]  /*2c20*/  HADD2.F32 R54, -RZ, R54.H0_H0 ;  /* 0x20000036ff367230 */ /* 0x000fe40000004100 */
[----:B------:R-:W-:Y:S01]  /*2c30*/  FMUL.FTZ R79, R25, R55 ;  /* 0x00000037194f7220 */ /* 0x000fe20000410000 */
[----:B------:R-:W-:Y:S01]  /*2c40*/  HADD2.F32 R14, -RZ, R14.H1_H1 ;  /* 0x3000000eff0e7230 */ /* 0x000fe20000004100 */
[----:B------:R-:W-:Y:S01]  /*2c50*/  F2FP.SATFINITE.E4M3.F32.PACK_AB_MERGE_C R5, R5, R4, R87 ;  /* 0x000000040505723e */ /* 0x000fe20004807057 */
[----:B------:R-:W-:-:S02]  /*2c60*/  HADD2.F32 R52, -RZ, R49.H1_H1 ;  /* 0x30000031ff347230 */ /* 0x000fc40000004100 */
[-C--:B------:R-:W-:Y:S01]  /*2c70*/  FMUL.FTZ R55, R15, R54.reuse ;  /* 0x000000360f377220 */ /* 0x080fe20000410000 */
[----:B------:R-:W-:Y:S02]  /*2c80*/  HADD2.F32 R49, -RZ, R49.H0_H0 ;  /* 0x20000031ff317230 */ /* 0x000fe40000004100 */
[----:B------:R-:W-:Y:S01]  /*2c90*/  FMUL.FTZ R80, R14, R54 ;  /* 0x000000360e507220 */ /* 0x000fe20000410000 */
[----:B------:R-:W-:Y:S01]  /*2ca0*/  F2FP.F16.E4M3.UNPACK_B R54, R78.H1 ;  /* 0x0000004eff36723e */ /* 0x000fe200030006ff */
[-C--:B------:R-:W-:Y:S01]  /*2cb0*/  FFMA.FTZ R79, R24, R52.reuse, -R79 ;  /* 0x00000034184f7223 */ /* 0x080fe2000001084f */
[----:B------:R-:W-:Y:S01]  /*2cc0*/  FFMA.FTZ R84, R25, R52, R84 ;  /* 0x0000003419547223 */ /* 0x000fe20000010054 */
[----:B------:R-:W-:Y:S01]  /*2cd0*/  FFMA.FTZ R80, R15, R49, -R80 ;  /* 0x000000310f507223 */ /* 0x000fe20000010850 */
[----:B------:R-:W-:Y:S01]  /*2ce0*/  F2FP.F16.E4M3.UNPACK_B R15, R7.H1 ;  /* 0x00000007ff0f723e */ /* 0x000fe200030006ff */
[----:B------:R-:W-:Y:S01]  /*2cf0*/  FFMA.FTZ R81, R14, R49, R55 ;  /* 0x000000310e517223 */ /* 0x000fe20000010037 */
[----:B------:R-:W-:-:S02]  /*2d00*/  F2FP.F16.E4M3.UNPACK_B R49, R53.H1 ;  /* 0x00000035ff31723e */ /* 0x000fc400030006ff */
[----:B------:R-:W-:Y:S01]  /*2d10*/  F2FP.SATFINITE.E4M3.F32.PACK_AB_MERGE_C R85, R84, R79, RZ ;  /* 0x0000004f5455723e */ /* 0x000fe200048070ff */
[--C-:B------:R-:W-:Y:S01]  /*2d20*/  HADD2.F32 R25, -RZ, R15.reuse.H1_H1 ;  /* 0x3000000fff197230 */ /* 0x100fe20000004100 */
[----:B------:R-:W-:Y:S01]  /*2d30*/  F2FP.F16.E4M3.UNPACK_B R14, R6.H1 ;  /* 0x00000006ff0e723e */ /* 0x000fe200030006ff */
[----:B------:R-:W-:Y:S01]  /*2d40*/  HADD2.F32 R79, -RZ, R54.H1_H1 ;  /* 0x30000036ff4f7230 */ /* 0x000fe20000004100 */
[----:B------:R-:W-:Y:S01]  /*2d50*/  F2FP.F16.E4M3.UNPACK_B R78, R78 ;  /* 0x0000004eff4e723e */ /* 0x000fe200020006ff */
[----:B------:R-:W-:Y:S01]  /*2d60*/  HADD2.F32 R24, -RZ, R15.H0_H0 ;  /* 0x2000000fff187230 */ /* 0x000fe20000004100 */
[----:B------:R-:W-:Y:S01]  /*2d70*/  F2FP.F16.E4M3.UNPACK_B R53, R53 ;  /* 0x00000035ff35723e */ /* 0x000fe200020006ff */
[----:B------:R-:W-:Y:S02]  /*2d80*/  HADD2.F32 R52, -RZ, R49.H1_H1 ;  /* 0x30000031ff347230 */ /* 0x000fe40000004100 */
[----:B------:R-:W-:Y:S01]  /*2d90*/  FMUL.FTZ R83, R25, R79 ;  /* 0x0000004f19537220 */ /* 0x000fe20000410000 */
[----:B------:R-:W-:-:S02]  /*2da0*/  HADD2.F32 R15, -RZ, R14.H1_H1 ;  /* 0x3000000eff0f7230 */ /* 0x000fc40000004100 */
[C---:B------:R-:W-:Y:S01]  /*2db0*/  FMUL.FTZ R86, R24.reuse, R79 ;  /* 0x0000004f18567220 */ /* 0x040fe20000410000 */
[----:B------:R-:W-:Y:S02]  /*2dc0*/  HADD2.F32 R55, -RZ, R78.H1_H1 ;  /* 0x3000004eff377230 */ /* 0x000fe40000004100 */
[----:B------:R-:W-:Y:S01]  /*2dd0*/  FFMA.FTZ R83, R24, R52, -R83 ;  /* 0x0000003418537223 */ /* 0x000fe20000010853 */
[----:B------:R-:W-:Y:S01]  /*2de0*/  HADD2.F32 R14, -RZ, R14.H0_H0 ;  /* 0x2000000eff0e7230 */ /* 0x000fe20000004100 */
[----:B------:R-:W-:Y:S01]  /*2df0*/  F2FP.F16.E4M3.UNPACK_B R7, R7 ;  /* 0x00000007ff07723e */ /* 0x000fe200020006ff */
[----:B------:R-:W-:Y:S02]  /*2e00*/  HADD2.F32 R24, -RZ, R53.H1_H1 ;  /* 0x30000035ff187230 */ /* 0x000fe40000004100 */
[-C--:B------:R-:W-:Y:S01]  /*2e10*/  FMUL.FTZ R79, R15, R55.reuse ;  /* 0x000000370f4f7220 */ /* 0x080fe20000410000 */
        /* <DEDUP_REMOVED lines=10> */
[----:B------:R-:W-:Y:S02]  /*2ec0*/  HADD2.F32 R6, -RZ, R6.H1_H1 ;  /* 0x30000006ff067230 */ /* 0x000fe40000004100 */
[----:B------:R-:W-:Y:S01]  /*2ed0*/  FMUL.FTZ R55, R15, R54 ;  /* 0x000000360f377220 */ /* 0x000fe20000410000 */
[----:B------:R-:W-:-:S02]  /*2ee0*/  HADD2.F32 R78, -RZ, R78.H0_H0 ;  /* 0x2000004eff4e7230 */ /* 0x000fc40000004100 */
[----:B------:R-:W-:Y:S01]  /*2ef0*/  FMUL.FTZ R54, R14, R54 ;  /* 0x000000360e367220 */ /* 0x000fe20000410000 */
[----:B------:R-:W-:Y:S01]  /*2f00*/  HADD2.F32 R49, -RZ, R49.H0_H0 ;  /* 0x20000031ff317230 */ /* 0x000fe20000004100 */
[----:B------:R-:W-:Y:S01]  /*2f10*/  F2FP.SATFINITE.E4M3.F32.PACK_AB_MERGE_C R79, R84, R79, RZ ;  /* 0x0000004f544f723e */ /* 0x000fe200048070ff */
[----:B------:R-:W-:Y:S02]  /*2f20*/  HADD2.F32 R53, -RZ, R53.H0_H0 ;  /* 0x20000035ff357230 */ /* 0x000fe40000004100 */
[-C--:B------:R-:W-:Y:S01]  /*2f30*/  FMUL.FTZ R24, R6, R78.reuse ;  /* 0x0000004e06187220 */ /* 0x080fe20000410000 */
[----:B------:R-:W-:Y:S01]  /*2f40*/  FMUL.FTZ R25, R7, R78 ;  /* 0x0000004e07197220 */ /* 0x000fe20000410000 */
[-C--:B------:R-:W-:Y:S01]  /*2f50*/  FFMA.FTZ R55, R14, R49.reuse, -R55 ;  /* 0x000000310e377223 */ /* 0x080fe20000010837 */
[----:B------:R-:W-:Y:S01]  /*2f60*/  FFMA.FTZ R54, R15, R49, R54 ;  /* 0x000000310f367223 */ /* 0x000fe20000010036 */
[-C--:B------:R-:W-:Y:S01]  /*2f70*/  FFMA.FTZ R24, R7, R53.reuse, -R24 ;  /* 0x0000003507187223 */ /* 0x080fe20000010818 */
[----:B------:R-:W-:Y:S01]  /*2f80*/  FFMA.FTZ R25, R6, R53, R25 ;  /* 0x0000003506197223 */ /* 0x000fe20000010019 */
[----:B------:R-:W-:-:S04]  /*2f90*/  F2FP.SATFINITE.E4M3.F32.PACK_AB_MERGE_C R83, R86, R83, RZ ;  /* 0x000000535653723e */ /* 0x000fc800048070ff */
[----:B------:R-:W-:Y:S02]  /*2fa0*/  F2FP.SATFINITE.E4M3.F32.PACK_AB_MERGE_C R6, R25, R24, R79 ;  /* 0x000000181906723e */ /* 0x000fe4000480704f */
[----:B------:R-:W-:-:S07]  /*2fb0*/  F2FP.SATFINITE.E4M3.F32.PACK_AB_MERGE_C R7, R54, R55, R83 ;  /* 0x000000373607723e */ /* 0x000fce0004807053 */
.L_x_1088:
[----:B------:R-:W-:Y:S05]  /*2fc0*/  BSYNC B2 ;  /* 0x0000000000027941 */ /* 0x000fea0003800000 */
.L_x_1087:
[----:B--2---:R1:W-:Y:S02]  /*2fd0*/  STG.E.128 desc[UR44][R12.64], R4 ;  /* 0x000000040c007986 */ /* 0x0043e4000c101d2c */
.L_x_1086:
[----:B------:R-:W-:Y:S05]  /*2fe0*/  BSYNC B1 ;  /* 0x0000000000017941 */ /* 0x000fea0003800000 */
.L_x_1085:
[----:B------:R-:W-:Y:S05]  /*2ff0*/  @P2 BRA `(.L_x_1084) ;  /* 0x0000001800d02947 */ /* 0x000fea0003800000 */
[----:B-1----:R-:W2:Y:S01]  /*3000*/  LDL R6, [R1+0x40] ;  /* 0x0000400001067983 */ /* 0x002ea20000100800 */
        /* <DEDUP_REMOVED lines=8> */
[----:B------:R-:W1:Y:S01]  /*3090*/  LDS.128 R4, [R4+0xe000] ;  /* 0x00e0000004047984 */ /* 0x000e620000000c00 */
[----:B------:R-:W-:Y:S05]  /*30a0*/  @P5 BRA `(.L_x_1090) ;  /* 0x00000004009c5947 */ /* 0x000fea0003800000 */
[----:B------:R-:W-:Y:S02]  /*30b0*/  SHF.R.U32.HI R8, RZ, 0x8, R11 ;  /* 0x00000008ff087819 */ /* 0x000fe4000001160b */
[----:B------:R-:W-:Y:S02]  /*30c0*/  SHF.R.U32.HI R14, RZ, 0x8, R9 ;  /* 0x00000008ff0e7819 */ /* 0x000fe40000011609 */
[----:B------:R-:W-:Y:S02]  /*30d0*/  LOP3.LUT R10, R11, 0xff0000ff, RZ, 0xc0, !PT ;  /* 0xff0000ff0b0a7812 */ /* 0x000fe400078ec0ff */
[----:B------:R-:W-:Y:S01]  /*30e0*/  SHF.R.U32.HI R24, RZ, 0x10, R11 ;  /* 0x00000010ff187819 */ /* 0x000fe2000001160b */
[----:B------:R-:W-:Y:S01]  /*30f0*/  IMAD.SHL.U32 R14, R14, 0x100, RZ ;  /* 0x000001000e0e7824 */ /* 0x000fe200078e00ff */
[----:B------:R-:W-:Y:S02]  /*3100*/  LOP3.LUT R11, R9, 0xff0000ff, RZ, 0xc0, !PT ;  /* 0xff0000ff090b7812 */ /* 0x000fe400078ec0ff */
[----:B------:R-:W-:Y:S01]  /*3110*/  SHF.R.U32.HI R15, RZ, 0x10, R9 ;  /* 0x00000010ff0f7819 */ /* 0x000fe20000011609 */
[----:B------:R-:W-:Y:S01]  /*3120*/  IMAD.SHL.U32 R9, R8, 0x100, RZ ;  /* 0x0000010008097824 */ /* 0x000fe200078e00ff */
[----:B------:R-:W-:Y:S01]  /*3130*/  LOP3.LUT R14, R11, 0xff00, R14, 0xf8, !PT ;  /* 0x0000ff000b0e7812 */ /* 0x000fe200078ef80e */
[----:B-1----:R-:W-:Y:S01]  /*3140*/  IMAD.MOV.U32 R8, RZ, RZ, R4 ;  /* 0x000000ffff087224 */ /* 0x002fe200078e0004 */
[----:B------:R-:W-:Y:S01]  /*3150*/  F2FP.F16.E4M3.UNPACK_B R4, R5 ;  /* 0x00000005ff04723e */ /* 0x000fe200020006ff */
[----:B------:R-:W-:Y:S01]  /*3160*/  IMAD.U32 R15, R15, 0x10000, RZ ;  /* 0x000100000f0f7824 */ /* 0x000fe200078e00ff */
[----:B------:R-:W-:Y:S01]  /*3170*/  LOP3.LUT R9, R10, 0xff00, R9, 0xf8, !PT ;  /* 0x0000ff000a097812 */ /* 0x000fe200078ef809 */
[----:B------:R-:W-:Y:S01]  /*3180*/  IMAD.U32 R10, R24, 0x10000, RZ ;  /* 0x00010000180a7824 */ /* 0x000fe200078e00ff */
[----:B------:R-:W-:-:S02]  /*3190*/  F2FP.F16.E4M3.UNPACK_B R11, R48.H1 ;  /* 0x00000030ff0b723e */ /* 0x000fc400030006ff */
[----:B------:R-:W-:Y:S02]  /*31a0*/  LOP3.LUT R49, R14, 0xff0000, R15, 0xf8, !PT ;  /* 0x00ff00000e317812 */ /* 0x000fe400078ef80f */
[----:B------:R-:W-:Y:S01]  /*31b0*/  LOP3.LUT R24, R9, 0xff0000, R10, 0xf8, !PT ;  /* 0x00ff000009187812 */ /* 0x000fe200078ef80a */
[--C-:B------:R-:W-:Y:S01]  /*31c0*/  HADD2.F32 R9, -RZ, R4.reuse.H1_H1 ;  /* 0x30000004ff097230 */ /* 0x100fe20000004100 */
[----:B------:R-:W-:Y:S01]  /*31d0*/  F2FP.F16.E4M3.UNPACK_B R14, R26.H1 ;  /* 0x0000001aff0e723e */ /* 0x000fe200030006ff */
[--C-:B------:R-:W-:Y:S01]  /*31e0*/  HADD2.F32 R25, -RZ, R11.reuse.H0_H0 ;  /* 0x2000000bff197230 */ /* 0x100fe20000004100 */
[----:B------:R-:W-:Y:S01]  /*31f0*/  F2FP.F16.E4M3.UNPACK_B R5, R5.H1 ;  /* 0x00000005ff05723e */ /* 0x000fe200030006ff */
[----:B------:R-:W-:Y:S01]  /*3200*/  HADD2.F32 R4, -RZ, R4.H0_H0 ;  /* 0x20000004ff047230 */ /* 0x000fe20000004100 */
[----:B------:R-:W-:Y:S01]  /*3210*/  F2FP.F16.E4M3.UNPACK_B R48, R48 ;  /* 0x00000030ff30723e */ /* 0x000fe200020006ff */
        /* <DEDUP_REMOVED lines=16> */
[----:B------:R-:W-:-:S02]  /*3320*/  HADD2.F32 R15, -RZ, R48.H1_H1 ;  /* 0x30000030ff0f7230 */ /* 0x000fc40000004100 */
[--C-:B------:R-:W-:Y:S02]  /*3330*/  HADD2.F32 R10, -RZ, R9.reuse.H0_H0 ;  /* 0x20000009ff0a7230 */ /* 0x100fe40000004100 */
[----:B------:R-:W-:Y:S01]  /*3340*/  HADD2.F32 R11, -RZ, R9.H1_H1 ;  /* 0x30000009ff0b7230 */ /* 0x000fe20000004100 */
[----:B------:R-:W-:Y:S01]  /*3350*/  F2FP.SATFINITE.E4M3.F32.PACK_AB_MERGE_C R79, R78, R27, RZ ;  /* 0x0000001b4e4f723e */ /* 0x000fe200048070ff */
        /* <DEDUP_REMOVED lines=60> */
.L_x_1090:
[----:B------:R-:W-:Y:S05]  /*3720*/  BSYNC B1 ;  /* 0x0000000000017941 */ /* 0x000fea0003800000 */
.L_x_1089:
[----:B-1----:R2:W-:Y:S01]  /*3730*/  STG.E.128 desc[UR44][R12.64+0x20], R4 ;  /* 0x000020040c007986 */ /* 0x0025e2000c101d2c */
[----:B------:R-:W-:Y:S05]  /*3740*/  BRA `(.L_x_1084) ;  /* 0x0000001000fc7947 */ /* 0x000fea0003800000 */
.L_x_1078:
[----:B------:R-:W0:Y:S01]  /*3750*/  S2R R5, SR_TID.X ;  /* 0x0000000000057919 */ /* 0x000e220000002100 */
[----:B------:R-:W2:Y:S01]  /*3760*/  LDL R52, [R1+0x10] ;  /* 0x0000100001347983 */ /* 0x000ea20000100800 */
[C---:B0-----:R-:W-:Y:S02]  /*3770*/  VIADD R9, R5.reuse, 0xffffff80 ;  /* 0xffffff8005097836 */ /* 0x041fe40000000000 */
[----:B------:R-:W-:Y:S02]  /*3780*/  VIADD R8, R5, 0xffffff80 ;  /* 0xffffff8005087836 */ /* 0x000fe40000000000 */
[----:B------:R-:W-:-:S03]  /*3790*/  IMAD R5, R51, -0xa0, R50 ;  /* 0xffffff6033057824 */ /* 0x000fc600078e0232 */
[----:B------:R-:W-:Y:S02]  /*37a0*/  LEA.HI R8, R8, R9, RZ, 0x1 ;  /* 0x0000000908087211 */ /* 0x000fe400078f08ff */
[----:B------:R-:W-:Y:S02]  /*37b0*/  VIMNMX R5, R5, 0xa0, PT ;  /* 0x000000a005057848 */ /* 0x000fe40003fe0100 */
[----:B------:R-:W-:-:S04]  /*37c0*/  SHF.R.S32.HI R8, RZ, 0x1, R8 ;  /* 0x00000001ff087819 */ /* 0x000fc80000011408 */
[----:B------:R-:W-:-:S04]  /*37d0*/  ISETP.GE.AND P1, PT, R8, R5, PT ;  /* 0x000000050800720c */ /* 0x000fc80003f26270 */
[----:B------:R-:W-:-:S13]  /*37e0*/  ISETP.GE.OR P0, PT, R22, R27, P1 ;  /* 0x0000001b1600720c */ /* 0x000fda0000f06670 */
[----:B------:R-:W0:Y:S08]  /*37f0*/  @!P0 LDC.64 R12, c[0x0][0x3c8] ;  /* 0x0000f200ff0c8b82 */ /* 0x000e300000000a00 */
[----:B------:R-:W1:Y:S01]  /*3800*/  @!P0 LDC.64 R24, c[0x0][0x3e0] ;  /* 0x0000f800ff188b82 */ /* 0x000e620000000a00 */
[----:B------:R-:W-:Y:S02]  /*3810*/  CS2R R10, SRZ ;  /* 0x00000000000a7805 */ /* 0x000fe4000001ff00 */
[----:B------:R-:W-:-:S02]  /*3820*/  CS2R R8, SRZ ;  /* 0x0000000000087805 */ /* 0x000fc4000001ff00 */
[----:B0-----:R-:W-:-:S04]  /*3830*/  @!P0 IADD3 R12, P5, P6, R36, R12, R6 ;  /* 0x0000000c240c8210 */ /* 0x001fc80007ebe006 */
[----:B------:R-:W-:Y:S02]  /*3840*/  @!P0 IADD3.X R13, R66, R13, R55, P5, P6 ;  /* 0x0000000d420d8210 */ /* 0x000fe40002fec437 */
[----:B------:R-:W-:Y:S02]  /*3850*/  CS2R R6, SRZ ;  /* 0x0000000000067805 */ /* 0x000fe4000001ff00 */
[----:B-1----:R-:W-:Y:S02]  /*3860*/  @!P0 IADD3 R24, P5, P6, R30, R24, R4 ;  /* 0x000000181e188210 */ /* 0x002fe40007ebe004 */
[----:B------:R-:W-:Y:S02]  /*3870*/  CS2R R4, SRZ ;  /* 0x0000000000047805 */ /* 0x000fe4000001ff00 */
[----:B------:R-:W-:-:S04]  /*3880*/  @!P0 IADD3.X R25, R68, R25, R26, P5, P6 ;  /* 0x0000001944198210 */ /* 0x000fc80002fec41a */
[----:B------:R-:W3:Y:S04]  /*3890*/  @!P0 LDG.E.128 R4, desc[UR44][R12.64] ;  /* 0x0000002c0c048981 */ /* 0x000ee8000c1e1d00 */
[----:B------:R-:W4:Y:S01]  /*38a0*/  @!P0 LDG.E.128 R8, desc[UR44][R24.64] ;  /* 0x0000002c18088981 */ /* 0x000f22000c1e1d00 */
[----:B------:R-:W-:Y:S02]  /*38b0*/  ISETP.GE.AND P0, PT, R22, R27, PT ;  /* 0x0000001b1600720c */ /* 0x000fe40003f06270 */
[----:B------:R-:W-:-:S11]  /*38c0*/  LOP3.LUT R16, R16, 0xfffffffe, RZ, 0xc0, !PT ;  /* 0xfffffffe10107812 */ /* 0x000fd600078ec0ff */
[----:B------:R-:W-:Y:S02]  /*38d0*/  @P0 LOP3.LUT R16, R16, 0x1, RZ, 0xfc, !PT ;  /* 0x0000000110100812 */ /* 0x000fe400078efcff */
[----:B--2---:R-:W-:Y:S01]  /*38e0*/  ISETP.NE.AND P0, PT, R52, 0x3, PT ;  /* 0x000000033400780c */ /* 0x004fe20003f05270 */
[----:B---3--:R-:W-:Y:S02]  /*38f0*/  IMAD.MOV.U32 R78, RZ, RZ, R6 ;  /* 0x000000ffff4e7224 */ /* 0x008fe400078e0006 */
[----:B------:R-:W-:Y:S02]  /*3900*/  IMAD.MOV.U32 R84, RZ, RZ, R4 ;  /* 0x000000ffff547224 */ /* 0x000fe400078e0004 */
[----:B----4-:R-:W-:Y:S02]  /*3910*/  IMAD.MOV.U32 R80, RZ, RZ, R10 ;  /* 0x000000ffff507224 */ /* 0x010fe400078e000a */
[----:B------:R-:W-:-:S06]  /*3920*/  IMAD.MOV.U32 R85, RZ, RZ, R8 ;  /* 0x000000ffff557224 */ /* 0x000fcc00078e0008 */
[----:B------:R-:W-:Y:S05]  /*3930*/  @!P0 BRA `(.L_x_1091) ;  /* 0x0000000000048947 */ /* 0x000fea0003800000 */
[----:B------:R-:W-:Y:S01]  /*3940*/  BPT.TRAP 0x1 ;  /* 0x000000040000795c */ /* 0x000fe20000300000 */
.L_x_1091:
[----:B------:R-:W2:Y:S01]  /*3950*/  LDL R12, [R1+0x24] ;  /* 0x00002400010c7983 */ /* 0x000ea20000100800 */
[----:B------:R-:W-:Y:S01]  /*3960*/  IMAD R74, R157, 0x8, R18 ;  /* 0x000000089d4a7824 */ /* 0x000fe200078e0212 */
[----:B------:R-:W0:Y:S01]  /*3970*/  LDC R79, c[0x0][0x2e4] ;  /* 0x0000b900ff4f7b82 */ /* 0x000e220000000800 */
[----:B------:R-:W-:Y:S01]  /*3980*/  BSSY B1, `(.L_x_1092) ;  /* 0x0000004000017945 */ /* 0x000fe20003800000 */
[----:B--2---:R-:W-:-:S04]  /*3990*/  SHF.L.U32 R77, R12, 0x1f, RZ ;  /* 0x0000001f0c4d7819 */ /* 0x004fc800000006ff */
[----:B------:R-:W1:Y:S02]  /*39a0*/  SYNCS.PHASECHK.TRANS64.TRYWAIT P5, [R74+URZ+0x13290], R77 ;  /* 0x0132904d4a0075a7 */ /* 0x000e6400080a017f */
[----:B01----:R-:W-:Y:S05]  /*39b0*/  @!P5 BRA `(.L_x_1093) ;  /* 0x000001e400fcd947 */ /* 0x003fea0003800000 */
.L_x_1388:
[----:B------:R-:W-:Y:S05]  /*39c0*/  BSYNC B1 ;  /* 0x0000000000017941 */ /* 0x000fea0003800000 */
.L_x_1092:
[----:B------:R-:W1:Y:S01]  /*39d0*/  S2R R12, SR_TID.X ;  /* 0x00000000000c7919 */ /* 0x000e620000002100 */
[----:B------:R-:W-:Y:S01]  /*39e0*/  ISETP.GE.OR P5, PT, R22, R79, P1 ;  /* 0x0000004f1600720c */ /* 0x000fe20000fa6670 */
[----:B------:R-:W-:Y:S01]  /*39f0*/  ULDC.64 UR4, c[0x0][0x2f0] ;  /* 0x0000bc0000047ab9 */ /* 0x000fe20000000a00 */
[----:B------:R-:W-:Y:S02]  /*3a00*/  IMAD.MOV.U32 R52, RZ, RZ, R14 ;  /* 0x000000ffff347224 */ /* 0x000fe400078e000e */
[C---:B-1----:R-:W-:Y:S02]  /*3a10*/  VIADD R24, R12.reuse, 0xffffff80 ;  /* 0xffffff800c187836 */ /* 0x042fe40000000000 */
[----:B------:R-:W-:Y:S02]  /*3a20*/  VIADD R13, R12, 0xffffff80 ;  /* 0xffffff800c0d7836 */ /* 0x000fe40000000000 */
[----:B------:R-:W-:-:S03]  /*3a30*/  IMAD R12, R57, UR4, RZ ;  /* 0x00000004390c7c24 */ /* 0x000fc6000f8e02ff */
[----:B------:R-:W-:-:S04]  /*3a40*/  LEA.HI R13, R13, R24, RZ, 0x1 ;  /* 0x000000180d0d7211 */ /* 0x000fc800078f08ff */
[----:B------:R-:W-:-:S05]  /*3a50*/  SHF.R.S32.HI R13, RZ, 0x1, R13 ;  /* 0x00000001ff0d7819 */ /* 0x000fca000001140d */
[----:B------:R-:W-:-:S04]  /*3a60*/  IMAD.WIDE.U32 R52, R13, UR4, R52 ;  /* 0x000000040d347c25 */ /* 0x000fc8000f8e0034 */
[----:B------:R-:W-:Y:S01]  /*3a70*/  IMAD R81, R13, UR5, R12 ;  /* 0x000000050d517c24 */ /* 0x000fe2000f8e020c */
[----:B------:R-:W-:Y:S06]  /*3a80*/  @P5 BRA `(.L_x_1084) ;  /* 0x00000010002c5947 */ /* 0x000fec0003800000 */
[----:B------:R-:W2:Y:S04]  /*3a90*/  LDL R25, [R1+0x4c] ;  /* 0x00004c0001197983 */ /* 0x000ea80000100800 */
[----:B------:R-:W3:Y:S01]  /*3aa0*/  LDL R24, [R1+0x60] ;  /* 0x0000600001187983 */ /* 0x000ee20000100800 */
        /* <DEDUP_REMOVED lines=11> */
[----:B------:R-:W-:-:S04]  /*3b60*/  LEA.HI R12, R12, R13, RZ, 0x5 ;  /* 0x0000000d0c0c7211 */ /* 0x000fc800078f28ff */
[----:B------:R-:W-:-:S04]  /*3b70*/  SHF.R.S32.HI R13, RZ, 0x5, R12 ;  /* 0x00000005ff0d7819 */ /* 0x000fc8000001140c */
[----:B------:R-:W-:-:S05]  /*3b80*/  LEA.HI.SX32 R13, R58, R13, 0x1c ;  /* 0x0000000d3a0d7211 */ /* 0x000fca00078fe2ff */
[----:B------:R-:W-:-:S05]  /*3b90*/  IMAD.SHL.U32 R83, R13, 0x10, RZ ;  /* 0x000000100d537824 */ /* 0x000fca00078e00ff */
[----:B--2---:R-:W-:-:S04]  /*3ba0*/  LOP3.LUT R13, R25, 0x30, R83, 0xf8, !PT ;  /* 0x00000030190d7812 */ /* 0x004fc800078ef853 */
[----:B------:R-:W-:-:S05]  /*3bb0*/  LOP3.LUT R13, R13, R60, RZ, 0x3c, !PT ;  /* 0x0000003c0d0d7212 */ /* 0x000fca00078e3cff */
[----:B---3--:R-:W-:Y:S02]  /*3bc0*/  IMAD.IADD R12, R24, 0x1, R13 ;  /* 0x00000001180c7824 */ /* 0x008fe400078e020d */
[C---:B------:R-:W-:Y:S02]  /*3bd0*/  IMAD R13, R157.reuse, 0x2800, R70 ;  /* 0x000028009d0d7824 */ /* 0x040fe400078e0246 */
[----:B------:R-:W-:Y:S02]  /*3be0*/  IMAD R15, R157, 0x2800, R12 ;  /* 0x000028009d0f7824 */ /* 0x000fe400078e020c */
[C---:B------:R-:W-:Y:S02]  /*3bf0*/  IMAD.IADD R13, R18.reuse, 0x1, R13 ;  /* 0x00000001120d7824 */ /* 0x040fe400078e020d */
[----:B------:R-:W-:-:S04]  /*3c00*/  IMAD.IADD R24, R18, 0x1, R15 ;  /* 0x0000000112187824 */ /* 0x000fc800078e020f */
[----:B------:R-:W1:Y:S04]  /*3c10*/  LDS.128 R12, [R13+0xe000] ;  /* 0x00e000000d0c7984 */ /* 0x000e680000000c00 */
        /* <DEDUP_REMOVED lines=24> */
[----:B------:R-:W-:Y:S01]  /*3da0*/  LOP3.LUT R91, R10, 0xff00, R11, 0xf8, !PT ;  /* 0x0000ff000a5b7812 */ /* 0x000fe200078ef80b */
[----:B------:R-:W-:Y:S01]  /*3db0*/  IMAD.U32 R90, R90, 0x10000, RZ ;  /* 0x000100005a5a7824 */ /* 0x000fe200078e00ff */
[----:B------:R-:W-:Y:S02]  /*3dc0*/  F2FP.F16.E4M3.UNPACK_B R88, R85.H1 ;  /* 0x00000055ff58723e */ /* 0x000fe400030006ff */
[----:B--2---:R-:W-:Y:S02]  /*3dd0*/  F2FP.F16.E4M3.UNPACK_B R11, R24.H1 ;  /* 0x00000018ff0b723e */ /* 0x004fe400030006ff */
[----:B-1----:R-:W-:Y:S01]  /*3de0*/  F2FP.F16.E4M3.UNPACK_B R10, R12.H1 ;  /* 0x0000000cff0a723e */ /* 0x002fe200030006ff */
[----:B------:R-:W-:Y:S01]  /*3df0*/  HADD2.F32 R5, -RZ, R88.H0_H0 ;  /* 0x20000058ff057230 */ /* 0x000fe20000004100 */
[----:B------:R-:W-:Y:S01]  /*3e00*/  LOP3.LUT R89, R8, 0xff00, R9, 0xf8, !PT ;  /* 0x0000ff0008597812 */ /* 0x000fe200078ef809 */
[----:B------:R-:W-:Y:S01]  /*3e10*/  HADD2.F32 R9, -RZ, R11.H0_H0 ;  /* 0x2000000bff097230 */ /* 0x000fe20000004100 */
[----:B------:R-:W-:Y:S01]  /*3e20*/  F2FP.F16.E4M3.UNPACK_B R86, R84.H1 ;  /* 0x00000054ff56723e */ /* 0x000fe200030006ff */
[--C-:B------:R-:W-:Y:S01]  /*3e30*/  HADD2.F32 R8, -RZ, R10.reuse.H0_H0 ;  /* 0x2000000aff087230 */ /* 0x100fe20000004100 */
[----:B------:R-:W-:Y:S01]  /*3e40*/  LOP3.LUT R4, R7, 0xff0000, R4, 0xf8, !PT ;  /* 0x00ff000007047812 */ /* 0x000fe200078ef804 */
[----:B------:R-:W-:-:S02]  /*3e50*/  HADD2.F32 R10, -RZ, R10.H1_H1 ;  /* 0x3000000aff0a7230 */ /* 0x000fc40000004100 */
[-C--:B------:R-:W-:Y:S01]  /*3e60*/  FMUL.FTZ R93, R9, R5.reuse ;  /* 0x00000005095d7220 */ /* 0x080fe20000410000 */
[--C-:B------:R-:W-:Y:S02]  /*3e70*/  HADD2.F32 R87, -RZ, R86.reuse.H0_H0 ;  /* 0x20000056ff577230 */ /* 0x100fe40000004100 */
[C---:B------:R-:W-:Y:S01]  /*3e80*/  FMUL.FTZ R94, R8.reuse, R5 ;  /* 0x00000005085e7220 */ /* 0x040fe20000410000 */
[----:B------:R-:W-:Y:S01]  /*3e90*/  LOP3.LUT R7, R89, 0xff0000, R90, 0xf8, !PT ;  /* 0x00ff000059077812 */ /* 0x000fe200078ef85a */
[----:B------:R-:W-:Y:S01]  /*3ea0*/  HADD2.F32 R89, -RZ, R86.H1_H1 ;  /* 0x30000056ff597230 */ /* 0x000fe20000004100 */
[----:B------:R-:W-:Y:S01]  /*3eb0*/  F2FP.F16.E4M3.UNPACK_B R90, R85 ;  /* 0x00000055ff5a723e */ /* 0x000fe200020006ff */
[-C--:B------:R-:W-:Y:S01]  /*3ec0*/  FFMA.FTZ R8, R8, R87.reuse, -R93 ;  /* 0x0000005708087223 */ /* 0x080fe2000001085d */
[----:B------:R-:W-:Y:S01]  /*3ed0*/  FFMA.FTZ R9, R9, R87, R94 ;  /* 0x0000005709097223 */ /* 0x000fe2000001005e */
[----:B------:R-:W-:Y:S01]  /*3ee0*/  F2FP.F16.E4M3.UNPACK_B R87, R84 ;  /* 0x00000054ff57723e */ /* 0x000fe200020006ff */
[----:B------:R-:W-:Y:S01]  /*3ef0*/  HADD2.F32 R93, -RZ, R88.H1_H1 ;  /* 0x30000058ff5d7230 */ /* 0x000fe20000004100 */
[----:B------:R-:W-:Y:S01]  /*3f00*/  F2FP.F16.E4M3.UNPACK_B R84, R12 ;  /* 0x0000000cff54723e */ /* 0x000fe200020006ff */
[----:B------:R-:W-:Y:S01]  /*3f10*/  HADD2.F32 R86, -RZ, R11.H1_H1 ;  /* 0x3000000bff567230 */ /* 0x000fe20000004100 */
[----:B------:R-:W-:Y:S01]  /*3f20*/  LOP3.LUT R5, R91, 0xff0000, R92, 0xf8, !PT ;  /* 0x00ff00005b057812 */ /* 0x000fe200078ef85c */
[----:B------:R-:W-:Y:S01]  /*3f30*/  HADD2.F32 R91, -RZ, R90.H0_H0 ;  /* 0x2000005aff5b7230 */ /* 0x000fe20000004100 */
[----:B------:R-:W-:Y:S01]  /*3f40*/  F2FP.F16.E4M3.UNPACK_B R24, R24 ;  /* 0x00000018ff18723e */ /* 0x000fe200020006ff */
[----:B------:R-:W-:-:S02]  /*3f50*/  HADD2.F32 R12, -RZ, R84.H0_H0 ;  /* 0x20000054ff0c7230 */ /* 0x000fc40000004100 */
[-C--:B------:R-:W-:Y:S01]  /*3f60*/  FMUL.FTZ R11, R86, R93.reuse ;  /* 0x0000005d560b7220 */ /* 0x080fe20000410000 */
[C---:B------:R-:W-:Y:S01]  /*3f70*/  FMUL.FTZ R93, R10.reuse, R93 ;  /* 0x0000005d0a5d7220 */ /* 0x040fe20000410000 */
[----:B------:R-:W-:Y:S02]  /*3f80*/  HADD2.F32 R88, -RZ, R87.H0_H0 ;  /* 0x20000057ff587230 */ /* 0x000fe40000004100 */
[----:B------:R-:W-:Y:S02]  /*3f90*/  HADD2.F32 R85, -RZ, R24.H0_H0 ;  /* 0x20000018ff557230 */ /* 0x000fe40000004100 */
[-C--:B------:R-:W-:Y:S01]  /*3fa0*/  FFMA.FTZ R11, R10, R89.reuse, -R11 ;  /* 0x000000590a0b7223 */ /* 0x080fe2000001080b */
[----:B------:R-:W-:Y:S01]  /*3fb0*/  FFMA.FTZ R10, R86, R89, R93 ;  /* 0x00000059560a7223 */ /* 0x000fe2000001005d */
[-C--:B------:R-:W-:Y:S01]  /*3fc0*/  FMUL.FTZ R92, R12, R91.reuse ;  /* 0x0000005b0c5c7220 */ /* 0x080fe20000410000 */
[----:B------:R-:W-:Y:S02]  /*3fd0*/  HADD2.F32 R89, -RZ, R90.H1_H1 ;  /* 0x3000005aff597230 */ /* 0x000fe40000004100 */
[----:B------:R-:W-:Y:S01]  /*3fe0*/  FMUL.FTZ R93, R85, R91 ;  /* 0x0000005b555d7220 */ /* 0x000fe20000410000 */
[----:B------:R-:W-:-:S02]  /*3ff0*/  HADD2.F32 R86, -RZ, R24.H1_H1 ;  /* 0x30000018ff567230 */ /* 0x000fc40000004100 */
[----:B------:R-:W-:Y:S01]  /*4000*/  FFMA.FTZ R24, R85, R88, R92 ;  /* 0x0000005855187223 */ /* 0x000fe2000001005c */
[----:B------:R-:W-:Y:S01]  /*4010*/  HADD2.F32 R84, -RZ, R84.H1_H1 ;  /* 0x30000054ff547230 */ /* 0x000fe20000004100 */
[----:B------:R-:W-:Y:S01]  /*4020*/  F2FP.F16.E4M3.UNPACK_B R90, R80.H1 ;  /* 0x00000050ff5a723e */ /* 0x000fe200030006ff */
[----:B------:R-:W-:Y:S02]  /*4030*/  HADD2.F32 R85, -RZ, R87.H1_H1 ;  /* 0x30000057ff557230 */ /* 0x000fe40000004100 */
[-C--:B------:R-:W-:Y:S01]  /*4040*/  FMUL.FTZ R91, R86, R89.reuse ;  /* 0x00000059565b7220 */ /* 0x080fe20000410000 */
[----:B------:R-:W-:Y:S01]  /*4050*/  F2FP.F16.E4M3.UNPACK_B R87, R26.H1 ;  /* 0x0000001aff57723e */ /* 0x000fe200030006ff */
[----:B------:R-:W-:Y:S01]  /*4060*/  FFMA.FTZ R12, R12, R88, -R93 ;  /* 0x000000580c0c7223 */ /* 0x000fe2000001085d */
[C---:B------:R-:W-:Y:S01]  /*4070*/  FMUL.FTZ R95, R84.reuse, R89 ;  /* 0x00000059545f7220 */ /* 0x040fe20000410000 */
[----:B------:R-:W-:Y:S01]  /*4080*/  FFMA.FTZ R93, R84, R85, -R91 ;  /* 0x00000055545d7223 */ /* 0x000fe2000001085b */
[----:B------:R-:W-:Y:S01]  /*4090*/  F2FP.F16.E4M3.UNPACK_B R89, R78.H1 ;  /* 0x0000004eff59723e */ /* 0x000fe200030006ff */
[----:B------:R-:W-:Y:S01]  /*40a0*/  HADD2.F32 R91, -RZ, R90.H0_H0 ;  /* 0x2000005aff5b7230 */ /* 0x000fe20000004100 */
[----:B------:R-:W-:Y:S01]  /*40b0*/  F2FP.F16.E4M3.UNPACK_B R84, R14.H1 ;  /* 0x0000000eff54723e */ /* 0x000fe200030006ff */
[----:B------:R-:W-:-:S02]  /*40c0*/  HADD2.F32 R88, -RZ, R87.H0_H0 ;  /* 0x20000057ff587230 */ /* 0x000fc40000004100 */
[----:B------:R-:W-:Y:S01]  /*40d0*/  FFMA.FTZ R95, R86, R85, R95 ;  /* 0x00000055565f7223 */ /* 0x000fe2000001005f */
[----:B------:R-:W-:Y:S01]  /*40e0*/  HADD2.F32 R86, -RZ, R89.H0_H0 ;  /* 0x20000059ff567230 */ /* 0x000fe20000004100 */
[----:B------:R-:W-:Y:S01]  /*40f0*/  F2FP.F16.E4M3.UNPACK_B R14, R14 ;  /* 0x0000000eff0e723e */ /* 0x000fe200020006ff */
[----:B------:R-:W-:Y:S02]  /*4100*/  HADD2.F32 R85, -RZ, R84.H0_H0 ;  /* 0x20000054ff557230 */ /* 0x000fe40000004100 */
[----:B------:R-:W-:Y:S01]  /*4110*/  FMUL.FTZ R92, R88, R91 ;  /* 0x0000005b585c7220 */ /* 0x000fe20000410000 */
[----:B------:R-:W-:Y:S01]  /*4120*/  HADD2.F32 R90, -RZ, R90.H1_H1 ;  /* 0x3000005aff5a7230 */ /* 0x000fe20000004100 */
[----:B------:R-:W-:Y:S01]  /*4130*/  F2FP.SATFINITE.E4M3.F32.PACK_AB_MERGE_C R9, R10, R9, RZ ;  /* 0x000000090a09723e */ /* 0x000fe200048070ff */
[----:B------:R-:W-:Y:S02]  /*4140*/  HADD2.F32 R87, -RZ, R87.H1_H1 ;  /* 0x30000057ff577230 */ /* 0x000fe40000004100 */
[----:B------:R-:W-:Y:S01]  /*4150*/  FMUL.FTZ R91, R85, R91 ;  /* 0x0000005b555b7220 */ /* 0x000fe20000410000 */
[----:B------:R-:W-:-:S02]  /*4160*/  HADD2.F32 R84, -RZ, R84.H1_H1 ;  /* 0x30000054ff547230 */ /* 0x000fc40000004100 */
[----:B------:R-:W-:Y:S01]  /*4170*/  FFMA.FTZ R92, R85, R86, -R92 ;  /* 0x00000056555c7223 */ /* 0x000fe2000001085c */
[----:B------:R-:W-:Y:S02]  /*4180*/  HADD2.F32 R89, -RZ, R89.H1_H1 ;  /* 0x30000059ff597230 */ /* 0x000fe40000004100 */
[C---:B------:R-:W-:Y:S01]  /*4190*/  FMUL.FTZ R97, R87.reuse, R90 ;  /* 0x0000005a57617220 */ /* 0x040fe20000410000 */
[----:B------:R-:W-:Y:S01]  /*41a0*/  F2FP.F16.E4M3.UNPACK_B R85, R80 ;  /* 0x00000050ff55723e */ /* 0x000fe200020006ff */
[C---:B------:R-:W-:Y:S01]  /*41b0*/  FMUL.FTZ R90, R84.reuse, R90 ;  /* 0x0000005a545a7220 */ /* 0x040fe20000410000 */
[----:B------:R-:W-:Y:S01]  /*41c0*/  F2FP.F16.E4M3.UNPACK_B R80, R26 ;  /* 0x0000001aff50723e */ /* 0x000fe200020006ff */
[-C--:B------:R-:W-:Y:S01]  /*41d0*/  FFMA.FTZ R101, R84, R89.reuse, -R97 ;  /* 0x0000005954657223 */ /* 0x080fe20000010861 */
        /* <DEDUP_REMOVED lines=22> */
[-C--:B------:R-:W-:Y:S01]  /*4340*/  FFMA.FTZ R14, R14, R87.reuse, -R99 ;  /* 0x000000570e0e7223 */ /* 0x080fe20000010863 */
        /* <DEDUP_REMOVED lines=18> */
[----:B------:R-:W-:Y:S01]  /*4470*/  F2FP.SATFINITE.E4M3.F32.PACK_AB_MERGE_C R86, R103, R86, RZ ;  /* 0x000000566756723e */ /* 0x000fe200048070ff */
[C---:B------:R-:W-:Y:S01]  /*4480*/  FMUL.FTZ R85, R11.reuse, R84 ;  /* 0x000000540b557220 */ /* 0x040fe20000410000 */
[----:B------:R-:W-:Y:S01]  /*4490*/  F2FP.F16.E4M3.UNPACK_B R84, R7.H1 ;  /* 0x00000007ff54723e */ /* 0x000fe200030006ff */
[-C--:B------:R-:W-:Y:S01]  /*44a0*/  FFMA.FTZ R11, R11, R80.reuse, -R78 ;  /* 0x000000500b0b7223 */ /* 0x080fe2000001084e */
[----:B------:R-:W-:Y:S02]  /*44b0*/  HADD2.F32 R78, -RZ, R25.H0_H0 ;  /* 0x20000019ff4e7230 */ /* 0x000fe40000004100 */
[----:B------:R-:W-:Y:S01]  /*44c0*/  FFMA.FTZ R10, R10, R80, R85 ;  /* 0x000000500a0a7223 */ /* 0x000fe20000010055 */
[----:B------:R-:W-:Y:S01]  /*44d0*/  F2FP.F16.E4M3.UNPACK_B R6, R6.H1 ;  /* 0x00000006ff06723e */ /* 0x000fe200030006ff */
[----:B------:R-:W-:Y:S01]  /*44e0*/  HADD2.F32 R85, -RZ, R84.H0_H0 ;  /* 0x20000054ff557230 */ /* 0x000fe20000004100 */
[----:B------:R-:W-:Y:S01]  /*44f0*/  F2FP.SATFINITE.E4M3.F32.PACK_AB_MERGE_C R26, R91, R26, R86 ;  /* 0x0000001a5b1a723e */ /* 0x000fe20004807056 */
[----:B------:R-:W-:Y:S01]  /*4500*/  HADD2.F32 R7, -RZ, R13.H0_H0 ;  /* 0x2000000dff077230 */ /* 0x000fe20000004100 */
[----:B------:R-:W-:Y:S01]  /*4510*/  F2FP.SATFINITE.E4M3.F32.PACK_AB_MERGE_C R92, R101, R92, RZ ;  /* 0x0000005c655c723e */ /* 0x000fe200048070ff */
[----:B------:R-:W-:-:S02]  /*4520*/  HADD2.F32 R25, -RZ, R25.H1_H1 ;  /* 0x30000019ff197230 */ /* 0x000fc40000004100 */
[-C--:B------:R-:W-:Y:S01]  /*4530*/  FMUL.FTZ R88, R78, R85.reuse ;  /* 0x000000554e587220 */ /* 0x080fe20000410000 */
[----:B------:R-:W-:Y:S02]  /*4540*/  HADD2.F32 R86, -RZ, R84.H1_H1 ;  /* 0x30000054ff567230 */ /* 0x000fe40000004100 */
[----:B------:R-:W-:Y:S01]  /*4550*/  FMUL.FTZ R85, R7, R85 ;  /* 0x0000005507557220 */ /* 0x000fe20000410000 */
[----:B------:R-:W-:Y:S01]  /*4560*/  HADD2.F32 R13, -RZ, R13.H1_H1 ;  /* 0x3000000dff0d7230 */ /* 0x000fe20000004100 */
[----:B------:R-:W-:Y:S01]  /*4570*/  F2FP.F16.E4M3.UNPACK_B R87, R5.H1 ;  /* 0x00000005ff57723e */ /* 0x000fe200030006ff */
[--C-:B------:R-:W-:Y:S01]  /*4580*/  HADD2.F32 R80, -RZ, R6.reuse.H0_H0 ;  /* 0x20000006ff507230 */ /* 0x100fe20000004100 */
[----:B------:R-:W-:Y:S01]  /*4590*/  F2FP.SATFINITE.E4M3.F32.PACK_AB_MERGE_C R14, R14, R97, R92 ;  /* 0x000000610e0e723e */ /* 0x000fe2000480705c */
[----:B------:R-:W-:Y:S02]  /*45a0*/  HADD2.F32 R84, -RZ, R6.H1_H1 ;  /* 0x30000006ff547230 */ /* 0x000fe40000004100 */
[-C--:B------:R-:W-:Y:S01]  /*45b0*/  FMUL.FTZ R6, R25, R86.reuse ;  /* 0x0000005619067220 */ /* 0x080fe20000410000 */
[C---:B------:R-:W-:Y:S01]  /*45c0*/  FMUL.FTZ R86, R13.reuse, R86 ;  /* 0x000000560d567220 */ /* 0x040fe20000410000 */
[----:B------:R-:W-:Y:S01]  /*45d0*/  FFMA.FTZ R91, R78, R80, R85 ;  /* 0x000000504e5b7223 */ /* 0x000fe20000010055 */
[----:B------:R-:W-:Y:S01]  /*45e0*/  F2FP.F16.E4M3.UNPACK_B R78, R27 ;  /* 0x0000001bff4e723e */ /* 0x000fe200020006ff */
[-C--:B------:R-:W-:Y:S01]  /*45f0*/  FFMA.FTZ R93, R13, R84.reuse, -R6 ;  /* 0x000000540d5d7223 */ /* 0x080fe20000010806 */
[----:B------:R-:W-:Y:S01]  /*4600*/  F2FP.F16.E4M3.UNPACK_B R6, R15 ;  /* 0x0000000fff06723e */ /* 0x000fe200020006ff */
[----:B------:R-:W-:Y:S01]  /*4610*/  FFMA.FTZ R92, R25, R84, R86 ;  /* 0x00000054195c7223 */ /* 0x000fe20000010056 */
[----:B------:R-:W-:Y:S01]  /*4620*/  F2FP.F16.E4M3.UNPACK_B R27, R27.H1 ;  /* 0x0000001bff1b723e */ /* 0x000fe200030006ff */
[----:B------:R-:W-:Y:S01]  /*4630*/  FFMA.FTZ R90, R7, R80, -R88 ;  /* 0x00000050075a7223 */ /* 0x000fe20000010858 */
[----:B------:R-:W-:Y:S01]  /*4640*/  F2FP.F16.E4M3.UNPACK_B R15, R15.H1 ;  /* 0x0000000fff0f723e */ /* 0x000fe200030006ff */
[----:B------:R-:W-:Y:S01]  /*4650*/  HADD2.F32 R89, -RZ, R87.H0_H0 ;  /* 0x20000057ff597230 */ /* 0x000fe20000004100 */
[----:B------:R-:W-:Y:S01]  /*4660*/  F2FP.F16.E4M3.UNPACK_B R86, R5 ;  /* 0x00000005ff56723e */ /* 0x000fe200020006ff */
[----:B------:R-:W-:Y:S01]  /*4670*/  HADD2.F32 R25, -RZ, R78.H0_H0 ;  /* 0x2000004eff197230 */ /* 0x000fe20000004100 */
[-C--:B------:R-:W-:Y:S01]  /*4680*/  F2FP.F16.E4M3.UNPACK_B R5, R4.reuse ;  /* 0x00000004ff05723e */ /* 0x080fe200020006ff */
[----:B------:R-:W-:Y:S01]  /*4690*/  HADD2.F32 R13, -RZ, R15.H0_H0 ;  /* 0x2000000fff0d7230 */ /* 0x000fe20000004100 */
[----:B------:R-:W-:Y:S01]  /*46a0*/  F2FP.F16.E4M3.UNPACK_B R80, R4.H1 ;  /* 0x00000004ff50723e */ /* 0x000fe200030006ff */
[----:B------:R-:W-:Y:S01]  /*46b0*/  HADD2.F32 R4, -RZ, R27.H0_H0 ;  /* 0x2000001bff047230 */ /* 0x000fe20000004100 */
[----:B------:R-:W-:Y:S01]  /*46c0*/  F2FP.SATFINITE.E4M3.F32.PACK_AB_MERGE_C R90, R93, R90, RZ ;  /* 0x0000005a5d5a723e */ /* 0x000fe200048070ff */
[----:B------:R-:W-:Y:S01]  /*46d0*/  HADD2.F32 R88, -RZ, R86.H0_H0 ;  /* 0x20000056ff587230 */ /* 0x000fe20000004100 */
[----:B------:R-:W-:Y:S01]  /*46e0*/  F2FP.SATFINITE.E4M3.F32.PACK_AB_MERGE_C R91, R92, R91, RZ ;  /* 0x0000005b5c5b723e */ /* 0x000fe200048070ff */
[----:B------:R-:W-:-:S02]  /*46f0*/  HADD2.F32 R85, -RZ, R80.H0_H0 ;  /* 0x20000050ff557230 */ /* 0x000fc40000004100 */
[CC--:B------:R-:W-:Y:S01]  /*4700*/  FMUL.FTZ R96, R4.reuse, R89.reuse ;  /* 0x0000005904607220 */ /* 0x0c0fe20000410000 */
[----:B------:R-:W-:Y:S02]  /*4710*/  HADD2.F32 R7, -RZ, R6.H0_H0 ;  /* 0x20000006ff077230 */ /* 0x000fe40000004100 */
[----:B------:R-:W-:Y:S01]  /*4720*/  FMUL.FTZ R89, R13, R89 ;  /* 0x000000590d597220 */ /* 0x000fe20000410000 */
[----:B------:R-:W-:Y:S02]  /*4730*/  HADD2.F32 R84, -RZ, R5.H0_H0 ;  /* 0x20000005ff547230 */ /* 0x000fe40000004100 */
[-C--:B------:R-:W-:Y:S01]  /*4740*/  FMUL.FTZ R94, R25, R88.reuse ;  /* 0x00000058195e7220 */ /* 0x080fe20000410000 */
[----:B------:R-:W-:Y:S02]  /*4750*/  HADD2.F32 R27, -RZ, R27.H1_H1 ;  /* 0x3000001bff1b7230 */ /* 0x000fe40000004100 */
[----:B------:R-:W-:Y:S01]  /*4760*/  FFMA.FTZ R89, R4, R85, R89 ;  /* 0x0000005504597223 */ /* 0x000fe20000010059 */
[----:B------:R-:W-:Y:S01]  /*4770*/  FMUL.FTZ R88, R7, R88 ;  /* 0x0000005807587220 */ /* 0x000fe20000410000 */
[----:B------:R-:W-:-:S02]  /*4780*/  HADD2.F32 R4, -RZ, R87.H1_H1 ;  /* 0x30000057ff047230 */ /* 0x000fc40000004100 */
[-C--:B------:R-:W-:Y:S01]  /*4790*/  FFMA.FTZ R94, R7, R84.reuse, -R94 ;  /* 0x00000054075e7223 */ /* 0x080fe2000001085e */
[----:B------:R-:W-:Y:S02]  /*47a0*/  HADD2.F32 R15, -RZ, R15.H1_H1 ;  /* 0x3000000fff0f7230 */ /* 0x000fe40000004100 */
[----:B------:R-:W-:Y:S01]  /*47b0*/  FFMA.FTZ R88, R25, R84, R88 ;  /* 0x0000005419587223 */ /* 0x000fe20000010058 */
[----:B------:R-:W-:Y:S02]  /*47c0*/  HADD2.F32 R78, -RZ, R78.H1_H1 ;  /* 0x3000004eff4e7230 */ /* 0x000fe40000004100 */
[-C--:B------:R-:W-:Y:S01]  /*47d0*/  FMUL.FTZ R84, R27, R4.reuse ;  /* 0x000000041b547220 */ /* 0x080fe20000410000 */
[----:B------:R-:W-:Y:S02]  /*47e0*/  HADD2.F32 R7, -RZ, R86.H1_H1 ;  /* 0x30000056ff077230 */ /* 0x000fe40000004100 */
[----:B------:R-:W-:Y:S01]  /*47f0*/  FMUL.FTZ R4, R15, R4 ;  /* 0x000000040f047220 */ /* 0x000fe20000410000 */
[----:B------:R-:W-:-:S02]  /*4800*/  HADD2.F32 R80, -RZ, R80.H1_H1 ;  /* 0x30000050ff507230 */ /* 0x000fc40000004100 */
[----:B------:R-:W-:Y:S01]  /*4810*/  FFMA.FTZ R96, R13, R85, -R96 ;  /* 0x000000550d607223 */ /* 0x000fe20000010860 */
[----:B------:R-:W-:Y:S02]  /*4820*/  HADD2.F32 R6, -RZ, R6.H1_H1 ;  /* 0x30000006ff067230 */ /* 0x000fe40000004100 */
[-C--:B------:R-:W-:Y:S01]  /*4830*/  FMUL.FTZ R13, R78, R7.reuse ;  /* 0x000000074e0d7220 */ /* 0x080fe20000410000 */
[----:B------:R-:W-:Y:S02]  /*4840*/  HADD2.F32 R5, -RZ, R5.H1_H1 ;  /* 0x30000005ff057230 */ /* 0x000fe40000004100 */
[-C--:B------:R-:W-:Y:S01]  /*4850*/  FFMA.FTZ R15, R15, R80.reuse, -R84 ;  /* 0x000000500f0f7223 */ /* 0x080fe20000010854 */
[----:B------:R-:W-:Y:S01]  /*4860*/  FFMA.FTZ R4, R27, R80, R4 ;  /* 0x000000501b047223 */ /* 0x000fe20000010004 */
[C---:B------:R-:W-:Y:S01]  /*4870*/  FMUL.FTZ R7, R6.reuse, R7 ;  /* 0x0000000706077220 */ /* 0x040fe20000410000 */
[----:B------:R-:W-:Y:S01]  /*4880*/  F2FP.SATFINITE.E4M3.F32.PACK_AB_MERGE_C R11, R11, R8, R90 ;  /* 0x000000080b0b723e */ /* 0x000fe2000480705a */
[-C--:B------:R-:W-:Y:S01]  /*4890*/  FFMA.FTZ R13, R6, R5.reuse, -R13 ;  /* 0x00000005060d7223 */ /* 0x080fe2000001080d */
[----:B------:R-:W-:Y:S01]  /*48a0*/  F2FP.SATFINITE.E4M3.F32.PACK_AB_MERGE_C R15, R15, R96, RZ ;  /* 0x000000600f0f723e */ /* 0x000fe200048070ff */
[----:B------:R-:W-:Y:S01]  /*48b0*/  FFMA.FTZ R7, R78, R5, R7 ;  /* 0x000000054e077223 */ /* 0x000fe20000010007 */
[----:B------:R-:W-:-:S02]  /*48c0*/  F2FP.SATFINITE.E4M3.F32.PACK_AB_MERGE_C R4, R4, R89, RZ ;  /* 0x000000590404723e */ /* 0x000fc400048070ff */
[----:B------:R-:W-:Y:S01]  /*48d0*/  F2FP.SATFINITE.E4M3.F32.PACK_AB_MERGE_C R15, R13, R94, R15 ;  /* 0x0000005e0d0f723e */ /* 0x000fe2000480700f */
[----:B------:R-:W-:Y:S01]  /*48e0*/  IMAD.MOV.U32 R13, RZ, RZ, R11 ;  /* 0x000000ffff0d7224 */ /* 0x000fe200078e000b */
[----:B------:R-:W-:Y:S02]  /*48f0*/  F2FP.SATFINITE.E4M3.F32.PACK_AB_MERGE_C R25, R10, R9, R91 ;  /* 0x000000090a19723e */ /* 0x000fe4000480705b */
[----:B------:R-:W-:-:S07]  /*4900*/  F2FP.SATFINITE.E4M3.F32.PACK_AB_MERGE_C R27, R7, R88, R4 ;  /* 0x00000058071b723e */ /* 0x000fce0004807004 */
.L_x_1095:
[----:B------:R-:W-:Y:S05]  /*4910*/  BSYNC B1 ;  /* 0x0000000000017941 */ /* 0x000fea0003800000 */
.L_x_1094:
[----:B-1----:R3:W-:Y:S01]  /*4920*/  STG.E.128 desc[UR44][R54.64], R12 ;  /* 0x0000000c36007986 */ /* 0x0027e2000c101d2c */
        /* <DEDUP_REMOVED lines=9> */
.L_x_1077:
[----:B------:R-:W2:Y:S02]  /*49c0*/  LDL R4, [R1+0x10] ;  /* 0x0000100001047983 */ /* 0x000ea40000100800 */
[----:B--2---:R-:W-:-:S13]  /*49d0*/  ISETP.NE.AND P0, PT, R4, 0x3, PT ;  /* 0x000000030400780c */ /* 0x004fda0003f05270 */
[----:B------:R-:W-:Y:S05]  /*49e0*/  @!P0 BRA `(.L_x_1096) ;  /* 0x0000000000048947 */ /* 0x000fea0003800000 */
[----:B------:R-:W-:Y:S01]  /*49f0*/  BPT.TRAP 0x1 ;  /* 0x000000040000795c */ /* 0x000fe20000300000 */
.L_x_1096:
[----:B------:R-:W2:Y:S01]  /*4a00*/  LDL R4, [R1+0x24] ;  /* 0x0000240001047983 */ /* 0x000ea20000100800 */
[----:B------:R-:W-:Y:S01]  /*4a10*/  IMAD R74, R157, 0x8, R18 ;  /* 0x000000089d4a7824 */ /* 0x000fe200078e0212 */
[----:B------:R-:W-:Y:S01]  /*4a20*/  BSSY B1, `(.L_x_1097) ;  /* 0x0000006000017945 */ /* 0x000fe20003800000 */
[----:B--2---:R-:W-:Y:S01]  /*4a30*/  SHF.L.U32 R77, R4, 0x1f, RZ ;  /* 0x0000001f044d7819 */ /* 0x004fe200000006ff */
[----:B------:R-:W-:-:S03]  /*4a40*/  IMAD R4, R51, -0xa0, R50 ;  /* 0xffffff6033047824 */ /* 0x000fc600078e0232 */
[----:B------:R-:W0:Y:S02]  /*4a50*/  SYNCS.PHASECHK.TRANS64.TRYWAIT P1, [R74+URZ+0x13290], R77 ;  /* 0x0132904d4a0075a7 */ /* 0x000e24000802017f */
[----:B------:R-:W-:Y:S01]  /*4a60*/  VIMNMX R4, R4, 0xa0, PT ;  /* 0x000000a004047848 */ /* 0x000fe20003fe0100 */
[----:B0-----:R-:W-:Y:S06]  /*4a70*/  @!P1 BRA `(.L_x_1098) ;  /* 0x000001d400e09947 */ /* 0x001fec0003800000 */
.L_x_1389:
[----:B------:R-:W-:Y:S05]  /*4a80*/  BSYNC B1 ;  /* 0x0000000000017941 */ /* 0x000fea0003800000 */
.L_x_1097:
[----:B------:R-:W1:Y:S02]  /*4a90*/  S2R R5, SR_TID.X ;  /* 0x0000000000057919 */ /* 0x000e640000002100 */
[C---:B-1----:R-:W-:Y:S02]  /*4aa0*/  VIADD R6, R5.reuse, 0xffffff80 ;  /* 0xffffff8005067836 */ /* 0x042fe40000000000 */
[----:B------:R-:W-:-:S05]  /*4ab0*/  VIADD R5, R5, 0xffffff80 ;  /* 0xffffff8005057836 */ /* 0x000fca0000000000 */
[----:B------:R-:W-:-:S04]  /*4ac0*/  LEA.HI R5, R5, R6, RZ, 0x1 ;  /* 0x0000000605057211 */ /* 0x000fc800078f08ff */
[----:B------:R-:W-:-:S04]  /*4ad0*/  SHF.R.S32.HI R5, RZ, 0x1, R5 ;  /* 0x00000001ff057819 */ /* 0x000fc80000011405 */
[----:B------:R-:W-:-:S13]  /*4ae0*/  ISETP.GE.AND P1, PT, R5, R4, PT ;  /* 0x000000040500720c */ /* 0x000fda0003f26270 */
[----:B------:R-:W-:Y:S05]  /*4af0*/  @P1 BRA `(.L_x_1084) ;  /* 0x0000000000101947 */ /* 0x000fea0003800000 */
[----:B------:R-:W1:Y:S04]  /*4b00*/  @!P3 LDS.128 R4, [R76+0xe000] ;  /* 0x00e000004c04b984 */ /* 0x000e680000000c00 */
[----:B------:R-:W2:Y:S04]  /*4b10*/  @!P2 LDS.128 R8, [R75+0xe000] ;  /* 0x00e000004b08a984 */ /* 0x000ea80000000c00 */
[----:B-1----:R1:W-:Y:S04]  /*4b20*/  @!P3 STG.E.128 desc[UR44][R12.64], R4 ;  /* 0x000000040c00b986 */ /* 0x0023e8000c101d2c */
[----:B--2---:R1:W-:Y:S02]  /*4b30*/  @!P2 STG.E.128 desc[UR44][R12.64+0x20], R8 ;  /* 0x000020080c00a986 */ /* 0x0043e4000c101d2c */
.L_x_1084:
[----:B------:R-:W-:Y:S05]  /*4b40*/  BSYNC B0 ;  /* 0x0000000000007941 */ /* 0x000fea0003800000 */
.L_x_1076:
[----:B-12---:R-:W1:Y:S01]  /*4b50*/  S2R R4, SR_TID.X ;  /* 0x0000000000047919 */ /* 0x006e620000002100 */
[----:B------:R-:W-:Y:S01]  /*4b60*/  @!PT LDS RZ, [RZ] ;  /* 0x00000000fffff984 */ /* 0x000fe20000000800 */
[----:B------:R-:W-:Y:S01]  /*4b70*/  @!PT LDS RZ, [RZ] ;  /* 0x00000000fffff984 */ /* 0x000fe20000000800 */
[----:B------:R-:W-:Y:S01]  /*4b80*/  @!PT LDS RZ, [RZ] ;  /* 0x00000000fffff984 */ /* 0x000fe20000000800 */
[----:B------:R-:W-:Y:S01]  /*4b90*/  @!PT LDS RZ, [RZ] ;  /* 0x00000000fffff984 */ /* 0x000fe20000000800 */
[----:B------:R2:W-:Y:S06]  /*4ba0*/  MEMBAR.ALL.CTA ;  /* 0x0000000000007992 */ /* 0x0005ec0000008000 */
[----:B--2---:R-:W2:Y:S01]  /*4bb0*/  FENCE.VIEW.ASYNC.S ;  /* 0x00000000000073c6 */ /* 0x004ea20000000000 */
[----:B------:R-:W-:Y:S05]  /*4bc0*/  WARPSYNC.ALL ;  /* 0x0000000000007948 */ /* 0x000fea0003800000 */
[----:B------:R-:W-:Y:S01]  /*4bd0*/  BSSY B0, `(.L_x_1099) ;  /* 0x0000009000007945 */ /* 0x000fe20003800000 */
[----:B-1----:R-:W-:Y:S01]  /*4be0*/  LOP3.LUT R4, R4, 0x7f, RZ, 0xc0, !PT ;  /* 0x0000007f04047812 */ /* 0x002fe200078ec0ff */
[----:B--2---:R1:W-:Y:S03]  /*4bf0*/  BAR.SYNC.DEFER_BLOCKING R61, 0x80 ;  /* 0x0002003d0000751d */ /* 0x0043e60000010000 */
[----:B------:R-:W-:-:S13]  /*4c00*/  ISETP.NE.AND P5, PT, R4, RZ, PT ;  /* 0x000000ff0400720c */ /* 0x000fda0003fa5270 */
[----:B------:R-:W-:-:S05]  /*4c10*/  @!P5 VIADD R4, R74, 0x132a0 ;  /* 0x000132a04a04d836 */ /* 0x000fca0000000000 */
[----:B------:R-:W-:-:S04]  /*4c20*/  @!P5 PRMT R4, RZ, 0x654, R4 ;  /* 0x00000654ff04d816 */ /* 0x000fc80000000004 */
[----:B------:R1:W-:Y:S01]  /*4c30*/  @!P5 SYNCS.ARRIVE.TRANS64.RED.A1T0 RZ, [R4+URZ], RZ ;  /* 0x000000ff04ffd9a7 */ /* 0x0003e2000810043f */
[----:B------:R-:W-:Y:S05]  /*4c40*/  @!P0 BRA `(.L_x_1100) ;  /* 0x0000000000048947 */ /* 0x000fea0003800000 */
[----:B------:R-:W-:Y:S01]  /*4c50*/  BPT.TRAP 0x1 ;  /* 0x000000040000795c */ /* 0x000fe20000300000 */
.L_x_1100:
[----:B------:R-:W-:Y:S05]  /*4c60*/  BSYNC B0 ;  /* 0x0000000000007941 */ /* 0x000fea0003800000 */
.L_x_1099:
[----:B------:R-:W2:Y:S01]  /*4c70*/  SYNCS.PHASECHK.TRANS64.TRYWAIT P0, [R74+URZ+0x132b0], R77 ;  /* 0x0132b04d4a0075a7 */ /* 0x000ea2000800017f */
[----:B------:R-:W-:Y:S04]  /*4c80*/  BSSY B0, `(.L_x_1101) ;  /* 0x0000002000007945 */ /* 0x000fe80003800000 */
[----:B--2---:R-:W-:Y:S05]  /*4c90*/  @!P0 BRA `(.L_x_1102) ;  /* 0x000001d4006c8947 */ /* 0x004fea0003800000 */
.L_x_1390:
[----:B------:R-:W-:Y:S05]  /*4ca0*/  BSYNC B0 ;  /* 0x0000000000007941 */ /* 0x000fea0003800000 */
.L_x_1101:
[----:B------:R-:W-:Y:S04]  /*4cb0*/  BSSY B0, `(.L_x_1103) ;  /* 0x0000013000007945 */ /* 0x000fe80003800000 */
[----:B------:R-:W-:Y:S05]  /*4cc0*/  @P1 BRA `(.L_x_1104) ;  /* 0x0000000000441947 */ /* 0x000fea0003800000 */
[----:B-1----:R-:W-:Y:S01]  /*4cd0*/  IMAD.WIDE R4, R51, 0xa0, R2 ;  /* 0x000000a033047825 */ /* 0x002fe200078e0202 */
        /* <DEDUP_REMOVED lines=8> */
[----:B---3--:R-:W-:-:S04]  /*4d60*/  IADD3 R12, P0, R6, UR6, RZ ;  /* 0x00000006060c7c10 */ /* 0x008fc8000ff1e0ff */
[----:B------:R-:W-:Y:S02]  /*4d70*/  IADD3.X R13, R7, UR7, R5, P0, !PT ;  /* 0x00000007070d7c10 */ /* 0x000fe400087fe405 */
[----:B------:R-:W-:-:S13]  /*4d80*/  ISETP.GE.AND P0, PT, R22, UR4, PT ;  /* 0x0000000416007c0c */ /* 0x000fda000bf06270 */
[----:B------:R-:W1:Y:S04]  /*4d90*/  @!P0 LDS.128 R4, [R76+0x6000] ;  /* 0x006000004c048984 */ /* 0x000e680000000c00 */
[----:B-1----:R-:W-:Y:S01]  /*4da0*/  @!P0 STG.E.128 desc[UR44][R12.64], R4 ;  /* 0x000000040c008986 */ /* 0x002fe2000c101d2c */
[----:B------:R-:W-:-:S13]  /*4db0*/  ISETP.GE.AND P0, PT, R82, UR4, PT ;  /* 0x0000000452007c0c */ /* 0x000fda000bf06270 */
[----:B------:R-:W1:Y:S04]  /*4dc0*/  @!P0 LDS.128 R8, [R75+0x6000] ;  /* 0x006000004b088984 */ /* 0x000e680000000c00 */
[----:B-1----:R1:W-:Y:S02]  /*4dd0*/  @!P0 STG.E.128 desc[UR44][R12.64+0x20], R8 ;  /* 0x000020080c008986 */ /* 0x0023e4000c101d2c */
.L_x_1104:
[----:B------:R-:W-:Y:S05]  /*4de0*/  BSYNC B0 ;  /* 0x0000000000007941 */ /* 0x000fea0003800000 */
.L_x_1103:
[----:B------:R-:W5:Y:S01]  /*4df0*/  LDL.LU R5, [R1+0x24] ;  /* 0x0000240001057983 */ /* 0x000f620000300800 */
[----:B------:R-:W-:Y:S01]  /*4e00*/  VIADD R157, R157, 0x1 ;  /* 0x000000019d9d7836 */ /* 0x000fe20000000000 */
[----:B------:R-:W-:Y:S01]  /*4e10*/  LOP3.LUT P6, RZ, R16, 0x2, RZ, 0xc0, !PT ;  /* 0x0000000210ff7812 */ /* 0x000fe200078cc0ff */
[----:B0-2---:R-:W-:Y:S01]  /*4e20*/  @!P5 VIADD R74, R74, 0x132c0 ;  /* 0x000132c04a4ad836 */ /* 0x005fe20000000000 */
[----:B------:R-:W-:Y:S01]  /*4e30*/  @!PT LDS RZ, [RZ] ;  /* 0x00000000fffff984 */ /* 0x000fe20000000800 */
[----:B------:R-:W-:Y:S01]  /*4e40*/  @!PT LDS RZ, [RZ] ;  /* 0x00000000fffff984 */ /* 0x000fe20000000800 */
[----:B------:R-:W-:Y:S01]  /*4e50*/  @!PT LDS RZ, [RZ] ;  /* 0x00000000fffff984 */ /* 0x000fe20000000800 */
[----:B------:R-:W-:Y:S01]  /*4e60*/  @!PT LDS RZ, [RZ] ;  /* 0x00000000fffff984 */ /* 0x000fe20000000800 */
[----:B------:R0:W-:Y:S06]  /*4e70*/  MEMBAR.ALL.CTA ;  /* 0x0000000000007992 */ /* 0x0001ec0000008000 */
[----:B0-----:R-:W0:Y:S02]  /*4e80*/  FENCE.VIEW.ASYNC.S ;  /* 0x00000000000073c6 */ /* 0x001e240000000000 */
[----:B0-----:R2:W-:Y:S01]  /*4e90*/  BAR.SYNC.DEFER_BLOCKING R61, 0x80 ;  /* 0x0002003d0000751d */ /* 0x0015e20000010000 */
[----:B------:R-:W-:-:S02]  /*4ea0*/  ISETP.NE.AND P1, PT, R157, 0x2, PT ;  /* 0x000000029d00780c */ /* 0x000fc40003f25270 */
[----:B------:R-:W-:Y:S02]  /*4eb0*/  @!P5 PRMT R74, RZ, 0x654, R74 ;  /* 0x00000654ff4ad816 */ /* 0x000fe4000000004a */
[----:B-1----:R-:W-:Y:S02]  /*4ec0*/  SEL R4, RZ, 0x1, P1 ;  /* 0x00000001ff047807 */ /* 0x002fe40000800000 */
[----:B------:R-:W-:Y:S02]  /*4ed0*/  PLOP3.LUT P0, PT, PT, PT, PT, 0x8, 0x0 ;  /* 0x000000000000781c */ /* 0x000fe40003f0e170 */
[----:B------:R-:W-:Y:S01]  /*4ee0*/  SEL R157, R157, RZ, P1 ;  /* 0x000000ff9d9d7207 */ /* 0x000fe20000800000 */
[----:B------:R2:W-:Y:S01]  /*4ef0*/  @!P5 SYNCS.ARRIVE.TRANS64.RED.A1T0 RZ, [R74+URZ], RZ ;  /* 0x000000ff4affd9a7 */ /* 0x0005e2000810043f */
[----:B-----5:R-:W-:-:S05]  /*4f00*/  LOP3.LUT R5, R5, R4, RZ, 0x3c, !PT ;  /* 0x0000000405057212 */ /* 0x020fca00078e3cff */
[----:B------:R2:W-:Y:S01]  /*4f10*/  STL [R1+0x24], R5 ;  /* 0x0000240501007387 */ /* 0x0005e20000100800 */
[----:B------:R-:W-:Y:S05]  /*4f20*/  @P6 BRA `(.L_x_1105) ;  /* 0xffffffd400306947 */ /* 0x000fea000383ffff */
.L_x_1071:
[----:B------:R-:W3:Y:S01]  /*4f30*/  LDL.LU R6, [R1+0x58] ;  /* 0x0000580001067983 */ /* 0x000ee20000300800 */
[----:B------:R-:W1:Y:S03]  /*4f40*/  LDC R0, c[0x0][0x428] ;  /* 0x00010a00ff007b82 */ /* 0x000e660000000800 */
[----:B------:R-:W4:Y:S04]  /*4f50*/  LDL R10, [R1+0x38] ;  /* 0x00003800010a7983 */ /* 0x000f280000100800 */
[----:B------:R-:W4:Y:S01]  /*4f60*/  LDL R9, [R1+0x3c] ;  /* 0x00003c0001097983 */ /* 0x000f220000100800 */
[----:B--2---:R-:W2:Y:S03]  /*4f70*/  LDC.64 R4, c[0x0][0x9e0] ;  /* 0x00027800ff047b82 */ /* 0x004ea60000000a00 */
[----:B------:R-:W4:Y:S01]  /*4f80*/  LDL R8, [R1+0x54] ;  /* 0x0000540001087983 */ /* 0x000f220000100800 */
[----:B------:R-:W-:Y:S01]  /*4f90*/  BSSY B0, `(.L_x_1106) ;  /* 0x000000d000007945 */ /* 0x000fe20003800000 */
[----:B-1----:R-:W-:-:S02]  /*4fa0*/  ISETP.NE.AND P1, PT, R0, 0x1, PT ;  /* 0x000000010000780c */ /* 0x002fc40003f25270 */
[----:B--2---:R-:W-:-:S11]  /*4fb0*/  ISETP.GE.AND P2, PT, R5, 0x1, PT ;  /* 0x000000010500780c */ /* 0x004fd60003f46270 */
[----:B------:R-:W3:Y:S08]  /*4fc0*/  @P1 LDC R2, c[0x0][0x42c] ;  /* 0x00010b00ff021b82 */ /* 0x000ef00000000800 */
[----:B------:R-:W1:Y:S01]  /*4fd0*/  @P1 LDC R3, c[0x0][0x430] ;  /* 0x00010c00ff031b82 */ /* 0x000e620000000800 */
[----:B---3--:R-:W-:Y:S01]  /*4fe0*/  @P1 IMAD.HI.U32 R2, R6, R2, RZ ;  /* 0x0000000206021227 */ /* 0x008fe200078e00ff */
[----:B----4-:R-:W-:-:S05]  /*4ff0*/  IADD3 R0, R9, 0xc0, -R10 ;  /* 0x000000c009007810 */ /* 0x010fca0007ffe80a */
[----:B------:R-:W-:-:S05]  /*5000*/  IMAD R11, R8, 0xc0, R0 ;  /* 0x000000c0080b7824 */ /* 0x000fca00078e0200 */
[----:B------:R2:W-:Y:S04]  /*5010*/  STL [R1+0x44], R11 ;  /* 0x0000440b01007387 */ /* 0x0005e80000100800 */
[----:B------:R2:W-:Y:S01]  /*5020*/  STL [R1+0x50], R6 ;  /* 0x0000500601007387 */ /* 0x0005e20000100800 */
[----:B-1----:R-:W-:Y:S05]  /*5030*/  @P0 BRA `(.L_x_1107) ;  /* 0x0000000000080947 */ /* 0x002fea0003800000 */
[----:B------:R-:W1:Y:S02]  /*5040*/  FENCE.VIEW.ASYNC.G ;  /* 0x00000000000073c6 */ /* 0x000e640000000100 */
[----:B-1----:R-:W-:Y:S06]  /*5050*/  BAR.ARV 0xc, 0x200 ;  /* 0x0308000000007b1d */ /* 0x002fec0000002000 */
.L_x_1107:
[----:B------:R-:W-:Y:S05]  /*5060*/  BSYNC B0 ;  /* 0x0000000000007941 */ /* 0x000fea0003800000 */
.L_x_1106:
[----:B------:R-:W-:Y:S01]  /*5070*/  IMAD.MOV.U32 R33, RZ, RZ, R6 ;  /* 0x000000ffff217224 */ /* 0x000fe200078e0006 */
[----:B------:R-:W-:Y:S01]  /*5080*/  @P1 SHF.R.U32.HI R33, RZ, R3, R2 ;  /* 0x00000003ff211219 */ /* 0x000fe20000011602 */
[----:B------:R-:W-:-:S04]  /*5090*/  IMAD.IADD R0, R11, 0x1, R4 ;  /* 0x000000010b007824 */ /* 0x000fc800078e0204 */
[----:B------:R1:W-:Y:S01]  /*50a0*/  @P1 STL [R1+0x50], R33 ;  /* 0x0000502101001387 */ /* 0x0003e20000100800 */
[----:B------:R-:W-:Y:S05]  /*50b0*/  @!P2 BRA `(.L_x_1108) ;  /* 0x000000000048a947 */ /* 0x000fea0003800000 */
[C---:B------:R-:W-:Y:S01]  /*50c0*/  ISETP.GT.AND P0, PT, R11.reuse, RZ, PT ;  /* 0x000000ff0b00720c */ /* 0x040fe20003f04270 */
[----:B------:R-:W-:Y:S01]  /*50d0*/  BSSY B0, `(.L_x_1109) ;  /* 0x000000e000007945 */ /* 0x000fe20003800000 */
[----:B------:R-:W-:-:S11]  /*50e0*/  VIADD R2, R11, 0xffffffff ;  /* 0xffffffff0b027836 */ /* 0x000fd60000000000 */
[----:B------:R-:W-:Y:S05]  /*50f0*/  @P0 BRA `(.L_x_1110) ;  /* 0x00000000001c0947 */ /* 0x000fea0003800000 */
[----:B------:R-:W-:Y:S01]  /*5100*/  ISETP.NE.AND P0, PT, R5, 0x1, PT ;  /* 0x000000010500780c */ /* 0x000fe20003f05270 */
[----:B------:R-:W-:-:S12]  /*5110*/  IMAD.MOV R3, RZ, RZ, -R11 ;  /* 0x000000ffff037224 */ /* 0x000fd800078e0a0b */
[----:B--2---:R-:W2:Y:S02]  /*5120*/  @P0 LDC.64 R6, c[0x0][0x9e8] ;  /* 0x00027a00ff060b82 */ /* 0x004ea40000000a00 */
[----:B--2---:R-:W-:-:S05]  /*5130*/  @P0 IMAD.HI.U32 R2, R3, R6, RZ ;  /* 0x0000000603020227 */ /* 0x004fca00078e00ff */
[----:B------:R-:W-:-:S04]  /*5140*/  @P0 SHF.R.U32.HI R3, RZ, R7, R2 ;  /* 0x00000007ff030219 */ /* 0x000fc80000011602 */
[----:B------:R-:W-:Y:S01]  /*5150*/  LOP3.LUT R2, RZ, R3, RZ, 0x33, !PT ;  /* 0x00000003ff027212 */ /* 0x000fe200078e33ff */
[----:B------:R-:W-:Y:S06]  /*5160*/  BRA `(.L_x_1111) ;  /* 0x0000000000107947 */ /* 0x000fec0003800000 */
.L_x_1110:
[----:B------:R-:W-:-:S13]  /*5170*/  ISETP.NE.AND P0, PT, R5, 0x1, PT ;  /* 0x000000010500780c */ /* 0x000fda0003f05270 */
[----:B--2---:R-:W2:Y:S02]  /*5180*/  @P0 LDC.64 R6, c[0x0][0x9e8] ;  /* 0x00027a00ff060b82 */ /* 0x004ea40000000a00 */
[----:B--2---:R-:W-:-:S05]  /*5190*/  @P0 IMAD.HI.U32 R4, R2, R6, RZ ;  /* 0x0000000602040227 */ /* 0x004fca00078e00ff */
[----:B------:R-:W-:-:S07]  /*51a0*/  @P0 SHF.R.U32.HI R2, RZ, R7, R4 ;  /* 0x00000007ff020219 */ /* 0x000fce0000011604 */
.L_x_1111:
[----:B------:R-:W-:Y:S05]  /*51b0*/  BSYNC B0 ;  /* 0x0000000000007941 */ /* 0x000fea0003800000 */
.L_x_1109:
[----:B------:R-:W-:-:S05]  /*51c0*/  IMAD R3, R2, R5, R5 ;  /* 0x0000000502037224 */ /* 0x000fca00078e0205 */
[----:B------:R-:W-:-:S07]  /*51d0*/  VIMNMX R0, R0, R3, PT ;  /* 0x0000000300007248 */ /* 0x000fce0003fe0100 */
.L_x_1108:
[----:B------:R-:W-:Y:S01]  /*51e0*/  VIADD R0, R0, 0x9f ;  /* 0x0000009f00007836 */ /* 0x000fe20000000000 */
[----:B------:R-:W-:Y:S01]  /*51f0*/  ULDC UR4, c[0x0][0x9dc] ;  /* 0x0002770000047ab9 */ /* 0x000fe20000000800 */
[----:B------:R-:W-:Y:S02]  /*5200*/  IMAD.IADD R104, R9, 0x1, -R10 ;  /* 0x0000000109687824 */ /* 0x000fe400078e0a0a */
[----:B------:R-:W-:-:S04]  /*5210*/  IMAD.HI R0, R0, 0x66666667, RZ ;  /* 0x6666666700007827 */ /* 0x000fc800078e02ff */
[----:B------:R-:W-:Y:S01]  /*5220*/  IMAD R105, R8, 0xc0, R104 ;  /* 0x000000c008697824 */ /* 0x000fe200078e0268 */
[----:B------:R-:W-:-:S04]  /*5230*/  SHF.R.U32.HI R3, RZ, 0x1f, R0 ;  /* 0x0000001fff037819 */ /* 0x000fc80000011600 */
[----:B------:R-:W-:Y:S01]  /*5240*/  LEA.HI.SX32 R3, R0, R3, 0x1a ;  /* 0x0000000300037211 */ /* 0x000fe200078fd2ff */
[----:B------:R-:W-:-:S03]  /*5250*/  VIADD R0, R105, -UR4 ;  /* 0x8000000469007c36 */ /* 0x000fc60008000000 */
[----:B------:R-:W-:Y:S01]  /*5260*/  VIMNMX R106, R106, R3, PT ;  /* 0x000000036a6a7248 */ /* 0x000fe20003fe0100 */
[----:B------:R-:W-:Y:S06]  /*5270*/  @!P2 BRA `(.L_x_1112) ;  /* 0x000000000048a947 */ /* 0x000fec0003800000 */
[----:B------:R-:W-:Y:S01]  /*5280*/  ISETP.GT.AND P0, PT, R105, -0x1, PT ;  /* 0xffffffff6900780c */ /* 0x000fe20003f04270 */
[----:B------:R-:W-:-:S12]  /*5290*/  BSSY B0, `(.L_x_1113) ;  /* 0x000000e000007945 */ /* 0x000fd80003800000 */
[----:B------:R-:W-:Y:S05]  /*52a0*/  @P0 BRA `(.L_x_1114) ;  /* 0x00000000001c0947 */ /* 0x000fea0003800000 */
[----:B------:R-:W-:Y:S02]  /*52b0*/  ISETP.NE.AND P0, PT, R5, 0x1, PT ;  /* 0x000000010500780c */ /* 0x000fe40003f05270 */
[----:B------:R-:W-:-:S11]  /*52c0*/  LOP3.LUT R3, RZ, R105, RZ, 0x33, !PT ;  /* 0x00000069ff037212 */ /* 0x000fd600078e33ff */
[----:B--2---:R-:W2:Y:S02]  /*52d0*/  @P0 LDC.64 R6, c[0x0][0x9e8] ;  /* 0x00027a00ff060b82 */ /* 0x004ea40000000a00 */
[----:B--2---:R-:W-:-:S05]  /*52e0*/  @P0 IMAD.HI.U32 R2, R3, R6, RZ ;  /* 0x0000000603020227 */ /* 0x004fca00078e00ff */
[----:B------:R-:W-:-:S04]  /*52f0*/  @P0 SHF.R.U32.HI R3, RZ, R7, R2 ;  /* 0x00000007ff030219 */ /* 0x000fc80000011602 */
[----:B------:R-:W-:Y:S01]  /*5300*/  LOP3.LUT R2, RZ, R3, RZ, 0x33, !PT ;  /* 0x00000003ff027212 */ /* 0x000fe200078e33ff */
[----:B------:R-:W-:Y:S06]  /*5310*/  BRA `(.L_x_1115) ;  /* 0x0000000000147947 */ /* 0x000fec0003800000 */
.L_x_1114:
[----:B------:R-:W-:-:S13]  /*5320*/  ISETP.NE.AND P0, PT, R5, 0x1, PT ;  /* 0x000000010500780c */ /* 0x000fda0003f05270 */
[----:B------:R-:W3:Y:S02]  /*5330*/  @P0 LDC.64 R2, c[0x0][0x9e8] ;  /* 0x00027a00ff020b82 */ /* 0x000ee40000000a00 */
[----:B---3--:R-:W-:-:S04]  /*5340*/  @P0 IMAD.HI.U32 R4, R105, R2, RZ ;  /* 0x0000000269040227 */ /* 0x008fc800078e00ff */
[----:B------:R-:W-:Y:S01]  /*5350*/  IMAD.MOV.U32 R2, RZ, RZ, R105 ;  /* 0x000000ffff027224 */ /* 0x000fe200078e0069 */
[----:B------:R-:W-:-:S07]  /*5360*/  @P0 SHF.R.U32.HI R2, RZ, R3, R4 ;  /* 0x00000003ff020219 */ /* 0x000fce0000011604 */
.L_x_1115:
[----:B------:R-:W-:Y:S05]  /*5370*/  BSYNC B0 ;  /* 0x0000000000007941 */ /* 0x000fea0003800000 */
.L_x_1113:
[----:B------:R-:W-:-:S05]  /*5380*/  IMAD R3, R2, R5, RZ ;  /* 0x0000000502037224 */ /* 0x000fca00078e02ff */
[----:B------:R-:W-:-:S07]  /*5390*/  VIMNMX R0, R0, R3, !PT ;  /* 0x0000000300007248 */ /* 0x000fce0007fe0100 */
.L_x_1112:
[----:B------:R-:W-:Y:S01]  /*53a0*/  IMAD.HI R2, R0, 0x66666667, RZ ;  /* 0x6666666700027827 */ /* 0x000fe200078e02ff */
[----:B------:R-:W-:Y:S02]  /*53b0*/  PLOP3.LUT P0, PT, PT, PT, PT, 0x80, 0x0 ;  /* 0x000000000000781c */ /* 0x000fe40003f0f070 */
[----:B------:R-:W-:Y:S02]  /*53c0*/  CS2R R20, SRZ ;  /* 0x0000000000147805 */ /* 0x000fe4000001ff00 */
[----:B------:R-:W-:Y:S01]  /*53d0*/  CS2R R54, SRZ ;  /* 0x0000000000367805 */ /* 0x000fe2000001ff00 */
[----:B------:R-:W-:Y:S01]  /*53e0*/  IMAD.MOV.U32 R0, RZ, RZ, RZ ;  /* 0x000000ffff007224 */ /* 0x000fe200078e00ff */
[----:B------:R-:W-:Y:S02]  /*53f0*/  SHF.R.U32.HI R3, RZ, 0x1f, R2 ;  /* 0x0000001fff037819 */ /* 0x000fe40000011602 */
[----:B--2---:R-:W-:Y:S02]  /*5400*/  CS2R R6, SRZ ;  /* 0x0000000000067805 */ /* 0x004fe4000001ff00 */
[----:B------:R-:W-:-:S02]  /*5410*/  CS2R R52, SRZ ;  /* 0x0000000000347805 */ /* 0x000fc4000001ff00 */
[----:B------:R-:W-:Y:S02]  /*5420*/  CS2R R8, SRZ ;  /* 0x0000000000087805 */ /* 0x000fe4000001ff00 */
[----:B------:R-:W-:Y:S02]  /*5430*/  LEA.HI.SX32 R3, R2, R3, 0x1a ;  /* 0x0000000302037211 */ /* 0x000fe400078fd2ff */
[----:B------:R-:W-:Y:S01]  /*5440*/  CS2R R10, SRZ ;  /* 0x00000000000a7805 */ /* 0x000fe2000001ff00 */
[----:B------:R-:W-:Y:S01]  /*5450*/  IMAD.MOV.U32 R43, RZ, RZ, RZ ;  /* 0x000000ffff2b7224 */ /* 0x000fe200078e00ff */
[----:B------:R-:W-:Y:S02]  /*5460*/  CS2R R44, SRZ ;  /* 0x00000000002c7805 */ /* 0x000fe4000001ff00 */
[----:B------:R-:W-:Y:S02]  /*5470*/  VIMNMX R4, RZ, R3, !PT ;  /* 0x00000003ff047248 */ /* 0x000fe40007fe0100 */
[----:B0-----:R-:W-:Y:S01]  /*5480*/  CS2R R12, SRZ ;  /* 0x00000000000c7805 */ /* 0x001fe2000001ff00 */
[----:B------:R-:W-:Y:S01]  /*5490*/  IMAD.MOV.U32 R46, RZ, RZ, RZ ;  /* 0x000000ffff2e7224 */ /* 0x000fe200078e00ff */
[----:B------:R-:W-:-:S02]  /*54a0*/  CS2R R38, SRZ ;  /* 0x0000000000267805 */ /* 0x000fc4000001ff00 */
[----:B------:R-:W-:Y:S01]  /*54b0*/  ISETP.GT.AND P1, PT, R106, R4, PT ;  /* 0x000000046a00720c */ /* 0x000fe20003f24270 */
[----:B------:R0:W-:Y:S01]  /*54c0*/  STL [R1+0x48], R4 ;  /* 0x0000480401007387 */ /* 0x0001e20000100800 */
[----:B------:R-:W-:Y:S02]  /*54d0*/  CS2R R14, SRZ ;  /* 0x00000000000e7805 */ /* 0x000fe4000001ff00 */
[----:B------:R-:W-:Y:S02]  /*54e0*/  CS2R R36, SRZ ;  /* 0x0000000000247805 */ /* 0x000fe4000001ff00 */
[----:B------:R-:W-:Y:S02]  /*54f0*/  CS2R R24, SRZ ;  /* 0x0000000000187805 */ /* 0x000fe4000001ff00 */
[----:B------:R-:W-:Y:S01]  /*5500*/  CS2R R30, SRZ ;  /* 0x00000000001e7805 */ /* 0x000fe2000001ff00 */
[----:B------:R-:W-:Y:S01]  /*5510*/  IMAD.MOV.U32 R32, RZ, RZ, RZ ;  /* 0x000000ffff207224 */ /* 0x000fe200078e00ff */
[----:B------:R-:W-:Y:S01]  /*5520*/  CS2R R56, SRZ ;  /* 0x0000000000387805 */ /* 0x000fe2000001ff00 */
[----:B------:R-:W-:-:S02]  /*5530*/  IMAD.MOV.U32 R29, RZ, RZ, RZ ;  /* 0x000000ffff1d7224 */ /* 0x000fc400078e00ff */
[----:B------:R-:W-:Y:S01]  /*5540*/  IMAD.MOV.U32 R58, RZ, RZ, RZ ;  /* 0x000000ffff3a7224 */ /* 0x000fe200078e00ff */
[----:B0-----:R-:W-:Y:S06]  /*5550*/  @!P1 BRA `(.L_x_1116) ;  /* 0x0000015000fc9947 */ /* 0x001fec0003800000 */
[----:B------:R-:W0:Y:S01]  /*5560*/  S2R R4, SR_TID.X ;  /* 0x0000000000047919 */ /* 0x000e220000002100 */
[----:B------:R-:W-:Y:S01]  /*5570*/  VIADD R24, R18, 0xb000 ;  /* 0x0000b00012187836 */ /* 0x000fe20000000000 */
[----:B------:R-:W-:Y:S04]  /*5580*/  BSSY B6, `(.L_x_1117) ;  /* 0x000001e000067945 */ /* 0x000fe80003800000 */
[----:B------:R-:W-:Y:S01]  /*5590*/  LOP3.LUT P0, RZ, R24, 0x9f, RZ, 0xc0, !PT ;  /* 0x0000009f18ff7812 */ /* 0x000fe2000780c0ff */
[----:B0-----:R-:W-:-:S05]  /*55a0*/  VIADD R26, R4, 0xffffff80 ;  /* 0xffffff80041a7836 */ /* 0x001fca0000000000 */
[----:B------:R-:W-:-:S04]  /*55b0*/  SHF.R.S32.HI R27, RZ, 0x1f, R26 ;  /* 0x0000001fff1b7819 */ /* 0x000fc8000001141a */
[----:B------:R-:W-:-:S04]  /*55c0*/  LEA.HI R0, R27, R26, RZ, 0x7 ;  /* 0x0000001a1b007211 */ /* 0x000fc800078f38ff */
[----:B------:R-:W-:-:S06]  /*55d0*/  SHF.R.S32.HI R0, RZ, 0x7, R0 ;  /* 0x00000007ff007819 */ /* 0x000fcc0000011400 */
[----:B------:R-:W0:Y:S02]  /*55e0*/  SHFL.IDX PT, R0, R0, RZ, 0x1f ;  /* 0x00001fff00007589 */ /* 0x000e2400000e0000 */
[----:B0-----:R-:W-:-:S05]  /*55f0*/  IMAD.HI R2, R0, 0x55555556, RZ ;  /* 0x5555555600027827 */ /* 0x001fca00078e02ff */
[----:B------:R-:W-:-:S05]  /*5600*/  LEA.HI R3, R2, R2, RZ, 0x1 ;  /* 0x0000000202037211 */ /* 0x000fca00078f08ff */
[----:B------:R-:W-:-:S04]  /*5610*/  IMAD R3, R3, -0x3, R0 ;  /* 0xfffffffd03037824 */ /* 0x000fc800078e0200 */
[----:B------:R-:W-:-:S05]  /*5620*/  IMAD R3, R3, 0x1000, R24 ;  /* 0x0000100003037824 */ /* 0x000fca00078e0218 */
        /* <DEDUP_REMOVED lines=18> */
[----:B-12--5:R-:W-:Y:S05]  /*5750*/  CALL.ABS.NOINC R2 ;  /* 0x0000000002007343 */ /* 0x026fea0003c00000 */
.L_x_1118:
[----:B------:R-:W-:Y:S05]  /*5760*/  BSYNC B6 ;  /* 0x0000000000067941 */ /* 0x000fea0003800000 */
.L_x_1117:
[----:B------:R-:W2:Y:S01]  /*5770*/  LDL R20, [R1+0x5c] ;  /* 0x00005c0001147983 */ /* 0x000ea20000100800 */
[----:B------:R-:W-:Y:S01]  /*5780*/  ULDC.64 UR4, c[0x0][0x990] ;  /* 0x0002640000047ab9 */ /* 0x000fe20000000a00 */
[----:B------:R-:W-:Y:S01]  /*5790*/  ULDC.64 UR6, c[0x0][0x998] ;  /* 0x0002660000067ab9 */ /* 0x000fe20000000a00 */
[----:B------:R-:W-:Y:S02]  /*57a0*/  ISETP.NE.U32.AND P0, PT, RZ, UR4, PT ;  /* 0x00000004ff007c0c */ /* 0x000fe4000bf05070 */
[----:B------:R-:W-:Y:S02]  /*57b0*/  ISETP.NE.U32.AND P1, PT, RZ, UR6, PT ;  /* 0x00000006ff007c0c */ /* 0x000fe4000bf25070 */
[----:B------:R-:W-:Y:S02]  /*57c0*/  ISETP.NE.AND.EX P0, PT, RZ, UR5, PT, P0 ;  /* 0x00000005ff007c0c */ /* 0x000fe4000bf05300 */
[----:B------:R-:W-:-:S11]  /*57d0*/  ISETP.NE.AND.EX P1, PT, RZ, UR7, PT, P1 ;  /* 0x00000007ff007c0c */ /* 0x000fd6000bf25310 */
[----:B------:R-:W0:Y:S01]  /*57e0*/  @P0 LDC.64 R8, c[0x0][0x9a8] ;  /* 0x00026a00ff080b82 */ /* 0x000e220000000a00 */
[----:B------:R-:W-:-:S07]  /*57f0*/  @P0 SHF.R.S32.HI R7, RZ, 0x1f, R33 ;  /* 0x0000001fff070819 */ /* 0x000fce0000011421 */
[----:B------:R-:W3:Y:S08]  /*5800*/  @P1 LDC.64 R10, c[0x0][0x9b8] ;  /* 0x00026e00ff0a1b82 */ /* 0x000ef00000000a00 */
[----:B------:R-:W4:Y:S08]  /*5810*/  @P0 LDC.64 R12, c[0x0][0x9b0] ;  /* 0x00026c00ff0c0b82 */ /* 0x000f300000000a00 */
[----:B------:R-:W1:Y:S01]  /*5820*/  @P1 LDC.64 R14, c[0x0][0x9c0] ;  /* 0x00027000ff0e1b82 */ /* 0x000e620000000a00 */
[----:B--2---:R-:W-:-:S02]  /*5830*/  @P0 SHF.R.S32.HI R3, RZ, 0x1f, R20 ;  /* 0x0000001fff030819 */ /* 0x004fc40000011414 */
[----:B------:R-:W-:-:S03]  /*5840*/  @P1 SHF.R.S32.HI R5, RZ, 0x1f, R20 ;  /* 0x0000001fff051819 */ /* 0x000fc60000011414 */
[-C--:B0-----:R-:W-:Y:S02]  /*5850*/  @P0 IMAD R0, R3, R8.reuse, RZ ;  /* 0x0000000803000224 */ /* 0x081fe400078e02ff */
[----:B------:R-:W-:-:S04]  /*5860*/  @P0 IMAD.WIDE.U32 R2, R20, R8, RZ ;  /* 0x0000000814020225 */ /* 0x000fc800078e00ff */
[C---:B------:R-:W-:Y:S02]  /*5870*/  @P0 IMAD R9, R20.reuse, R9, R0 ;  /* 0x0000000914090224 */ /* 0x040fe400078e0200 */
[-C--:B---3--:R-:W-:Y:S02]  /*5880*/  @P1 IMAD R4, R5, R10.reuse, RZ ;  /* 0x0000000a05041224 */ /* 0x088fe400078e02ff */
[----:B------:R-:W-:Y:S01]  /*5890*/  @P0 IMAD.IADD R3, R3, 0x1, R9 ;  /* 0x0000000103030824 */ /* 0x000fe200078e0209 */
[----:B------:R-:W-:Y:S01]  /*58a0*/  @P1 SHF.R.S32.HI R9, RZ, 0x1f, R33 ;  /* 0x0000001fff091819 */ /* 0x000fe20000011421 */
[C---:B------:R-:W-:Y:S02]  /*58b0*/  @P1 IMAD R11, R20.reuse, R11, R4 ;  /* 0x0000000b140b1224 */ /* 0x040fe400078e0204 */
[----:B------:R-:W-:-:S04]  /*58c0*/  @P1 IMAD.WIDE.U32 R4, R20, R10, RZ ;  /* 0x0000000a14041225 */ /* 0x000fc800078e00ff */
[----:B----4-:R-:W-:Y:S02]  /*58d0*/  @P0 IMAD R0, R7, R12, RZ ;  /* 0x0000000c07000224 */ /* 0x010fe400078e02ff */
[----:B-1----:R-:W-:Y:S02]  /*58e0*/  @P1 IMAD R6, R9, R14, RZ ;  /* 0x0000000e09061224 */ /* 0x002fe400078e02ff */
        /* <DEDUP_REMOVED lines=23> */
[----:B------:R-:W-:-:S05]  /*5a60*/  LOP3.LUT R0, R0, 0xfffffffe, RZ, 0xc0, !PT ;  /* 0xfffffffe00007812 */ /* 0x000fca00078ec0ff */
[----:B------:R-:W-:-:S05]  /*5a70*/  IMAD.IADD R0, R20, 0x1, -R0 ;  /* 0x0000000114007824 */ /* 0x000fca00078e0a00 */
[----:B------:R-:W-:-:S04]  /*5a80*/  SHF.L.U32 R3, R0, 0x1f, RZ ;  /* 0x0000001f00037819 */ /* 0x000fc800000006ff */
[----:B------:R0:W1:Y:S03]  /*5a90*/  SYNCS.PHASECHK.TRANS64.TRYWAIT P0, [R18+URZ+0x13200], R3 ;  /* 0x01320003120075a7 */ /* 0x000066000800017f */
[----:B-1----:R-:W-:Y:S05]  /*5aa0*/  @!P0 NANOSLEEP.SYNCS 0x989680 ;  /* 0x009896800000895d */ /* 0x002fea0003900000 */
[----:B------:R-:W1:Y:S01]  /*5ab0*/  @!P0 SYNCS.PHASECHK.TRANS64 P0, [R18+URZ+0x13200], R3 ;  /* 0x01320003120085a7 */ /* 0x000e62000800007f */
[----:B------:R-:W-:Y:S04]  /*5ac0*/  BSSY B0, `(.L_x_1120) ;  /* 0x0000006000007945 */ /* 0x000fe80003800000 */
[----:B-1----:R-:W-:Y:S05]  /*5ad0*/  @P0 BRA `(.L_x_1121) ;  /* 0x0000000000100947 */ /* 0x002fea0003800000 */
.L_x_1122:
[----:B-1----:R1:W2:Y:S02]  /*5ae0*/  SYNCS.PHASECHK.TRANS64.TRYWAIT P0, [R18+URZ+0x13200], R3 ;  /* 0x01320003120075a7 */ /* 0x0022a4000800017f */
[----:B--2---:R-:W-:Y:S05]  /*5af0*/  @!P0 NANOSLEEP.SYNCS 0x989680 ;  /* 0x009896800000895d */ /* 0x004fea0003900000 */
[----:B------:R-:W2:Y:S02]  /*5b00*/  @!P0 SYNCS.PHASECHK.TRANS64 P0, [R18+URZ+0x13200], R3 ;  /* 0x01320003120085a7 */ /* 0x000ea4000800007f */
[----:B--2---:R-:W-:Y:S05]  /*5b10*/  @!P0 BRA `(.L_x_1122) ;  /* 0xfffffffc00f08947 */ /* 0x004fea000383ffff */
.L_x_1121:
[----:B------:R-:W-:Y:S05]  /*5b20*/  BSYNC B0 ;  /* 0x0000000000007941 */ /* 0x000fea0003800000 */
.L_x_1120:
[----:B------:R-:W-:Y:S05]  /*5b30*/  BRA `(.L_x_1123) ;  /* 0x0000002c00ac7947 */ /* 0x000fea0003800000 */
.L_x_1119:
[----:B------:R-:W-:Y:S01]  /*5b40*/  LEA.HI R3, R26, R26, RZ, 0x1 ;  /* 0x0000001a1a037211 */ /* 0x000fe200078f08ff */
[----:B------:R-:W-:Y:S01]  /*5b50*/  ULDC.64 UR4, c[0x0][0x3d8] ;  /* 0x0000f60000047ab9 */ /* 0x000fe20000000a00 */
[----:B------:R-:W-:Y:S01]  /*5b60*/  LOP3.LUT P0, RZ, R24, 0x1bf, RZ, 0xc0, !PT ;  /* 0x000001bf18ff7812 */ /* 0x000fe2000780c0ff */
[----:B------:R-:W-:Y:S01]  /*5b70*/  ULDC.64 UR6, c[0x0][0x3e8] ;  /* 0x0000fa0000067ab9 */ /* 0x000fe20000000a00 */
[----:B-----5:R-:W-:Y:S01]  /*5b80*/  SHF.R.S32.HI R0, RZ, 0x1f, R47 ;  /* 0x0000001fff007819 */ /* 0x020fe2000001142f */
[----:B------:R-:W-:Y:S01]  /*5b90*/  IMAD.WIDE.U32 R32, R47, UR4, RZ ;  /* 0x000000042f207c25 */ /* 0x000fe2000f8e00ff */
[----:B------:R-:W-:Y:S01]  /*5ba0*/  LOP3.LUT R3, R3, 0xfffffffe, RZ, 0xc0, !PT ;  /* 0xfffffffe03037812 */ /* 0x000fe200078ec0ff */
[----:B------:R-:W-:Y:S02]  /*5bb0*/  BSSY B6, `(.L_x_1124) ;  /* 0x000001c000067945 */ /* 0x000fe40003800000 */
[----:B------:R-:W-:Y:S02]  /*5bc0*/  IMAD R4, R0, UR4, RZ ;  /* 0x0000000400047c24 */ /* 0x000fe4000f8e02ff */
[----:B------:R-:W-:-:S02]  /*5bd0*/  IMAD.IADD R3, R26, 0x1, -R3 ;  /* 0x000000011a037824 */ /* 0x000fc400078e0a03 */
[----:B------:R-:W-:Y:S02]  /*5be0*/  IMAD R0, R0, UR6, RZ ;  /* 0x0000000600007c24 */ /* 0x000fe4000f8e02ff */
[----:B------:R-:W-:Y:S02]  /*5bf0*/  IMAD.SHL.U32 R24, R3, 0x8, RZ ;  /* 0x0000000803187824 */ /* 0x000fe400078e00ff */
[C---:B------:R-:W-:Y:S02]  /*5c00*/  IMAD R43, R47.reuse, UR5, R4 ;  /* 0x000000052f2b7c24 */ /* 0x040fe4000f8e0204 */
[C---:B------:R-:W-:Y:S01]  /*5c10*/  IMAD R29, R47.reuse, UR7, R0 ;  /* 0x000000072f1d7c24 */ /* 0x040fe2000f8e0200 */
[----:B------:R-:W-:Y:S01]  /*5c20*/  SHF.R.S32.HI R25, RZ, 0x1f, R24 ;  /* 0x0000001fff197819 */ /* 0x000fe20000011418 */
[----:B------:R-:W-:-:S04]  /*5c30*/  IMAD.WIDE.U32 R30, R47, UR6, RZ ;  /* 0x000000062f1e7c25 */ /* 0x000fc8000f8e00ff */
[----:B------:R-:W-:Y:S02]  /*5c40*/  IMAD.IADD R43, R43, 0x1, R33 ;  /* 0x000000012b2b7824 */ /* 0x000fe400078e0221 */
[----:B------:R-:W-:Y:S01]  /*5c50*/  IMAD.IADD R29, R29, 0x1, R31 ;  /* 0x000000011d1d7824 */ /* 0x000fe200078e021f */
[----:B------:R-:W-:Y:S06]  /*5c60*/  @!P0 BRA `(.L_x_1125) ;  /* 0x0000000000408947 */ /* 0x000fec0003800000 */
        /* <DEDUP_REMOVED lines=16> */
.L_x_1125:
[----:B------:R-:W-:Y:S05]  /*5d70*/  BSYNC B6 ;  /* 0x0000000000067941 */ /* 0x000fea0003800000 */
.L_x_1124:
[----:B------:R-:W2:Y:S01]  /*5d80*/  LDL R20, [R1+0x54] ;  /* 0x0000540001147983 */ /* 0x000ea20000100800 */
[----:B------:R-:W0:Y:S01]  /*5d90*/  LDC.64 R8, c[0x0][0x3d8] ;  /* 0x0000f600ff087b82 */ /* 0x000e220000000a00 */
[----:B------:R-:W-:Y:S01]  /*5da0*/  ULDC.U8 UR4, c[0x0][0x3f0] ;  /* 0x0000fc0000047ab9 */ /* 0x000fe20000000000 */
[----:B------:R-:W-:Y:S01]  /*5db0*/  BSSY B0, `(.L_x_1126) ;  /* 0x00002bb000007945 */ /* 0x000fe20003800000 */
[----:B------:R-:W1:Y:S01]  /*5dc0*/  S2R R21, SR_TID.X ;  /* 0x0000000000157919 */ /* 0x000e620000002100 */
[----:B------:R-:W-:-:S04]  /*5dd0*/  ISETP.NE.AND P0, PT, RZ, UR4, PT ;  /* 0x00000004ff007c0c */ /* 0x000fc8000bf05270 */
[----:B------:R-:W3:Y:S01]  /*5de0*/  LDC.64 R10, c[0x0][0x3e8] ;  /* 0x0000fa00ff0a7b82 */ /* 0x000ee20000000a00 */
[C---:B-1----:R-:W-:Y:S02]  /*5df0*/  VIADD R46, R21.reuse, 0xffffff80 ;  /* 0xffffff80152e7836 */ /* 0x042fe40000000000 */
[----:B------:R-:W-:-:S05]  /*5e00*/  VIADD R44, R21, 0xffffff80 ;  /* 0xffffff80152c7836 */ /* 0x000fca0000000000 */
[----:B------:R-:W-:-:S04]  /*5e10*/  LEA.HI R44, R44, R46, RZ, 0x1 ;  /* 0x0000002e2c2c7211 */ /* 0x000fc800078f08ff */
[----:B------:R-:W-:-:S04]  /*5e20*/  SHF.R.S32.HI R44, RZ, 0x1, R44 ;  /* 0x00000001ff2c7819 */ /* 0x000fc8000001142c */
[----:B------:R-:W-:Y:S02]  /*5e30*/  SHF.R.S32.HI R45, RZ, 0x1f, R44 ;  /* 0x0000001fff2d7819 */ /* 0x000fe4000001142c */
[----:B--2---:R-:W-:Y:S01]  /*5e40*/  SHF.R.S32.HI R3, RZ, 0x1f, R20 ;  /* 0x0000001fff037819 */ /* 0x004fe20000011414 */
[----:B0-----:R-:W-:-:S04]  /*5e50*/  IMAD.WIDE.U32 R6, R20, R8, RZ ;  /* 0x0000000814067225 */ /* 0x001fc800078e00ff */
[C---:B------:R-:W-:Y:S02]  /*5e60*/  IMAD R0, R3.reuse, R8, RZ ;  /* 0x0000000803007224 */ /* 0x040fe400078e02ff */
[-C--:B---3--:R-:W-:Y:S02]  /*5e70*/  IMAD R12, R3, R10.reuse, RZ ;  /* 0x0000000a030c7224 */ /* 0x088fe400078e02ff */
[----:B------:R-:W-:-:S04]  /*5e80*/  IMAD.WIDE.U32 R4, R20, R10, RZ ;  /* 0x0000000a14047225 */ /* 0x000fc800078e00ff */
[C---:B------:R-:W-:Y:S02]  /*5e90*/  IMAD R3, R20.reuse, R9, R0 ;  /* 0x0000000914037224 */ /* 0x040fe400078e0200 */
[----:B------:R-:W-:Y:S02]  /*5ea0*/  IMAD R13, R20, R11, R12 ;  /* 0x0000000b140d7224 */ /* 0x000fe400078e020c */
[----:B------:R-:W-:Y:S02]  /*5eb0*/  IMAD.IADD R40, R7, 0x1, R3 ;  /* 0x0000000107287824 */ /* 0x000fe400078e0203 */
[----:B------:R-:W-:Y:S01]  /*5ec0*/  IMAD.IADD R42, R5, 0x1, R13 ;  /* 0x00000001052a7824 */ /* 0x000fe200078e020d */
[----:B------:R-:W-:Y:S06]  /*5ed0*/  @!P0 BRA `(.L_x_1127) ;  /* 0x0000001400688947 */ /* 0x000fec0003800000 */
[----:B------:R-:W2:Y:S01]  /*5ee0*/  LDL R21, [R1+0x38] ;  /* 0x0000380001157983 */ /* 0x000ea20000100800 */
[----:B------:R-:W0:Y:S01]  /*5ef0*/  LDC R0, c[0x0][0x428] ;  /* 0x00010a00ff007b82 */ /* 0x000e220000000800 */
[----:B------:R-:W-:Y:S01]  /*5f00*/  IMAD R3, R20, 0xc0, R44 ;  /* 0x000000c014037824 */ /* 0x000fe200078e022c */
[----:B------:R-:W-:Y:S01]  /*5f10*/  BSSY B1, `(.L_x_1128) ;  /* 0x0000033000017945 */ /* 0x000fe20003800000 */
[----:B------:R-:W-:Y:S02]  /*5f20*/  CS2R R36, SRZ ;  /* 0x0000000000247805 */ /* 0x000fe4000001ff00 */
[----:B------:R-:W-:Y:S02]  /*5f30*/  CS2R R38, SRZ ;  /* 0x0000000000267805 */ /* 0x000fe4000001ff00 */
[----:B------:R-:W-:Y:S01]  /*5f40*/  CS2R R34, SRZ ;  /* 0x0000000000227805 */ /* 0x000fe2000001ff00 */
[----:B------:R-:W-:Y:S02]  /*5f50*/  IMAD.MOV.U32 R14, RZ, RZ, R30 ;  /* 0x000000ffff0e7224 */ /* 0x000fe400078e001e */
[----:B------:R-:W-:Y:S01]  /*5f60*/  IMAD.MOV.U32 R15, RZ, RZ, R29 ;  /* 0x000000ffff0f7224 */ /* 0x000fe200078e001d */
[----:B0-----:R-:W-:-:S13]  /*5f70*/  ISETP.NE.AND P1, PT, R0, 0x1, PT ;  /* 0x000000010000780c */ /* 0x001fda0003f25270 */
[----:B------:R-:W0:Y:S08]  /*5f80*/  @P1 LDC R12, c[0x0][0x42c] ;  /* 0x00010b00ff0c1b82 */ /* 0x000e300000000800 */
[----:B------:R-:W1:Y:S01]  /*5f90*/  @P1 LDC R13, c[0x0][0x430] ;  /* 0x00010c00ff0d1b82 */ /* 0x000e620000000800 */
[----:B0-----:R-:W-:-:S05]  /*5fa0*/  @P1 IMAD.HI.U32 R12, R3, R12, RZ ;  /* 0x0000000c030c1227 */ /* 0x001fca00078e00ff */
[----:B-1----:R-:W-:Y:S01]  /*5fb0*/  @P1 SHF.R.U32.HI R3, RZ, R13, R12 ;  /* 0x0000000dff031219 */ /* 0x002fe2000001160c */
[----:B------:R-:W-:Y:S02]  /*5fc0*/  IMAD.MOV.U32 R12, RZ, RZ, R32 ;  /* 0x000000ffff0c7224 */ /* 0x000fe400078e0020 */
[----:B------:R-:W-:Y:S01]  /*5fd0*/  IMAD.MOV.U32 R13, RZ, RZ, R43 ;  /* 0x000000ffff0d7224 */ /* 0x000fe200078e002b */
[----:B------:R-:W-:Y:S01]  /*5fe0*/  SHF.R.S32.HI R41, RZ, 0x1f, R3 ;  /* 0x0000001fff297819 */ /* 0x000fe20000011403 */
[----:B--2---:R-:W-:Y:S01]  /*5ff0*/  IMAD R0, R20, -0xc0, R21 ;  /* 0xffffff4014007824 */ /* 0x004fe200078e0215 */
[----:B------:R-:W-:-:S04]  /*6000*/  CS2R R20, SRZ ;  /* 0x0000000000147805 */ /* 0x000fc8000001ff00 */
[----:B------:R-:W-:-:S04]  /*6010*/  VIMNMX R0, R0, 0xc0, PT ;  /* 0x000000c000007848 */ /* 0x000fc80003fe0100 */
[----:B------:R-:W-:-:S13]  /*6020*/  ISETP.GE.AND P0, PT, R44, R0, PT ;  /* 0x000000002c00720c */ /* 0x000fda0003f06270 */
[----:B------:R-:W-:Y:S05]  /*6030*/  @P0 BRA `(.L_x_1129) ;  /* 0x0000000000800947 */ /* 0x000fea0003800000 */
[CC--:B------:R-:W-:Y:S01]  /*6040*/  IMAD R0, R45.reuse, R8.reuse, RZ ;  /* 0x000000082d007224 */ /* 0x0c0fe200078e02ff */
[----:B------:R-:W-:Y:S01]  /*6050*/  ULDC UR4, c[0x0][0x3d4] ;  /* 0x0000f50000047ab9 */ /* 0x000fe20000000800 */
[--C-:B------:R-:W-:Y:S01]  /*6060*/  IMAD.WIDE.U32 R20, R44, R8, R24.reuse ;  /* 0x000000082c147225 */ /* 0x100fe200078e0018 */
[----:B------:R-:W-:Y:S01]  /*6070*/  ULDC.64 UR6, c[0x0][0x3c8] ;  /* 0x0000f20000067ab9 */ /* 0x000fe20000000a00 */
[----:B------:R-:W-:Y:S02]  /*6080*/  ISETP.GE.AND P3, PT, R24, UR4, PT ;  /* 0x0000000418007c0c */ /* 0x000fe4000bf66270 */
[----:B------:R-:W-:Y:S01]  /*6090*/  CS2R R38, SRZ ;  /* 0x0000000000267805 */ /* 0x000fe2000001ff00 */
[----:B------:R-:W-:Y:S01]  /*60a0*/  IMAD R36, R45, R10, RZ ;  /* 0x0000000a2d247224 */ /* 0x000fe200078e02ff */
[----:B------:R-:W-:Y:S01]  /*60b0*/  IADD3 R32, P1, R20, R32, RZ ;  /* 0x0000002014207210 */ /* 0x000fe20007f3e0ff */
[----:B------:R-:W-:-:S04]  /*60c0*/  IMAD.WIDE.U32 R34, R44, R10, R24 ;  /* 0x0000000a2c227225 */ /* 0x000fc800078e0018 */
[----:B------:R-:W-:Y:S01]  /*60d0*/  IMAD R0, R44, R9, R0 ;  /* 0x000000092c007224 */ /* 0x000fe200078e0200 */
[----:B------:R-:W-:Y:S01]  /*60e0*/  IADD3 R30, P2, R34, R30, RZ ;  /* 0x0000001e221e7210 */ /* 0x000fe20007f5e0ff */
[----:B------:R-:W-:-:S03]  /*60f0*/  IMAD R36, R44, R11, R36 ;  /* 0x0000000b2c247224 */ /* 0x000fc600078e0224 */
[----:B------:R-:W-:Y:S01]  /*6100*/  IADD3.X R33, R43, R21, R0, P1, !PT ;  /* 0x000000152b217210 */ /* 0x000fe20000ffe400 */
[----:B------:R-:W-:Y:S01]  /*6110*/  VIADD R0, R24, 0x10 ;  /* 0x0000001018007836 */ /* 0x000fe20000000000 */
[----:B------:R-:W-:Y:S01]  /*6120*/  IADD3.X R31, R29, R35, R36, P2, !PT ;  /* 0x000000231d1f7210 */ /* 0x000fe200017fe424 */
[----:B------:R-:W-:Y:S01]  /*6130*/  IMAD R21, R40, 0xc0, RZ ;  /* 0x000000c028157824 */ /* 0x000fe200078e02ff */
[----:B------:R-:W-:Y:S01]  /*6140*/  CS2R R34, SRZ ;  /* 0x0000000000227805 */ /* 0x000fe2000001ff00 */
[----:B------:R-:W-:Y:S01]  /*6150*/  IMAD.WIDE.U32 R6, R6, 0xc0, R32 ;  /* 0x000000c006067825 */ /* 0x000fe200078e0020 */
[----:B------:R-:W-:Y:S01]  /*6160*/  ISETP.GE.AND P4, PT, R0, UR4, PT ;  /* 0x0000000400007c0c */ /* 0x000fe2000bf86270 */
[----:B------:R-:W-:Y:S01]  /*6170*/  ULDC.64 UR4, c[0x0][0x3e0] ;  /* 0x0000f80000047ab9 */ /* 0x000fe20000000a00 */
[----:B------:R-:W-:Y:S01]  /*6180*/  CS2R R36, SRZ ;  /* 0x0000000000247805 */ /* 0x000fe2000001ff00 */
[----:B------:R-:W-:Y:S01]  /*6190*/  IMAD.WIDE.U32 R4, R4, 0xc0, R30 ;  /* 0x000000c004047825 */ /* 0x000fe200078e001e */
[----:B------:R-:W-:-:S03]  /*61a0*/  IADD3 R6, P1, R6, UR6, RZ ;  /* 0x0000000606067c10 */ /* 0x000fc6000ff3e0ff */
[----:B------:R-:W-:Y:S01]  /*61b0*/  IMAD R29, R42, 0xc0, RZ ;  /* 0x000000c02a1d7824 */ /* 0x000fe200078e02ff */
[----:B------:R-:W-:Y:S02]  /*61c0*/  IADD3 R4, P2, R4, UR4, RZ ;  /* 0x0000000404047c10 */ /* 0x000fe4000ff5e0ff */
[----:B------:R-:W-:Y:S02]  /*61d0*/  IADD3.X R7, R7, UR7, R21, P1, !PT ;  /* 0x0000000707077c10 */ /* 0x000fe40008ffe415 */
[----:B------:R-:W-:Y:S02]  /*61e0*/  CS2R R20, SRZ ;  /* 0x0000000000147805 */ /* 0x000fe4000001ff00 */
[----:B------:R-:W-:Y:S01]  /*61f0*/  IADD3.X R5, R5, UR5, R29, P2, !PT ;  /* 0x0000000505057c10 */ /* 0x000fe200097fe41d */
[----:B------:R0:W5:Y:S04]  /*6200*/  @!P3 LDG.E.64 R38, desc[UR44][R6.64] ;  /* 0x0000002c0626b981 */ /* 0x000168000c1e1b00 */
[----:B------:R0:W5:Y:S04]  /*6210*/  @!P4 LDG.E.64 R34, desc[UR44][R6.64+0x10] ;  /* 0x0000102c0622c981 */ /* 0x000168000c1e1b00 */
[----:B------:R0:W5:Y:S04]  /*6220*/  @!P3 LDG.E.64 R36, desc[UR44][R4.64] ;  /* 0x0000002c0424b981 */ /* 0x000168000c1e1b00 */
[----:B------:R0:W5:Y:S02]  /*6230*/  @!P4 LDG.E.64 R20, desc[UR44][R4.64+0x10] ;  /* 0x0000102c0414c981 */ /* 0x000164000c1e1b00 */
.L_x_1129:
[----:B------:R-:W-:Y:S05]  /*6240*/  BSYNC B1 ;  /* 0x0000000000017941 */ /* 0x000fea0003800000 */
.L_x_1128:
[----:B------:R-:W2:Y:S01]  /*6250*/  LDL R29, [R1+0x6c] ;  /* 0x00006c00011d7983 */ /* 0x000ea20000100800 */
[-C--:B0-----:R-:W-:Y:S01]  /*6260*/  IMAD.WIDE.U32 R4, R3, R8.reuse, R12 ;  /* 0x0000000803047225 */ /* 0x081fe200078e000c */
[----:B------:R-:W-:Y:S01]  /*6270*/  ULDC.64 UR4, c[0x0][0x3c8] ;  /* 0x0000f20000047ab9 */ /* 0x000fe20000000a00 */
[----:B------:R-:W-:Y:S02]  /*6280*/  ULDC.64 UR6, c[0x0][0x3e0] ;  /* 0x0000f80000067ab9 */ /* 0x000fe40000000a00 */
[C---:B------:R-:W-:Y:S01]  /*6290*/  IMAD R8, R41.reuse, R8, RZ ;  /* 0x0000000829087224 */ /* 0x040fe200078e02ff */
[----:B------:R-:W-:Y:S01]  /*62a0*/  IADD3 R4, P1, R4, UR4, RZ ;  /* 0x0000000404047c10 */ /* 0x000fe2000ff3e0ff */
[-C--:B------:R-:W-:Y:S01]  /*62b0*/  IMAD R0, R41, R10.reuse, RZ ;  /* 0x0000000a29007224 */ /* 0x080fe200078e02ff */
[----:B------:R-:W-:Y:S01]  /*62c0*/  UMOV UR4, 0xffffffff ;  /* 0xffffffff00047882 */ /* 0x000fe20000000000 */
[----:B------:R-:W-:-:S04]  /*62d0*/  IMAD.WIDE.U32 R6, R3, R10, R14 ;  /* 0x0000000a03067225 */ /* 0x000fc800078e000e */
[C---:B------:R-:W-:Y:S02]  /*62e0*/  IMAD R13, R3.reuse, R9, R8 ;  /* 0x00000009030d7224 */ /* 0x040fe400078e0208 */
[----:B------:R-:W-:Y:S01]  /*62f0*/  IMAD R3, R3, R11, R0 ;  /* 0x0000000b03037224 */ /* 0x000fe200078e0200 */
[----:B------:R-:W-:Y:S02]  /*6300*/  IADD3 R0, P2, R6, UR6, RZ ;  /* 0x0000000606007c10 */ /* 0x000fe4000ff5e0ff */
[----:B------:R-:W-:Y:S02]  /*6310*/  IADD3.X R13, R5, UR5, R13, P1, !PT ;  /* 0x00000005050d7c10 */ /* 0x000fe40008ffe40d */
[----:B------:R-:W-:Y:S02]  /*6320*/  IADD3.X R3, R7, UR7, R3, P2, !PT ;  /* 0x0000000707037c10 */ /* 0x000fe400097fe403 */
[----:B--2---:R-:W-:-:S04]  /*6330*/  LEA.HI R12, R29, R29, RZ, 0x1 ;  /* 0x0000001d1d0c7211 */ /* 0x004fc800078f08ff */
[----:B------:R-:W-:-:S05]  /*6340*/  LOP3.LUT R12, R12, 0xfffffffe, RZ, 0xc0, !PT ;  /* 0xfffffffe0c0c7812 */ /* 0x000fca00078ec0ff */
[----:B------:R-:W-:-:S05]  /*6350*/  IMAD.IADD R12, R29, 0x1, -R12 ;  /* 0x000000011d0c7824 */ /* 0x000fca00078e0a0c */
[----:B------:R-:W-:Y:S01]  /*6360*/  SHF.L.U32 R5, R12, 0x1f, RZ ;  /* 0x0000001f0c057819 */ /* 0x000fe200000006ff */
[----:B------:R-:W-:Y:S06]  /*6370*/  BRA.DIV UR4, `(.L_x_1130) ;  /* 0x000001be04c87947 */ /* 0x000fec000b800000 */
.L_x_1393:
[----:B------:R-:W-:-:S03]  /*6380*/  UMOV UR4, 0xffffffff ;  /* 0xffffffff00047882 */ /* 0x000fc60000000000 */
[----:B------:R-:W-:Y:S05]  /*6390*/  BRA.DIV UR4, `(.L_x_1131) ;  /* 0x000001be04e47947 */ /* 0x000fea000b800000 */
.L_x_1396:
[----:B------:R-:W-:-:S03]  /*63a0*/  UMOV UR4, 0xffffffff ;  /* 0xffffffff00047882 */ /* 0x000fc60000000000 */
[----:B------:R-:W-:Y:S05]  /*63b0*/  BRA.DIV UR4, `(.L_x_1132) ;  /* 0x000001c204047947 */ /* 0x000fea000b800000 */
.L_x_1399:
[----:B------:R-:W-:-:S03]  /*63c0*/  UMOV UR4, 0xffffffff ;  /* 0xffffffff00047882 */ /* 0x000fc60000000000 */
[----:B------:R-:W-:Y:S05]  /*63d0*/  BRA.DIV UR4, `(.L_x_1133) ;  /* 0x000001c204247947 */ /* 0x000fea000b800000 */
.L_x_1402:
[----:B------:R-:W0:Y:S01]  /*63e0*/  SYNCS.PHASECHK.TRANS64.TRYWAIT P1, [R18+URZ+0x13200], R5 ;  /* 0x01320005120075a7 */ /* 0x000e22000802017f */
[----:B------:R-:W-:Y:S04]  /*63f0*/  BSSY B1, `(.L_x_1134) ;  /* 0x0000002000017945 */ /* 0x000fe80003800000 */
[----:B0-----:R-:W-:Y:S05]  /*6400*/  @!P1 BRA `(.L_x_1135) ;  /* 0x000001c000409947 */ /* 0x001fea0003800000 */
.L_x_1403:
[----:B------:R-:W-:Y:S05]  /*6410*/  BSYNC B1 ;  /* 0x0000000000017941 */ /* 0x000fea0003800000 */
.L_x_1134:
[----:B------:R-:W-:Y:S05]  /*6420*/  @P0 BRA `(.L_x_1136) ;  /* 0x00000024004c0947 */ /* 0x000fea0003800000 */
[----:B------:R1:W5:Y:S01]  /*6430*/  LDL R41, [R1+0x40] ;  /* 0x0000400001297983 */ /* 0x0003620000100800 */
[----:B------:R-:W2:Y:S01]  /*6440*/  LDC R3, c[0x0][0x3d4] ;  /* 0x0000f500ff037b82 */ /* 0x000ea20000000800 */
[C---:B------:R-:W-:Y:S01]  /*6450*/  VIADD R0, R24.reuse, 0x10 ;  /* 0x0000001018007836 */ /* 0x040fe20000000000 */
[----:B------:R-:W-:Y:S01]  /*6460*/  BSSY B1, `(.L_x_1137) ;  /* 0x000007b000017945 */ /* 0x000fe20003800000 */
[----:B--2---:R-:W-:-:S03]  /*6470*/  ISETP.GE.AND P0, PT, R24, R3, PT ;  /* 0x000000031800720c */ /* 0x004fc60003f06270 */
[----:B------:R-:W-:-:S10]  /*6480*/  ISETP.GE.AND P1, PT, R0, R3, PT ;  /* 0x000000030000720c */ /* 0x000fd40003f26270 */
[----:B-1----:R-:W-:Y:S05]  /*6490*/  @P0 BRA `(.L_x_1138) ;  /* 0x0000000400dc0947 */ /* 0x002fea0003800000 */
[----:B-----5:R-:W-:Y:S01]  /*64a0*/  IMAD.IADD R0, R18, 0x1, R41 ;  /* 0x0000000112007824 */ /* 0x020fe200078e0229 */
[----:B------:R-:W-:Y:S02]  /*64b0*/  SHF.R.U32.HI R3, RZ, 0x8, R38 ;  /* 0x00000008ff037819 */ /* 0x000fe40000011626 */
[----:B------:R-:W-:Y:S02]  /*64c0*/  SHF.R.U32.HI R9, RZ, 0x8, R39 ;  /* 0x00000008ff097819 */ /* 0x000fe40000011627 */
[----:B0-----:R-:W0:Y:S01]  /*64d0*/  LDS.128 R4, [R0+0xb000] ;  /* 0x00b0000000047984 */ /* 0x001e220000000c00 */
[----:B------:R-:W-:Y:S02]  /*64e0*/  LOP3.LUT R8, R38, 0xff, RZ, 0xc0, !PT ;  /* 0x000000ff26087812 */ /* 0x000fe400078ec0ff */
[----:B------:R-:W-:Y:S02]  /*64f0*/  LOP3.LUT R3, R3, 0xff, RZ, 0xc0, !PT ;  /* 0x000000ff03037812 */ /* 0x000fe400078ec0ff */
[----:B------:R-:W-:-:S02]  /*6500*/  LOP3.LUT R10, R39, 0xff, RZ, 0xc0, !PT ;  /* 0x000000ff270a7812 */ /* 0x000fc400078ec0ff */
[----:B------:R-:W-:Y:S02]  /*6510*/  LOP3.LUT R9, R9, 0xff, RZ, 0xc0, !PT ;  /* 0x000000ff09097812 */ /* 0x000fe400078ec0ff */
[----:B------:R-:W-:Y:S02]  /*6520*/  PRMT R3, R3, 0x7604, R8 ;  /* 0x0000760403037816 */ /* 0x000fe40000000008 */
        /* <DEDUP_REMOVED lines=21> */
[----:B0-----:R-:W-:Y:S02]  /*6680*/  F2FP.F16.E4M3.UNPACK_B R3, R6.H1 ;  /* 0x00000006ff03723e */ /* 0x001fe400030006ff */
        /* <DEDUP_REMOVED lines=38> */
[CC--:B------:R-:W-:Y:S01]  /*68f0*/  FMUL.FTZ R24, R6.reuse, R15.reuse ;  /* 0x0000000f06187220 */ /* 0x0c0fe20000410000 */
        /* <DEDUP_REMOVED lines=10> */
[----:B------:R-:W-:Y:S01]  /*69a0*/  HADD2.F32 R6, -RZ, R4.H1_H1 ;  /* 0x30000004ff067230 */ /* 0x000fe20000004100 */
[----:B------:R-:W-:Y:S01]  /*69b0*/  F2FP.SATFINITE.E4M3.F32.PACK_AB_MERGE_C R31, R32, R31, RZ ;  /* 0x0000001f201f723e */ /* 0x000fe200048070ff */
[----:B------:R-:W-:-:S02]  /*69c0*/  HADD2.F32 R10, -RZ, R9.H1_H1 ;  /* 0x30000009ff0a7230 */ /* 0x000fc40000004100 */
[----:B------:R-:W-:Y:S02]  /*69d0*/  HADD2.F32 R5, -RZ, R4.H0_H0 ;  /* 0x20000004ff057230 */ /* 0x000fe40000004100 */
[C---:B------:R-:W-:Y:S01]  /*69e0*/  FMUL.FTZ R14, R6.reuse, R13 ;  /* 0x0000000d060e7220 */ /* 0x040fe20000410000 */
[----:B------:R-:W-:Y:S02]  /*69f0*/  HADD2.F32 R4, -RZ, R3.H1_H1 ;  /* 0x30000003ff047230 */ /* 0x000fe40000004100 */
[-C--:B------:R-:W-:Y:S01]  /*6a00*/  FMUL.FTZ R24, R6, R10.reuse ;  /* 0x0000000a06187220 */ /* 0x080fe20000410000 */
[----:B------:R-:W-:Y:S02]  /*6a10*/  HADD2.F32 R9, -RZ, R9.H0_H0 ;  /* 0x20000009ff097230 */ /* 0x000fe40000004100 */
[C---:B------:R-:W-:Y:S01]  /*6a20*/  FFMA.FTZ R14, R5.reuse, R10, -R14 ;  /* 0x0000000a050e7223 */ /* 0x040fe2000001080e */
[----:B------:R-:W-:Y:S02]  /*6a30*/  HADD2.F32 R3, -RZ, R3.H0_H0 ;  /* 0x20000003ff037230 */ /* 0x000fe40000004100 */
[C---:B------:R-:W-:Y:S01]  /*6a40*/  FMUL.FTZ R6, R4.reuse, R11 ;  /* 0x0000000b04067220 */ /* 0x040fe20000410000 */
[----:B------:R-:W-:Y:S01]  /*6a50*/  FFMA.FTZ R13, R5, R13, R24 ;  /* 0x0000000d050d7223 */ /* 0x000fe20000010018 */
[----:B------:R-:W-:Y:S01]  /*6a60*/  FMUL.FTZ R4, R4, R9 ;  /* 0x0000000904047220 */ /* 0x000fe20000410000 */
[----:B------:R-:W-:-:S02]  /*6a70*/  HADD2.F32 R5, -RZ, R12.H1_H1 ;  /* 0x3000000cff057230 */ /* 0x000fc40000004100 */
[C---:B------:R-:W-:Y:S01]  /*6a80*/  FFMA.FTZ R10, R3.reuse, R9, -R6 ;  /* 0x00000009030a7223 */ /* 0x040fe20000010806 */
[----:B------:R-:W-:Y:S02]  /*6a90*/  HADD2.F32 R9, -RZ, R36.H1_H1 ;  /* 0x30000024ff097230 */ /* 0x000fe40000004100 */
[----:B------:R-:W-:Y:S01]  /*6aa0*/  FFMA.FTZ R11, R3, R11, R4 ;  /* 0x0000000b030b7223 */ /* 0x000fe20000010004 */
[----:B------:R-:W-:Y:S02]  /*6ab0*/  HADD2.F32 R4, -RZ, R8.H1_H1 ;  /* 0x30000008ff047230 */ /* 0x000fe40000004100 */
[----:B------:R-:W-:Y:S02]  /*6ac0*/  HADD2.F32 R36, -RZ, R36.H0_H0 ;  /* 0x20000024ff247230 */ /* 0x000fe40000004100 */
[----:B------:R-:W-:Y:S02]  /*6ad0*/  HADD2.F32 R3, -RZ, R7.H1_H1 ;  /* 0x30000007ff037230 */ /* 0x000fe40000004100 */
[----:B------:R-:W-:Y:S01]  /*6ae0*/  FMUL.FTZ R15, R4, R9 ;  /* 0x00000009040f7220 */ /* 0x000fe20000410000 */
[----:B------:R-:W-:-:S02]  /*6af0*/  HADD2.F32 R12, -RZ, R12.H0_H0 ;  /* 0x2000000cff0c7230 */ /* 0x000fc40000004100 */
        /* <DEDUP_REMOVED lines=12> */
[----:B------:R-:W-:Y:S02]  /*6bc0*/  F2FP.SATFINITE.E4M3.F32.PACK_AB_MERGE_C R6, R30, R25, R31 ;  /* 0x000000191e06723e */ /* 0x000fe4000480701f */
[----:B------:R-:W-:Y:S02]  /*6bd0*/  F2FP.SATFINITE.E4M3.F32.PACK_AB_MERGE_C R7, R40, R29, R7 ;  /* 0x0000001d2807723e */ /* 0x000fe40004807007 */
[----:B------:R-:W-:Y:S02]  /*6be0*/  F2FP.SATFINITE.E4M3.F32.PACK_AB_MERGE_C R4, R11, R10, R4 ;  /* 0x0000000a0b04723e */ /* 0x000fe40004807004 */
[----:B------:R-:W-:-:S05]  /*6bf0*/  F2FP.SATFINITE.E4M3.F32.PACK_AB_MERGE_C R5, R36, R5, R15 ;  /* 0x000000052405723e */ /* 0x000fca000480700f */
[----:B------:R1:W-:Y:S02]  /*6c00*/  STS.128 [R0+0xb000], R4 ;  /* 0x00b0000400007388 */ /* 0x0003e40000000c00 */
.L_x_1138:
[----:B------:R-:W-:Y:S05]  /*6c10*/  BSYNC B1 ;  /* 0x0000000000017941 */ /* 0x000fea0003800000 */
.L_x_1137:
[----:B------:R-:W-:Y:S05]  /*6c20*/  @P1 BRA `(.L_x_1136) ;  /* 0x0000001c004c1947 */ /* 0x000fea0003800000 */
[----:B------:R-:W-:Y:S02]  /*6c30*/  LEA.HI R26, R27, R26, RZ, 0x2 ;  /* 0x0000001a1b1a7211 */ /* 0x000fe400078f10ff */
[----:B-----5:R-:W-:Y:S02]  /*6c40*/  SHF.R.U32.HI R10, RZ, 0x8, R35 ;  /* 0x00000008ff0a7819 */ /* 0x020fe40000011623 */
[--C-:B-1----:R-:W-:Y:S02]  /*6c50*/  SHF.R.S32.HI R0, RZ, 0x2, R26.reuse ;  /* 0x00000002ff007819 */ /* 0x102fe4000001141a */
[----:B------:R-:W-:Y:S02]  /*6c60*/  SHF.R.S32.HI R3, RZ, 0x1f, R26 ;  /* 0x0000001fff037819 */ /* 0x000fe4000001141a */
[----:B------:R-:W-:Y:S02]  /*6c70*/  SHF.R.U32.HI R15, RZ, 0x8, R21 ;  /* 0x00000008ff0f7819 */ /* 0x000fe40000011615 */
[----:B------:R-:W-:-:S02]  /*6c80*/  LEA.HI R3, R3, R0, RZ, 0x2 ;  /* 0x0000000003037211 */ /* 0x000fc400078f10ff */
[----:B------:R-:W-:Y:S02]  /*6c90*/  SHF.R.U32.HI R12, RZ, 0x8, R20 ;  /* 0x00000008ff0c7819 */ /* 0x000fe40000011614 */
[----:B------:R-:W-:Y:S02]  /*6ca0*/  LOP3.LUT R3, R3, 0xfffffffc, RZ, 0xc0, !PT ;  /* 0xfffffffc03037812 */ /* 0x000fe400078ec0ff */
[----:B------:R-:W-:Y:S02]  /*6cb0*/  LOP3.LUT R9, R35, 0xff, RZ, 0xc0, !PT ;  /* 0x000000ff23097812 */ /* 0x000fe400078ec0ff */
[----:B------:R-:W-:Y:S01]  /*6cc0*/  LOP3.LUT R14, R21, 0xff, RZ, 0xc0, !PT ;  /* 0x000000ff150e7812 */ /* 0x000fe200078ec0ff */
[----:B------:R-:W-:Y:S01]  /*6cd0*/  IMAD.IADD R3, R0, 0x1, -R3 ;  /* 0x0000000100037824 */ /* 0x000fe200078e0a03 */
[----:B------:R-:W-:Y:S02]  /*6ce0*/  LOP3.LUT R10, R10, 0xff, RZ, 0xc0, !PT ;  /* 0x000000ff0a0a7812 */ /* 0x000fe400078ec0ff */
[----:B------:R-:W-:-:S02]  /*6cf0*/  LOP3.LUT R15, R15, 0xff, RZ, 0xc0, !PT ;  /* 0x000000ff0f0f7812 */ /* 0x000fc400078ec0ff */
[----:B------:R-:W-:Y:S01]  /*6d00*/  LOP3.LUT P0, RZ, R3, 0x2, RZ, 0xc0, !PT ;  /* 0x0000000203ff7812 */ /* 0x000fe2000780c0ff */
[----:B------:R-:W-:Y:S01]  /*6d10*/  IMAD.IADD R3, R18, 0x1, R41 ;  /* 0x0000000112037824 */ /* 0x000fe200078e0229 */
[----:B------:R-:W-:Y:S02]  /*6d20*/  SHF.R.U32.HI R8, RZ, 0x8, R34 ;  /* 0x00000008ff087819 */ /* 0x000fe40000011622 */
[----:B------:R-:W-:Y:S01]  /*6d30*/  LOP3.LUT R11, R20, 0xff, RZ, 0xc0, !PT ;  /* 0x000000ff140b7812 */ /* 0x000fe200078ec0ff */
[----:B------:R-:W-:Y:S01]  /*6d40*/  VIADD R0, R3, 0x20 ;  /* 0x0000002003007836 */ /* 0x000fe20000000000 */
[----:B------:R-:W-:Y:S02]  /*6d50*/  LOP3.LUT R12, R12, 0xff, RZ, 0xc0, !PT ;  /* 0x000000ff0c0c7812 */ /* 0x000fe400078ec0ff */
[----:B------:R-:W-:Y:S02]  /*6d60*/  PRMT R10, R10, 0x7604, R9 ;  /* 0x000076040a0a7816 */ /* 0x000fe40000000009 */
[----:B------:R-:W-:-:S02]  /*6d70*/  PRMT R15, R15, 0x7604, R14 ;  /* 0x000076040f0f7816 */ /* 0x000fc4000000000e */
[----:B------:R-:W-:Y:S01]  /*6d80*/  SHF.R.U32.HI R9, RZ, 0x10, R35 ;  /* 0x00000010ff097819 */ /* 0x000fe20000011623 */
[----:B------:R-:W-:Y:S01]  /*6d90*/  @P0 VIADD R0, R3, 0xffffffe0 ;  /* 0xffffffe003000836 */ /* 0x000fe20000000000 */
[----:B------:R-:W-:Y:S02]  /*6da0*/  SHF.R.U32.HI R14, RZ, 0x10, R21 ;  /* 0x00000010ff0e7819 */ /* 0x000fe40000011615 */
[----:B------:R-:W-:Y:S02]  /*6db0*/  LOP3.LUT R3, R34, 0xff, RZ, 0xc0, !PT ;  /* 0x000000ff22037812 */ /* 0x000fe400078ec0ff */
[----:B0-----:R-:W0:Y:S01]  /*6dc0*/  LDS.128 R4, [R0+0xb000] ;  /* 0x00b0000000047984 */ /* 0x001e220000000c00 */
[----:B------:R-:W-:Y:S02]  /*6dd0*/  LOP3.LUT R8, R8, 0xff, RZ, 0xc0, !PT ;  /* 0x000000ff08087812 */ /* 0x000fe400078ec0ff */
[----:B------:R-:W-:Y:S02]  /*6de0*/  PRMT R13, R12, 0x7604, R11 ;  /* 0x000076040c0d7816 */ /* 0x000fe4000000000b */
[----:B------:R-:W-:-:S02]  /*6df0*/  SHF.R.U32.HI R11, RZ, 0x10, R20 ;  /* 0x00000010ff0b7819 */ /* 0x000fc40000011614 */
[----:B------:R-:W-:Y:S02]  /*6e00*/  LOP3.LUT R9, R9, 0xff, RZ, 0xc0, !PT ;  /* 0x000000ff09097812 */ /* 0x000fe400078ec0ff */
[----:B------:R-:W-:Y:S02]  /*6e10*/  LOP3.LUT R14, R14, 0xff, RZ, 0xc0, !PT ;  /* 0x000000ff0e0e7812 */ /* 0x000fe400078ec0ff */
[----:B------:R-:W-:Y:S02]  /*6e20*/  PRMT R8, R8, 0x7604, R3 ;  /* 0x0000760408087816 */ /* 0x000fe40000000003 */
[----:B------:R-:W-:Y:S02]  /*6e30*/  SHF.R.U32.HI R3, RZ, 0x10, R34 ;  /* 0x00000010ff037819 */ /* 0x000fe40000011622 */
[----:B------:R-:W-:Y:S02]  /*6e40*/  LOP3.LUT R12, R11, 0xff, RZ, 0xc0, !PT ;  /* 0x000000ff0b0c7812 */ /* 0x000fe400078ec0ff */
[----:B------:R-:W-:-:S02]  /*6e50*/  PRMT R11, R9, 0x7054, R10 ;  /* 0x00007054090b7816 */ /* 0x000fc4000000000a */
[----:B------:R-:W-:Y:S02]  /*6e60*/  PRMT R25, R14, 0x7054, R15 ;  /* 0x000070540e197816 */ /* 0x000fe4000000000f */
[----:B------:R-:W-:Y:S02]  /*6e70*/  LOP3.LUT R3, R3, 0xff, RZ, 0xc0, !PT ;  /* 0x000000ff03037812 */ /* 0x000fe400078ec0ff */
[----:B------:R-:W-:Y:S02]  /*6e80*/  PRMT R15, R12, 0x7054, R13 ;  /* 0x000070540c0f7816 */ /* 0x000fe4000000000d */
[----:B------:R-:W-:Y:S02]  /*6e90*/  LOP3.LUT R12, R11, 0xff000000, R35, 0xf8, !PT ;  /* 0xff0000000b0c7812 */ /* 0x000fe400078ef823 */
[----:B------:R-:W-:Y:S02]  /*6ea0*/  LOP3.LUT R25, R25, 0xff000000, R21, 0xf8, !PT ;  /* 0xff00000019197812 */ /* 0x000fe400078ef815 */
[----:B------:R-:W-:-:S02]  /*6eb0*/  PRMT R9, R3, 0x7054, R8 ;  /* 0x0000705403097816 */ /* 0x000fc40000000008 */
[----:B------:R-:W-:Y:S02]  /*6ec0*/  F2FP.F16.E4M3.UNPACK_B R13, R12 ;  /* 0x0000000cff0d723e */ /* 0x000fe400020006ff */
[-C--:B------:R-:W-:Y:S02]  /*6ed0*/  F2FP.F16.E4M3.UNPACK_B R21, R25.reuse ;  /* 0x00000019ff15723e */ /* 0x080fe400020006ff */
[----:B------:R-:W-:Y:S01]  /*6ee0*/  LOP3.LUT R15, R15, 0xff000000, R20, 0xf8, !PT ;  /* 0xff0000000f0f7812 */ /* 0x000fe200078ef814 */
[----:B------:R-:W-:Y:S01]  /*6ef0*/  HADD2.F32 R14, -RZ, R13.H1_H1 ;  /* 0x3000000dff0e7230 */ /* 0x000fe20000004100 */
[----:B------:R-:W-:Y:S01]  /*6f00*/  LOP3.LUT R34, R9, 0xff000000, R34, 0xf8, !PT ;  /* 0xff00000009227812 */ /* 0x000fe200078ef822 */
[--C-:B------:R-:W-:Y:S01]  /*6f10*/  HADD2.F32 R20, -RZ, R21.reuse.H1_H1 ;  /* 0x30000015ff147230 */ /* 0x100fe20000004100 */
[----:B------:R-:W-:Y:S01]  /*6f20*/  F2FP.F16.E4M3.UNPACK_B R25, R25.H1 ;  /* 0x00000019ff19723e */ /* 0x000fe200030006ff */
[----:B------:R-:W-:Y:S01]  /*6f30*/  HADD2.F32 R21, -RZ, R21.H0_H0 ;  /* 0x20000015ff157230 */ /* 0x000fe20000004100 */
[-C--:B0-----:R-:W-:Y:S01]  /*6f40*/  F2FP.F16.E4M3.UNPACK_B R3, R6.reuse.H1 ;  /* 0x00000006ff03723e */ /* 0x081fe200030006ff */
[----:B------:R-:W-:Y:S01]  /*6f50*/  HADD2.F32 R13, -RZ, R13.H0_H0 ;  /* 0x2000000dff0d7230 */ /* 0x000fe20000004100 */
[----:B------:R-:W-:-:S02]  /*6f60*/  F2FP.F16.E4M3.UNPACK_B R6, R6 ;  /* 0x00000006ff06723e */ /* 0x000fc400020006ff */
[-C--:B------:R-:W-:Y:S01]  /*6f70*/  F2FP.F16.E4M3.UNPACK_B R10, R7.reuse ;  /* 0x00000007ff0a723e */ /* 0x080fe200020006ff */
[--C-:B------:R-:W-:Y:S01]  /*6f80*/  HADD2.F32 R8, -RZ, R3.reuse.H1_H1 ;  /* 0x30000003ff087230 */ /* 0x100fe20000004100 */
[----:B------:R-:W-:Y:S01]  /*6f90*/  F2FP.F16.E4M3.UNPACK_B R11, R7.H1 ;  /* 0x00000007ff0b723e */ /* 0x000fe200030006ff */
[----:B------:R-:W-:Y:S01]  /*6fa0*/  HADD2.F32 R9, -RZ, R3.H0_H0 ;  /* 0x20000003ff097230 */ /* 0x000fe20000004100 */
[-C--:B------:R-:W-:Y:S02]  /*6fb0*/  F2FP.F16.E4M3.UNPACK_B R7, R5.reuse ;  /* 0x00000005ff07723e */ /* 0x080fe400020006ff */
[C---:B------:R-:W-:Y:S01]  /*6fc0*/  FMUL.FTZ R24, R8.reuse, R20 ;  /* 0x0000001408187220 */ /* 0x040fe20000410000 */
[-C--:B------:R-:W-:Y:S01]  /*6fd0*/  FMUL.FTZ R27, R8, R14.reuse ;  /* 0x0000000e081b7220 */ /* 0x080fe20000410000 */
[----:B------:R-:W-:Y:S01]  /*6fe0*/  F2FP.F16.E4M3.UNPACK_B R8, R5.H1 ;  /* 0x00000005ff08723e */ /* 0x000fe200030006ff */
[--C-:B------:R-:W-:Y:S02]  /*6ff0*/  HADD2.F32 R5, -RZ, R6.reuse.H1_H1 ;  /* 0x30000006ff057230 */ /* 0x100fe40000004100 */
[C---:B------:R-:W-:Y:S01]  /*7000*/  FFMA.FTZ R26, R9.reuse, R14, -R24 ;  /* 0x0000000e091a7223 */ /* 0x040fe20000010818 */
[----:B------:R-:W-:Y:S01]  /*7010*/  FFMA.FTZ R27, R9, R20, R27 ;  /* 0x00000014091b7223 */ /* 0x000fe2000001001b */
[----:B------:R-:W-:Y:S01]  /*7020*/  HADD2.F32 R6, -RZ, R6.H0_H0 ;  /* 0x20000006ff067230 */ /* 0x000fe20000004100 */
[----:B------:R-:W-:Y:S01]  /*7030*/  F2FP.F16.E4M3.UNPACK_B R12, R12.H1 ;  /* 0x0000000cff0c723e */ /* 0x000fe200030006ff */
[C---:B------:R-:W-:Y:S01]  /*7040*/  FMUL.FTZ R9, R5.reuse, R21 ;  /* 0x0000001505097220 */ /* 0x040fe20000410000 */
[----:B------:R-:W-:Y:S01]  /*7050*/  FMUL.FTZ R20, R5, R13 ;  /* 0x0000000d05147220 */ /* 0x000fe20000410000 */
[----:B------:R-:W-:Y:S01]  /*7060*/  HADD2.F32 R14, -RZ, R25.H0_H0 ;  /* 0x20000019ff0e7230 */ /* 0x000fe20000004100 */
[----:B------:R-:W-:Y:S01]  /*7070*/  F2FP.F16.E4M3.UNPACK_B R3, R4 ;  /* 0x00000004ff03723e */ /* 0x000fe200020006ff */
[----:B------:R-:W-:-:S02]  /*7080*/  HADD2.F32 R5, -RZ, R10.H1_H1 ;  /* 0x3000000aff057230 */ /* 0x000fc40000004100 */
        /* <DEDUP_REMOVED lines=11> */
[----:B------:R-:W-:Y:S01]  /*7140*/  HADD2.F32 R11, -RZ, R11.H0_H0 ;  /* 0x2000000bff0b7230 */ /* 0x000fe20000004100 */
[----:B------:R-:W-:Y:S01]  /*7150*/  F2FP.F16.E4M3.UNPACK_B R5, R34 ;  /* 0x00000022ff05723e */ /* 0x000fe200020006ff */
[C---:B------:R-:W-:Y:S01]  /*7160*/  FMUL.FTZ R10, R6.reuse, R12 ;  /* 0x0000000c060a7220 */ /* 0x040fe20000410000 */
[----:B------:R-:W-:Y:S01]  /*7170*/  F2FP.F16.E4M3.UNPACK_B R4, R4.H1 ;  /* 0x00000004ff04723e */ /* 0x000fe200030006ff */
[----:B------:R-:W-:Y:S01]  /*7180*/  FMUL.FTZ R20, R6, R25 ;  /* 0x0000001906147220 */ /* 0x000fe20000410000 */
[----:B------:R-:W-:Y:S01]  /*7190*/  F2FP.F16.E4M3.UNPACK_B R13, R15 ;  /* 0x0000000fff0d723e */ /* 0x000fe200020006ff */
[----:B------:R-:W-:Y:S01]  /*71a0*/  FFMA.FTZ R32, R11, R25, R10 ;  /* 0x000000190b207223 */ /* 0x000fe2000001000a */
[----:B------:R-:W-:-:S02]  /*71b0*/  HADD2.F32 R10, -RZ, R5.H1_H1 ;  /* 0x30000005ff0a7230 */ /* 0x000fc40000004100 */
[----:B------:R-:W-:Y:S01]  /*71c0*/  FFMA.FTZ R31, R11, R12, -R20 ;  /* 0x0000000c0b1f7223 */ /* 0x000fe20000010814 */
[----:B------:R-:W-:Y:S01]  /*71d0*/  HADD2.F32 R9, -RZ, R5.H0_H0 ;  /* 0x20000005ff097230 */ /* 0x000fe20000004100 */
[----:B------:R-:W-:Y:S01]  /*71e0*/  F2FP.F16.E4M3.UNPACK_B R34, R34.H1 ;  /* 0x00000022ff22723e */ /* 0x000fe200030006ff */
[--C-:B------:R-:W-:Y:S01]  /*71f0*/  HADD2.F32 R12, -RZ, R13.reuse.H1_H1 ;  /* 0x3000000dff0c7230 */ /* 0x100fe20000004100 */
[----:B------:R-:W-:Y:S01]  /*7200*/  F2FP.F16.E4M3.UNPACK_B R15, R15.H1 ;  /* 0x0000000fff0f723e */ /* 0x000fe200030006ff */
[--C-:B------:R-:W-:Y:S02]  /*7210*/  HADD2.F32 R6, -RZ, R4.reuse.H1_H1 ;  /* 0x30000004ff067230 */ /* 0x100fe40000004100 */
[----:B------:R-:W-:Y:S02]  /*7220*/  HADD2.F32 R5, -RZ, R4.H0_H0 ;  /* 0x20000004ff057230 */ /* 0x000fe40000004100 */
[----:B------:R-:W-:Y:S02]  /*7230*/  HADD2.F32 R13, -RZ, R13.H0_H0 ;  /* 0x2000000dff0d7230 */ /* 0x000fe40000004100 */
[----:B------:R-:W-:Y:S01]  /*7240*/  FMUL.FTZ R14, R6, R12 ;  /* 0x0000000c060e7220 */ /* 0x000fe20000410000 */
[----:B------:R-:W-:-:S02]  /*7250*/  HADD2.F32 R4, -RZ, R3.H1_H1 ;  /* 0x30000003ff047230 */ /* 0x000fc40000004100 */
[-C--:B------:R-:W-:Y:S01]  /*7260*/  FMUL.FTZ R20, R6, R10.reuse ;  /* 0x0000000a06147220 */ /* 0x080fe20000410000 */
[----:B------:R-:W-:Y:S02]  /*7270*/  HADD2.F32 R3, -RZ, R3.H0_H0 ;  /* 0x20000003ff037230 */ /* 0x000fe40000004100 */
[C---:B------:R-:W-:Y:S01]  /*7280*/  FFMA.FTZ R14, R5.reuse, R10, -R14 ;  /* 0x0000000a050e7223 */ /* 0x040fe2000001080e */
[C---:B------:R-:W-:Y:S01]  /*7290*/  FMUL.FTZ R6, R4.reuse, R13 ;  /* 0x0000000d04067220 */ /* 0x040fe20000410000 */
[-C--:B------:R-:W-:Y:S01]  /*72a0*/  FMUL.FTZ R4, R4, R9.reuse ;  /* 0x0000000904047220 */ /* 0x080fe20000410000 */
[----:B------:R-:W-:Y:S01]  /*72b0*/  FFMA.FTZ R11, R5, R12, R20 ;  /* 0x0000000c050b7223 */ /* 0x000fe20000010014 */
[----:B------:R-:W-:Y:S02]  /*72c0*/  HADD2.F32 R5, -RZ, R34.H1_H1 ;  /* 0x30000022ff057230 */ /* 0x000fe40000004100 */
[C---:B------:R-:W-:Y:S01]  /*72d0*/  FFMA.FTZ R10, R3.reuse, R9, -R6 ;  /* 0x00000009030a7223 */ /* 0x040fe20000010806 */
[----:B------:R-:W-:Y:S01]  /*72e0*/  FFMA.FTZ R13, R3, R13, R4 ;  /* 0x0000000d030d7223 */ /* 0x000fe20000010004 */
[----:B------:R-:W-:-:S02]  /*72f0*/  HADD2.F32 R9, -RZ, R15.H1_H1 ;  /* 0x3000000fff097230 */ /* 0x000fc40000004100 */
        /* <DEDUP_REMOVED lines=17> */
[----:B------:R-:W-:Y:S02]  /*7410*/  F2FP.SATFINITE.E4M3.F32.PACK_AB_MERGE_C R12, R12, R15, RZ ;  /* 0x0000000f0c0c723e */ /* 0x000fe400048070ff */
[----:B------:R-:W-:Y:S02]  /*7420*/  F2FP.SATFINITE.E4M3.F32.PACK_AB_MERGE_C R6, R21, R24, R6 ;  /* 0x000000181506723e */ /* 0x000fe40004807006 */
[----:B------:R-:W-:Y:S02]  /*7430*/  F2FP.SATFINITE.E4M3.F32.PACK_AB_MERGE_C R7, R30, R29, R7 ;  /* 0x0000001d1e07723e */ /* 0x000fe40004807007 */
[----:B------:R-:W-:Y:S02]  /*7440*/  F2FP.SATFINITE.E4M3.F32.PACK_AB_MERGE_C R4, R13, R10, R4 ;  /* 0x0000000a0d04723e */ /* 0x000fe40004807004 */
[----:B------:R-:W-:-:S05]  /*7450*/  F2FP.SATFINITE.E4M3.F32.PACK_AB_MERGE_C R5, R8, R5, R12 ;  /* 0x000000050805723e */ /* 0x000fca000480700c */
[----:B------:R2:W-:Y:S01]  /*7460*/  STS.128 [R0+0xb000], R4 ;  /* 0x00b0000400007388 */ /* 0x0005e20000000c00 */
[----:B------:R-:W-:Y:S05]  /*7470*/  BRA `(.L_x_1136) ;  /* 0x0000001400387947 */ /* 0x000fea0003800000 */
.L_x_1127:
[----:B------:R-:W2:Y:S04]  /*7480*/  LDL R3, [R1+0x38] ;  /* 0x0000380001037983 */ /* 0x000ea80000100800 */
[----:B------:R-:W2:Y:S01]  /*7490*/  LDL R36, [R1+0x54] ;  /* 0x0000540001247983 */ /* 0x000ea20000100800 */
[----:B------:R-:W0:Y:S01]  /*74a0*/  S2R R0, SR_TID.X ;  /* 0x0000000000007919 */ /* 0x000e220000002100 */
[--C-:B------:R-:W-:Y:S01]  /*74b0*/  SHF.R.S32.HI R13, RZ, 0x1f, R22.reuse ;  /* 0x0000001fff0d7819 */ /* 0x100fe20000011416 */
[----:B------:R-:W1:Y:S01]  /*74c0*/  LDC R31, c[0x0][0x3d4] ;  /* 0x0000f500ff1f7b82 */ /* 0x000e620000000800 */
[----:B------:R-:W-:Y:S01]  /*74d0*/  IMAD.MOV.U32 R12, RZ, RZ, R22 ;  /* 0x000000ffff0c7224 */ /* 0x000fe200078e0016 */
[----:B------:R-:W-:Y:S01]  /*74e0*/  ULDC.64 UR4, c[0x0][0x3c8] ;  /* 0x0000f20000047ab9 */ /* 0x000fe20000000a00 */
[----:B------:R-:W-:Y:S01]  /*74f0*/  IMAD R24, R45, R10, RZ ;  /* 0x0000000a2d187224 */ /* 0x000fe200078e02ff */
[----:B------:R-:W-:Y:S01]  /*7500*/  ULDC.64 UR6, c[0x0][0x3e0] ;  /* 0x0000f80000067ab9 */ /* 0x000fe20000000a00 */
[----:B0-----:R-:W-:-:S02]  /*7510*/  VIADD R35, R0, 0xffffff80 ;  /* 0xffffff8000237836 */ /* 0x001fc40000000000 */
[----:B------:R-:W-:-:S05]  /*7520*/  VIADD R34, R0, 0xffffff80 ;  /* 0xffffff8000227836 */ /* 0x000fca0000000000 */
[----:B------:R-:W-:Y:S02]  /*7530*/  LEA.HI R34, R34, R35, RZ, 0x1 ;  /* 0x0000002322227211 */ /* 0x000fe400078f08ff */
[----:B------:R-:W3:Y:S02]  /*7540*/  LDL R35, [R1+0x6c] ;  /* 0x00006c0001237983 */ /* 0x000ee40000100800 */
[----:B------:R-:W-:Y:S01]  /*7550*/  SHF.R.S32.HI R34, RZ, 0x1, R34 ;  /* 0x00000001ff227819 */ /* 0x000fe20000011422 */
[----:B------:R-:W-:-:S04]  /*7560*/  IMAD R0, R45, R8, RZ ;  /* 0x000000082d007224 */ /* 0x000fc800078e02ff */
[----:B------:R-:W-:-:S04]  /*7570*/  IMAD.WIDE.U32 R14, R34, R8, R12 ;  /* 0x00000008220e7225 */ /* 0x000fc800078e000c */
[----:B------:R-:W-:Y:S01]  /*7580*/  IMAD.WIDE.U32 R20, R34, R10, R12 ;  /* 0x0000000a22147225 */ /* 0x000fe200078e000c */
[----:B------:R-:W-:-:S03]  /*7590*/  IADD3 R12, P0, R14, R32, RZ ;  /* 0x000000200e0c7210 */ /* 0x000fc60007f1e0ff */
[----:B------:R-:W-:Y:S01]  /*75a0*/  IMAD R0, R34, R9, R0 ;  /* 0x0000000922007224 */ /* 0x000fe200078e0200 */
[----:B------:R-:W-:Y:S01]  /*75b0*/  IADD3 R14, P1, R20, R30, RZ ;  /* 0x0000001e140e7210 */ /* 0x000fe20007f3e0ff */
[----:B------:R-:W-:-:S03]  /*75c0*/  IMAD R24, R34, R11, R24 ;  /* 0x0000000b22187224 */ /* 0x000fc600078e0218 */
[----:B------:R-:W-:Y:S02]  /*75d0*/  IADD3.X R13, R43, R0, R15, P0, !PT ;  /* 0x000000002b0d7210 */ /* 0x000fe400007fe40f */
[----:B------:R-:W0:Y:S01]  /*75e0*/  LDC R0, c[0x0][0x428] ;  /* 0x00010a00ff007b82 */ /* 0x000e220000000800 */
[----:B------:R-:W-:Y:S01]  /*75f0*/  IADD3.X R15, R29, R24, R21, P1, !PT ;  /* 0x000000181d0f7210 */ /* 0x000fe20000ffe415 */
[----:B------:R-:W-:-:S04]  /*7600*/  IMAD.WIDE.U32 R6, R6, 0xc0, R12 ;  /* 0x000000c006067825 */ /* 0x000fc800078e000c */
[----:B------:R-:W-:Y:S01]  /*7610*/  IMAD.WIDE.U32 R4, R4, 0xc0, R14 ;  /* 0x000000c004047825 */ /* 0x000fe200078e000e */
[----:B------:R-:W-:-:S03]  /*7620*/  IADD3 R12, P1, R6, UR4, RZ ;  /* 0x00000004060c7c10 */ /* 0x000fc6000ff3e0ff */
[----:B------:R-:W-:Y:S01]  /*7630*/  IMAD R15, R42, 0xc0, RZ ;  /* 0x000000c02a0f7824 */ /* 0x000fe200078e02ff */
[----:B------:R-:W-:Y:S02]  /*7640*/  IADD3 R14, P2, R4, UR6, RZ ;  /* 0x00000006040e7c10 */ /* 0x000fe4000ff5e0ff */
[----:B------:R-:W-:Y:S02]  /*7650*/  CS2R R24, SRZ ;  /* 0x0000000000187805 */ /* 0x000fe4000001ff00 */
[----:B------:R-:W-:Y:S02]  /*7660*/  CS2R R26, SRZ ;  /* 0x00000000001a7805 */ /* 0x000fe4000001ff00 */
[----:B------:R-:W-:Y:S02]  /*7670*/  IADD3.X R15, R15, UR7, R5, P2, !PT ;  /* 0x000000070f0f7c10 */ /* 0x000fe400097fe405 */
[----:B------:R-:W-:Y:S01]  /*7680*/  CS2R R4, SRZ ;  /* 0x0000000000047805 */ /* 0x000fe2000001ff00 */
[----:B--2---:R-:W-:-:S05]  /*7690*/  IMAD R3, R36, -0xc0, R3 ;  /* 0xffffff4024037824 */ /* 0x004fca00078e0203 */
[----:B------:R-:W-:-:S04]  /*76a0*/  VIMNMX R20, R3, 0xc0, PT ;  /* 0x000000c003147848 */ /* 0x000fc80003fe0100 */
[----:B------:R-:W-:Y:S01]  /*76b0*/  ISETP.GE.AND P0, PT, R34, R20, PT ;  /* 0x000000142200720c */ /* 0x000fe20003f06270 */
[----:B------:R-:W-:-:S03]  /*76c0*/  IMAD R3, R40, 0xc0, RZ ;  /* 0x000000c028037824 */ /* 0x000fc600078e02ff */
[----:B-1----:R-:W-:Y:S02]  /*76d0*/  ISETP.GE.OR P0, PT, R22, R31, P0 ;  /* 0x0000001f1600720c */ /* 0x002fe40000706670 */
[----:B------:R-:W-:Y:S02]  /*76e0*/  IADD3.X R13, R3, UR5, R7, P1, !PT ;  /* 0x00000005030d7c10 */ /* 0x000fe40008ffe407 */
[----:B------:R-:W-:-:S09]  /*76f0*/  CS2R R6, SRZ ;  /* 0x0000000000067805 */ /* 0x000fd2000001ff00 */
[----:B------:R1:W5:Y:S04]  /*7700*/  @!P0 LDG.E.128 R24, desc[UR44][R12.64] ;  /* 0x0000002c0c188981 */ /* 0x000368000c1e1d00 */
[----:B------:R2:W5:Y:S01]  /*7710*/  @!P0 LDG.E.128 R4, desc[UR44][R14.64] ;  /* 0x0000002c0e048981 */ /* 0x000562000c1e1d00 */
[----:B0-----:R-:W-:-:S13]  /*7720*/  ISETP.NE.AND P0, PT, R0, 0x1, PT ;  /* 0x000000010000780c */ /* 0x001fda0003f05270 */
[----:B------:R-:W0:Y:S08]  /*7730*/  @P0 LDC R0, c[0x0][0x42c] ;  /* 0x00010b00ff000b82 */ /* 0x000e300000000800 */
[----:B------:R-:W4:Y:S01]  /*7740*/  @P0 LDC R21, c[0x0][0x430] ;  /* 0x00010c00ff150b82 */ /* 0x000f220000000800 */
[----:B------:R-:W-:Y:S02]  /*7750*/  IMAD R3, R36, 0xc0, R34 ;  /* 0x000000c024037824 */ /* 0x000fe400078e0222 */
[----:B-1----:R-:W-:-:S02]  /*7760*/  IMAD.MOV.U32 R12, RZ, RZ, R32 ;  /* 0x000000ffff0c7224 */ /* 0x002fc400078e0020 */
[----:B------:R-:W-:Y:S02]  /*7770*/  IMAD.MOV.U32 R13, RZ, RZ, R43 ;  /* 0x000000ffff0d7224 */ /* 0x000fe400078e002b */
[----:B0-----:R-:W-:-:S05]  /*7780*/  @P0 IMAD.HI.U32 R0, R3, R0, RZ ;  /* 0x0000000003000227 */ /* 0x001fca00078e00ff */
[----:B----4-:R-:W-:Y:S01]  /*7790*/  @P0 SHF.R.U32.HI R3, RZ, R21, R0 ;  /* 0x00000015ff030219 */ /* 0x010fe20000011600 */
[----:B--2---:R-:W-:-:S03]  /*77a0*/  IMAD.MOV.U32 R14, RZ, RZ, R30 ;  /* 0x000000ffff0e7224 */ /* 0x004fc600078e001e */
[----:B------:R-:W-:Y:S01]  /*77b0*/  SHF.R.S32.HI R21, RZ, 0x1f, R3 ;  /* 0x0000001fff157819 */ /* 0x000fe20000011403 */
[----:B------:R-:W-:Y:S02]  /*77c0*/  IMAD.MOV.U32 R15, RZ, RZ, R29 ;  /* 0x000000ffff0f7224 */ /* 0x000fe400078e001d */
[----:B------:R-:W-:-:S04]  /*77d0*/  IMAD.WIDE.U32 R12, R3, R8, R12 ;  /* 0x00000008030c7225 */ /* 0x000fc800078e000c */
[C---:B------:R-:W-:Y:S02]  /*77e0*/  IMAD R8, R21.reuse, R8, RZ ;  /* 0x0000000815087224 */ /* 0x040fe400078e02ff */
[-C--:B------:R-:W-:Y:S02]  /*77f0*/  IMAD R0, R21, R10.reuse, RZ ;  /* 0x0000000a15007224 */ /* 0x080fe400078e02ff */
[----:B------:R-:W-:-:S04]  /*7800*/  IMAD.WIDE.U32 R14, R3, R10, R14 ;  /* 0x0000000a030e7225 */ /* 0x000fc800078e000e */
[C---:B------:R-:W-:Y:S01]  /*7810*/  IMAD R9, R3.reuse, R9, R8 ;  /* 0x0000000903097224 */ /* 0x040fe200078e0208 */
[----:B------:R-:W-:Y:S01]  /*7820*/  IADD3 R8, P0, R12, UR4, RZ ;  /* 0x000000040c087c10 */ /* 0x000fe2000ff1e0ff */
[----:B------:R-:W-:Y:S01]  /*7830*/  IMAD R3, R3, R11, R0 ;  /* 0x0000000b03037224 */ /* 0x000fe200078e0200 */
[----:B------:R-:W-:Y:S01]  /*7840*/  IADD3 R0, P1, R14, UR6, RZ ;  /* 0x000000060e007c10 */ /* 0x000fe2000ff3e0ff */
[----:B------:R-:W-:Y:S01]  /*7850*/  UMOV UR4, 0xffffffff ;  /* 0xffffffff00047882 */ /* 0x000fe20000000000 */
[----:B------:R-:W-:Y:S02]  /*7860*/  IADD3.X R13, R13, UR5, R9, P0, !PT ;  /* 0x000000050d0d7c10 */ /* 0x000fe400087fe409 */
[----:B------:R-:W-:Y:S02]  /*7870*/  IADD3.X R3, R15, UR7, R3, P1, !PT ;  /* 0x000000070f037c10 */ /* 0x000fe40008ffe403 */
[----:B---3--:R-:W-:Y:S01]  /*7880*/  LEA.HI R9, R35, R35, RZ, 0x1 ;  /* 0x0000002323097211 */ /* 0x008fe200078f08ff */
[----:B------:R-:W-:Y:S06]  /*7890*/  BRA.DIV UR4, `(.L_x_1139) ;  /* 0x000001ae04307947 */ /* 0x000fec000b800000 */
.L_x_1406:
[----:B------:R-:W-:Y:S01]  /*78a0*/  UMOV UR4, 0xffffffff ;  /* 0xffffffff00047882 */ /* 0x000fe20000000000 */
[----:B------:R-:W-:Y:S02]  /*78b0*/  LOP3.LUT R9, R9, 0xfffffffe, RZ, 0xc0, !PT ;  /* 0xfffffffe09097812 */ /* 0x000fe400078ec0ff */
[----:B------:R-:W-:Y:S05]  /*78c0*/  BRA.DIV UR4, `(.L_x_1140) ;  /* 0x000001ae04487947 */ /* 0x000fea000b800000 */
.L_x_1409:
[----:B------:R-:W-:Y:S01]  /*78d0*/  UMOV UR4, 0xffffffff ;  /* 0xffffffff00047882 */ /* 0x000fe20000000000 */
[----:B------:R-:W-:Y:S02]  /*78e0*/  IMAD.IADD R9, R35, 0x1, -R9 ;  /* 0x0000000123097824 */ /* 0x000fe400078e0a09 */
[----:B------:R-:W-:Y:S05]  /*78f0*/  BRA.DIV UR4, `(.L_x_1141) ;  /* 0x000001ae04647947 */ /* 0x000fea000b800000 */
.L_x_1412:
[----:B------:R-:W-:Y:S01]  /*7900*/  UMOV UR4, 0xffffffff ;  /* 0xffffffff00047882 */ /* 0x000fe20000000000 */
[----:B------:R-:W-:Y:S02]  /*7910*/  SHF.L.U32 R3, R9, 0x1f, RZ ;  /* 0x0000001f09037819 */ /* 0x000fe400000006ff */
[----:B------:R-:W-:Y:S05]  /*7920*/  BRA.DIV UR4, `(.L_x_1142) ;  /* 0x000001ae04807947 */ /* 0x000fea000b800000 */
.L_x_1415:
[----:B------:R-:W0:Y:S01]  /*7930*/  SYNCS.PHASECHK.TRANS64.TRYWAIT P1, [R18+URZ+0x13200], R3 ;  /* 0x01320003120075a7 */ /* 0x000e22000802017f */
[----:B------:R-:W-:Y:S01]  /*7940*/  ISETP.GE.AND P0, PT, R22, R31, PT ;  /* 0x0000001f1600720c */ /* 0x000fe20003f06270 */
[----:B------:R-:W-:Y:S03]  /*7950*/  BSSY B1, `(.L_x_1143) ;  /* 0x0000003000017945 */ /* 0x000fe60003800000 */
[----:B------:R-:W-:Y:S01]  /*7960*/  ISETP.GE.OR P0, PT, R34, R20, P0 ;  /* 0x000000142200720c */ /* 0x000fe20000706670 */
[----:B0-----:R-:W-:-:S12]  /*7970*/  @!P1 BRA `(.L_x_1144) ;  /* 0x000001ac00949947 */ /* 0x001fd80003800000 */
.L_x_1416:
[----:B------:R-:W-:Y:S05]  /*7980*/  BSYNC B1 ;  /* 0x0000000000017941 */ /* 0x000fea0003800000 */
.L_x_1143:
[----:B------:R-:W-:Y:S05]  /*7990*/  @P0 BRA `(.L_x_1136) ;  /* 0x0000000c00f00947 */ /* 0x000fea0003800000 */
[----:B------:R-:W2:Y:S04]  /*79a0*/  LDL R14, [R1+0x4c] ;  /* 0x00004c00010e7983 */ /* 0x000ea80000100800 */
[----:B------:R-:W3:Y:S04]  /*79b0*/  LDL R29, [R1+0x60] ;  /* 0x00006000011d7983 */ /* 0x000ee80000100800 */
[----:B------:R-:W4:Y:S01]  /*79c0*/  LDL R51, [R1+0x74] ;  /* 0x0000740001337983 */ /* 0x000f220000100800 */
[----:B0----5:R-:W-:Y:S02]  /*79d0*/  SHF.R.U32.HI R3, RZ, 0x8, R24 ;  /* 0x00000008ff037819 */ /* 0x021fe40000011618 */
[----:B------:R-:W-:-:S02]  /*79e0*/  SHF.R.U32.HI R9, RZ, 0x8, R25 ;  /* 0x00000008ff097819 */ /* 0x000fc40000011619 */
[----:B------:R-:W-:Y:S02]  /*79f0*/  LOP3.LUT R0, R24, 0xff, RZ, 0xc0, !PT ;  /* 0x000000ff18007812 */ /* 0x000fe400078ec0ff */
[----:B------:R-:W-:Y:S02]  /*7a00*/  LOP3.LUT R3, R3, 0xff, RZ, 0xc0, !PT ;  /* 0x000000ff03037812 */ /* 0x000fe400078ec0ff */
[----:B------:R-:W-:Y:S02]  /*7a10*/  LOP3.LUT R8, R25, 0xff, RZ, 0xc0, !PT ;  /* 0x000000ff19087812 */ /* 0x000fe400078ec0ff */
[----:B------:R-:W-:Y:S02]  /*7a20*/  LOP3.LUT R9, R9, 0xff, RZ, 0xc0, !PT ;  /* 0x000000ff09097812 */ /* 0x000fe400078ec0ff */
[----:B------:R-:W-:Y:S01]  /*7a30*/  PRMT R20, R3, 0x7604, R0 ;  /* 0x0000760403147816 */ /* 0x000fe20000000000 */
[----:B------:R-:W-:Y:S01]  /*7a40*/  IMAD.IADD R0, R22, 0x1, R31 ;  /* 0x0000000116007824 */ /* 0x000fe200078e021f */
[----:B------:R-:W-:-:S02]  /*7a50*/  PRMT R30, R9, 0x7604, R8 ;  /* 0x00007604091e7816 */ /* 0x000fc40000000008 */
[----:B------:R-:W-:Y:S02]  /*7a60*/  SHF.R.U32.HI R8, RZ, 0x8, R26 ;  /* 0x00000008ff087819 */ /* 0x000fe4000001161a */
[----:B------:R-:W-:Y:S02]  /*7a70*/  LOP3.LUT R3, R26, 0xff, RZ, 0xc0, !PT ;  /* 0x000000ff1a037812 */ /* 0x000fe400078ec0ff */
[----:B------:R-:W-:Y:S02]  /*7a80*/  LOP3.LUT R8, R8, 0xff, RZ, 0xc0, !PT ;  /* 0x000000ff08087812 */ /* 0x000fe400078ec0ff */
[----:B------:R-:W-:Y:S02]  /*7a90*/  SHF.R.U32.HI R12, RZ, 0x8, R4 ;  /* 0x00000008ff0c7819 */ /* 0x000fe40000011604 */
[----:B------:R-:W-:Y:S02]  /*7aa0*/  PRMT R32, R8, 0x7604, R3 ;  /* 0x0000760408207816 */ /* 0x000fe40000000003 */
[----:B------:R-:W-:-:S02]  /*7ab0*/  SHF.R.U32.HI R10, RZ, 0x8, R27 ;  /* 0x00000008ff0a7819 */ /* 0x000fc4000001161b */
[----:B------:R-:W-:Y:S02]  /*7ac0*/  LOP3.LUT R11, R4, 0xff, RZ, 0xc0, !PT ;  /* 0x000000ff040b7812 */ /* 0x000fe400078ec0ff */
[----:B------:R-:W-:Y:S02]  /*7ad0*/  LOP3.LUT R12, R12, 0xff, RZ, 0xc0, !PT ;  /* 0x000000ff0c0c7812 */ /* 0x000fe400078ec0ff */
[----:B------:R-:W-:Y:S02]  /*7ae0*/  SHF.R.U32.HI R21, RZ, 0x8, R7 ;  /* 0x00000008ff157819 */ /* 0x000fe40000011607 */
[----:B------:R-:W-:Y:S02]  /*7af0*/  LOP3.LUT R9, R27, 0xff, RZ, 0xc0, !PT ;  /* 0x000000ff1b097812 */ /* 0x000fe400078ec0ff */
[----:B------:R-:W-:Y:S02]  /*7b00*/  LOP3.LUT R10, R10, 0xff, RZ, 0xc0, !PT ;  /* 0x000000ff0a0a7812 */ /* 0x000fe400078ec0ff */
[----:B------:R-:W-:-:S02]  /*7b10*/  PRMT R33, R12, 0x7604, R11 ;  /* 0x000076040c217816 */ /* 0x000fc4000000000b */
[----:B------:R-:W-:Y:S02]  /*7b20*/  LOP3.LUT R12, R6, 0xff, RZ, 0xc0, !PT ;  /* 0x000000ff060c7812 */ /* 0x000fe400078ec0ff */
[----:B------:R-:W-:Y:S02]  /*7b30*/  LOP3.LUT R21, R21, 0xff, RZ, 0xc0, !PT ;  /* 0x000000ff15157812 */ /* 0x000fe400078ec0ff */
[----:B------:R-:W-:Y:S02]  /*7b40*/  PRMT R34, R10, 0x7604, R9 ;  /* 0x000076040a227816 */ /* 0x000fe40000000009 */
[----:B------:R-:W-:-:S04]  /*7b50*/  SHF.R.U32.HI R31, RZ, 0x10, R27 ;  /* 0x00000010ff1f7819 */ /* 0x000fc8000001161b */
[----:B------:R-:W-:-:S04]  /*7b60*/  LOP3.LUT R31, R31, 0xff, RZ, 0xc0, !PT ;  /* 0x000000ff1f1f7812 */ /* 0x000fc800078ec0ff */
[----:B------:R-:W-:Y:S02]  /*7b70*/  PRMT R31, R31, 0x7054, R34 ;  /* 0x000070541f1f7816 */ /* 0x000fe40000000022 */
[----:B------:R-:W-:-:S04]  /*7b80*/  SHF.R.U32.HI R34, RZ, 0x10, R7 ;  /* 0x00000010ff227819 */ /* 0x000fc80000011607 */
[----:B------:R-:W-:Y:S02]  /*7b90*/  LOP3.LUT R34, R34, 0xff, RZ, 0xc0, !PT ;  /* 0x000000ff22227812 */ /* 0x000fe400078ec0ff */
[----:B--2---:R-:W-:Y:S02]  /*7ba0*/  SHF.R.U32.HI R13, RZ, 0x3, R14 ;  /* 0x00000003ff0d7819 */ /* 0x004fe4000001160e */
[----:B------:R-:W-:Y:S02]  /*7bb0*/  LOP3.LUT R0, R14, 0x30, R0, 0xf8, !PT ;  /* 0x000000300e007812 */ /* 0x000fe400078ef800 */
[----:B------:R-:W-:Y:S02]  /*7bc0*/  SHF.R.U32.HI R14, RZ, 0x8, R6 ;  /* 0x00000008ff0e7819 */ /* 0x000fe40000011606 */
[----:B------:R-:W-:Y:S02]  /*7bd0*/  LOP3.LUT R3, R0, R13, RZ, 0x3c, !PT ;  /* 0x0000000d00037212 */ /* 0x000fe400078e3cff */
[----:B------:R-:W-:Y:S01]  /*7be0*/  SHF.R.U32.HI R13, RZ, 0x8, R5 ;  /* 0x00000008ff0d7819 */ /* 0x000fe20000011605 */
[----:B----4-:R-:W0:Y:S01]  /*7bf0*/  LDS.128 R8, [R51+0xb000] ;  /* 0x00b0000033087984 */ /* 0x010e220000000c00 */
[----:B------:R-:W-:-:S02]  /*7c00*/  LOP3.LUT R0, R5, 0xff, RZ, 0xc0, !PT ;  /* 0x000000ff05007812 */ /* 0x000fc400078ec0ff */
[----:B------:R-:W-:Y:S02]  /*7c10*/  LOP3.LUT R13, R13, 0xff, RZ, 0xc0, !PT ;  /* 0x000000ff0d0d7812 */ /* 0x000fe400078ec0ff */
[----:B------:R-:W-:Y:S02]  /*7c20*/  LOP3.LUT R15, R14, 0xff, RZ, 0xc0, !PT ;  /* 0x000000ff0e0f7812 */ /* 0x000fe400078ec0ff */
[----:B------:R-:W-:Y:S02]  /*7c30*/  LOP3.LUT R14, R7, 0xff, RZ, 0xc0, !PT ;  /* 0x000000ff070e7812 */ /* 0x000fe400078ec0ff */
[----:B------:R-:W-:Y:S02]  /*7c40*/  PRMT R35, R13, 0x7604, R0 ;  /* 0x000076040d237816 */ /* 0x000fe40000000000 */
[----:B---3--:R-:W-:Y:S02]  /*7c50*/  IADD3 R0, R18, R29, R3 ;  /* 0x0000001d12007210 */ /* 0x008fe40007ffe003 */
[----:B------:R-:W-:-:S02]  /*7c60*/  PRMT R37, R15, 0x7604, R12 ;  /* 0x000076040f257816 */ /* 0x000fc4000000000c */
[----:B------:R-:W-:Y:S02]  /*7c70*/  PRMT R39, R21, 0x7604, R14 ;  /* 0x0000760415277816 */ /* 0x000fe4000000000e */
[----:B------:R-:W1:Y:S01]  /*7c80*/  LDS.128 R12, [R0+0xb000] ;  /* 0x00b00000000c7984 */ /* 0x000e620000000c00 */
[----:B------:R-:W-:Y:S02]  /*7c90*/  SHF.R.U32.HI R21, RZ, 0x10, R25 ;  /* 0x00000010ff157819 */ /* 0x000fe40000011619 */
[----:B------:R-:W-:Y:S02]  /*7ca0*/  SHF.R.U32.HI R3, RZ, 0x10, R24 ;  /* 0x00000010ff037819 */ /* 0x000fe40000011618 */
[----:B------:R-:W-:Y:S02]  /*7cb0*/  SHF.R.U32.HI R29, RZ, 0x10, R26 ;  /* 0x00000010ff1d7819 */ /* 0x000fe4000001161a */
[----:B------:R-:W-:Y:S02]  /*7cc0*/  LOP3.LUT R21, R21, 0xff, RZ, 0xc0, !PT ;  /* 0x000000ff15157812 */ /* 0x000fe400078ec0ff */
        /* <DEDUP_REMOVED lines=12> */
[----:B------:R-:W-:-:S02]  /*7d90*/  PRMT R33, R20, 0x7054, R33 ;  /* 0x0000705414217816 */ /* 0x000fc40000000021 */
[----:B------:R-:W-:Y:S02]  /*7da0*/  PRMT R41, R32, 0x7054, R37 ;  /* 0x0000705420297816 */ /* 0x000fe40000000025 */
[----:B------:R-:W-:Y:S02]  /*7db0*/  PRMT R43, R34, 0x7054, R39 ;  /* 0x00007054222b7816 */ /* 0x000fe40000000027 */
[----:B------:R-:W-:Y:S02]  /*7dc0*/  LOP3.LUT R37, R35, 0xff000000, R5, 0xf8, !PT ;  /* 0xff00000023257812 */ /* 0x000fe400078ef805 */
[----:B------:R-:W-:Y:S02]  /*7dd0*/  LOP3.LUT R20, R3, 0xff000000, R24, 0xf8, !PT ;  /* 0xff00000003147812 */ /* 0x000fe400078ef818 */
[----:B------:R-:W-:Y:S02]  /*7de0*/  LOP3.LUT R34, R21, 0xff000000, R25, 0xf8, !PT ;  /* 0xff00000015227812 */ /* 0x000fe400078ef819 */
[----:B------:R-:W-:-:S02]  /*7df0*/  LOP3.LUT R3, R29, 0xff000000, R26, 0xf8, !PT ;  /* 0xff0000001d037812 */ /* 0x000fc400078ef81a */
[----:B------:R-:W-:Y:S02]  /*7e00*/  LOP3.LUT R29, R33, 0xff000000, R4, 0xf8, !PT ;  /* 0xff000000211d7812 */ /* 0x000fe400078ef804 */
[-C--:B0-----:R-:W-:Y:S02]  /*7e10*/  F2FP.F16.E4M3.UNPACK_B R25, R8.reuse ;  /* 0x00000008ff19723e */ /* 0x081fe400020006ff */
[----:B------:R-:W-:Y:S02]  /*7e20*/  F2FP.F16.E4M3.UNPACK_B R32, R8.H1 ;  /* 0x00000008ff20723e */ /* 0x000fe400030006ff */
[-C--:B------:R-:W-:Y:S02]  /*7e30*/  F2FP.F16.E4M3.UNPACK_B R30, R11.reuse ;  /* 0x0000000bff1e723e */ /* 0x080fe400020006ff */
[----:B------:R-:W-:Y:S02]  /*7e40*/  F2FP.F16.E4M3.UNPACK_B R33, R11.H1 ;  /* 0x0000000bff21723e */ /* 0x000fe400030006ff */
[----:B------:R-:W-:-:S02]  /*7e50*/  F2FP.F16.E4M3.UNPACK_B R38, R37 ;  /* 0x00000025ff26723e */ /* 0x000fc400020006ff */
[----:B-1----:R-:W-:Y:S02]  /*7e60*/  F2FP.F16.E4M3.UNPACK_B R8, R13 ;  /* 0x0000000dff08723e */ /* 0x002fe400020006ff */
[----:B------:R-:W-:Y:S01]  /*7e70*/  F2FP.F16.E4M3.UNPACK_B R11, R34 ;  /* 0x00000022ff0b723e */ /* 0x000fe200020006ff */
[----:B------:R-:W-:Y:S01]  /*7e80*/  HADD2.F32 R40, -RZ, R38.H0_H0 ;  /* 0x20000026ff287230 */ /* 0x000fe20000004100 */
[----:B------:R-:W-:Y:S01]  /*7e90*/  LOP3.LUT R5, R41, 0xff000000, R6, 0xf8, !PT ;  /* 0xff00000029057812 */ /* 0x000fe200078ef806 */
[--C-:B------:R-:W-:Y:S01]  /*7ea0*/  HADD2.F32 R6, -RZ, R8.reuse.H0_H0 ;  /* 0x20000008ff067230 */ /* 0x100fe20000004100 */
[----:B------:R-:W-:Y:S01]  /*7eb0*/  F2FP.F16.E4M3.UNPACK_B R21, R9 ;  /* 0x00000009ff15723e */ /* 0x000fe200020006ff */
[----:B------:R-:W-:Y:S01]  /*7ec0*/  HADD2.F32 R8, -RZ, R8.H1_H1 ;  /* 0x30000008ff087230 */ /* 0x000fe20000004100 */
[----:B------:R-:W-:Y:S01]  /*7ed0*/  F2FP.F16.E4M3.UNPACK_B R26, R13.H1 ;  /* 0x0000000dff1a723e */ /* 0x000fe200030006ff */
[----:B------:R-:W-:Y:S01]  /*7ee0*/  HADD2.F32 R13, -RZ, R11.H0_H0 ;  /* 0x2000000bff0d7230 */ /* 0x000fe20000004100 */
[----:B------:R-:W-:-:S02]  /*7ef0*/  LOP3.LUT R39, R31, 0xff000000, R27, 0xf8, !PT ;  /* 0xff0000001f277812 */ /* 0x000fc400078ef81b */
[----:B------:R-:W-:Y:S01]  /*7f00*/  F2FP.F16.E4M3.UNPACK_B R24, R9.H1 ;  /* 0x00000009ff18723e */ /* 0x000fe200030006ff */
[--C-:B------:R-:W-:Y:S01]  /*7f10*/  HADD2.F32 R9, -RZ, R21.reuse.H0_H0 ;  /* 0x20000015ff097230 */ /* 0x100fe20000004100 */
[-C--:B------:R-:W-:Y:S01]  /*7f20*/  F2FP.F16.E4M3.UNPACK_B R27, R12.reuse ;  /* 0x0000000cff1b723e */ /* 0x080fe200020006ff */
[----:B------:R-:W-:Y:S01]  /*7f30*/  HADD2.F32 R21, -RZ, R21.H1_H1 ;  /* 0x30000015ff157230 */ /* 0x000fe20000004100 */
[----:B------:R-:W-:Y:S01]  /*7f40*/  F2FP.F16.E4M3.UNPACK_B R35, R12.H1 ;  /* 0x0000000cff23723e */ /* 0x000fe200030006ff */
[C---:B------:R-:W-:Y:S01]  /*7f50*/  FMUL.FTZ R12, R6.reuse, R40 ;  /* 0x00000028060c7220 */ /* 0x040fe20000410000 */
[-C--:B------:R-:W-:Y:S02]  /*7f60*/  F2FP.F16.E4M3.UNPACK_B R31, R15.reuse ;  /* 0x0000000fff1f723e */ /* 0x080fe400020006ff */
[----:B------:R-:W-:Y:S01]  /*7f70*/  F2FP.F16.E4M3.UNPACK_B R36, R15.H1 ;  /* 0x0000000fff24723e */ /* 0x000fe200030006ff */
[-C--:B------:R-:W-:Y:S01]  /*7f80*/  FMUL.FTZ R15, R6, R13.reuse ;  /* 0x0000000d060f7220 */ /* 0x080fe20000410000 */
[----:B------:R-:W-:Y:S01]  /*7f90*/  FFMA.FTZ R6, R9, R13, -R12 ;  /* 0x0000000d09067223 */ /* 0x000fe2000001080c */
[----:B------:R-:W-:Y:S01]  /*7fa0*/  F2FP.F16.E4M3.UNPACK_B R34, R34.H1 ;  /* 0x00000022ff22723e */ /* 0x000fe200030006ff */
[----:B------:R-:W-:-:S02]  /*7fb0*/  HADD2.F32 R12, -RZ, R11.H1_H1 ;  /* 0x3000000bff0c7230 */ /* 0x000fc40000004100 */
[----:B------:R-:W-:Y:S01]  /*7fc0*/  FFMA.FTZ R9, R9, R40, R15 ;  /* 0x0000002809097223 */ /* 0x000fe2000001000f */
[----:B------:R-:W-:Y:S01]  /*7fd0*/  F2FP.F16.E4M3.UNPACK_B R15, R37.H1 ;  /* 0x00000025ff0f723e */ /* 0x000fe200030006ff */
[----:B------:R-:W-:Y:S01]  /*7fe0*/  HADD2.F32 R37, -RZ, R38.H1_H1 ;  /* 0x30000026ff257230 */ /* 0x000fe20000004100 */
[----:B------:R-:W-:Y:S01]  /*7ff0*/  LOP3.LUT R43, R43, 0xff000000, R7, 0xf8, !PT ;  /* 0xff0000002b2b7812 */ /* 0x000fe200078ef807 */
[----:B------:R-:W-:Y:S01]  /*8000*/  HADD2.F32 R11, -RZ, R26.H0_H0 ;  /* 0x2000001aff0b7230 */ /* 0x000fe20000004100 */
[----:B------:R-:W-:Y:S01]  /*8010*/  F2FP.F16.E4M3.UNPACK_B R7, R14 ;  /* 0x0000000eff07723e */ /* 0x000fe200020006ff */
[----:B------:R-:W-:Y:S02]  /*8020*/  HADD2.F32 R40, -RZ, R15.H0_H0 ;  /* 0x2000000fff287230 */ /* 0x000fe40000004100 */
[C---:B------:R-:W-:Y:S01]  /*8030*/  FMUL.FTZ R42, R8.reuse, R37 ;  /* 0x00000025082a7220 */ /* 0x040fe20000410000 */
[----:B------:R-:W-:Y:S02]  /*8040*/  HADD2.F32 R38, -RZ, R34.H0_H0 ;  /* 0x20000022ff267230 */ /* 0x000fe40000004100 */
[----:B------:R-:W-:Y:S01]  /*8050*/  FMUL.FTZ R8, R8, R12 ;  /* 0x0000000c08087220 */ /* 0x000fe20000410000 */
[----:B------:R-:W-:-:S02]  /*8060*/  HADD2.F32 R13, -RZ, R24.H0_H0 ;  /* 0x20000018ff0d7230 */ /* 0x000fc40000004100 */
[C---:B------:R-:W-:Y:S01]  /*8070*/  FMUL.FTZ R44, R11.reuse, R40 ;  /* 0x000000280b2c7220 */ /* 0x040fe20000410000 */
[----:B------:R-:W-:Y:S02]  /*8080*/  HADD2.F32 R26, -RZ, R26.H1_H1 ;  /* 0x3000001aff1a7230 */ /* 0x000fe40000004100 */
[----:B------:R-:W-:Y:S01]  /*8090*/  FMUL.FTZ R41, R11, R38 ;  /* 0x000000260b297220 */ /* 0x000fe20000410000 */
[----:B------:R-:W-:Y:S01]  /*80a0*/  FFMA.FTZ R11, R21, R12, -R42 ;  /* 0x0000000c150b7223 */ /* 0x000fe2000001082a */
[----:B------:R-:W-:Y:S01]  /*80b0*/  FFMA.FTZ R12, R13, R38, -R44 ;  /* 0x000000260d0c7223 */ /* 0x000fe2000001082c */
[----:B------:R-:W-:Y:S01]  /*80c0*/  FFMA.FTZ R8, R21, R37, R8 ;  /* 0x0000002515087223 */ /* 0x000fe20000010008 */
[----:B------:R-:W-:Y:S01]  /*80d0*/  FFMA.FTZ R13, R13, R40, R41 ;  /* 0x000000280d0d7223 */ /* 0x000fe20000010029 */
[----:B------:R-:W-:Y:S01]  /*80e0*/  HADD2.F32 R37, -RZ, R34.H1_H1 ;  /* 0x30000022ff257230 */ /* 0x000fe20000004100 */
[----:B------:R-:W-:Y:S01]  /*80f0*/  F2FP.F16.E4M3.UNPACK_B R40, R43 ;  /* 0x0000002bff28723e */ /* 0x000fe200020006ff */
[----:B------:R-:W-:Y:S01]  /*8100*/  HADD2.F32 R41, -RZ, R15.H1_H1 ;  /* 0x3000000fff297230 */ /* 0x000fe20000004100 */
[----:B------:R-:W-:Y:S01]  /*8110*/  F2FP.F16.E4M3.UNPACK_B R34, R39 ;  /* 0x00000027ff22723e */ /* 0x000fe200020006ff */
[----:B------:R-:W-:Y:S01]  /*8120*/  HADD2.F32 R15, -RZ, R31.H0_H0 ;  /* 0x2000001fff0f7230 */ /* 0x000fe20000004100 */
[----:B------:R-:W-:Y:S01]  /*8130*/  F2FP.F16.E4M3.UNPACK_B R43, R43.H1 ;  /* 0x0000002bff2b723e */ /* 0x000fe200030006ff */
[----:B------:R-:W-:-:S02]  /*8140*/  HADD2.F32 R42, -RZ, R40.H0_H0 ;  /* 0x20000028ff2a7230 */ /* 0x000fc40000004100 */
[C---:B------:R-:W-:Y:S01]  /*8150*/  FMUL.FTZ R45, R26.reuse, R41 ;  /* 0x000000291a2d7220 */ /* 0x040fe20000410000 */
[----:B------:R-:W-:Y:S02]  /*8160*/  HADD2.F32 R38, -RZ, R34.H0_H0 ;  /* 0x20000022ff267230 */ /* 0x000fe40000004100 */
[----:B------:R-:W-:Y:S01]  /*8170*/  FMUL.FTZ R26, R26, R37 ;  /* 0x000000251a1a7220 */ /* 0x000fe20000410000 */
[----:B------:R-:W-:Y:S02]  /*8180*/  HADD2.F32 R24, -RZ, R24.H1_H1 ;  /* 0x30000018ff187230 */ /* 0x000fe40000004100 */
[C---:B------:R-:W-:Y:S01]  /*8190*/  FMUL.FTZ R44, R15.reuse, R42 ;  /* 0x0000002a0f2c7220 */ /* 0x040fe20000410000 */
[----:B------:R-:W-:Y:S02]  /*81a0*/  HADD2.F32 R21, -RZ, R30.H0_H0 ;  /* 0x2000001eff157230 */ /* 0x000fe40000004100 */
[-C--:B------:R-:W-:Y:S01]  /*81b0*/  FMUL.FTZ R47, R15, R38.reuse ;  /* 0x000000260f2f7220 */ /* 0x080fe20000410000 */
[----:B------:R-:W-:Y:S01]  /*81c0*/  F2FP.F16.E4M3.UNPACK_B R39, R39.H1 ;  /* 0x00000027ff27723e */ /* 0x000fe200030006ff */
[C---:B------:R-:W-:Y:S01]  /*81d0*/  FFMA.FTZ R15, R24.reuse, R37, -R45 ;  /* 0x00000025180f7223 */ /* 0x040fe2000001082d */
[----:B------:R-:W-:Y:S01]  /*81e0*/  FFMA.FTZ R26, R24, R41, R26 ;  /* 0x00000029181a7223 */ /* 0x000fe2000001001a */
[----:B------:R-:W-:Y:S01]  /*81f0*/  FFMA.FTZ R24, R21, R38, -R44 ;  /* 0x0000002615187223 */ /* 0x000fe2000001082c */
[----:B------:R-:W-:-:S02]  /*8200*/  HADD2.F32 R41, -RZ, R40.H1_H1 ;  /* 0x30000028ff297230 */ /* 0x000fc40000004100 */
[----:B------:R-:W-:Y:S01]  /*8210*/  FFMA.FTZ R21, R21, R42, R47 ;  /* 0x0000002a15157223 */ /* 0x000fe2000001002f */
[----:B------:R-:W-:Y:S01]  /*8220*/  HADD2.F32 R31, -RZ, R31.H1_H1 ;  /* 0x3000001fff1f7230 */ /* 0x000fe20000004100 */
[----:B------:R-:W-:Y:S01]  /*8230*/  F2FP.F16.E4M3.UNPACK_B R14, R14.H1 ;  /* 0x0000000eff0e723e */ /* 0x000fe200030006ff */
[----:B------:R-:W-:Y:S01]  /*8240*/  HADD2.F32 R38, -RZ, R34.H1_H1 ;  /* 0x30000022ff267230 */ /* 0x000fe20000004100 */
[----:B------:R-:W-:Y:S01]  /*8250*/  F2FP.F16.E4M3.UNPACK_B R4, R10 ;  /* 0x0000000aff04723e */ /* 0x000fe200020006ff */
[----:B------:R-:W-:Y:S02]  /*8260*/  HADD2.F32 R42, -RZ, R43.H0_H0 ;  /* 0x2000002bff2a7230 */ /* 0x000fe40000004100 */
[C---:B------:R-:W-:Y:S01]  /*8270*/  FMUL.FTZ R45, R31.reuse, R41 ;  /* 0x000000291f2d7220 */ /* 0x040fe20000410000 */
[----:B------:R-:W-:Y:S02]  /*8280*/  HADD2.F32 R37, -RZ, R36.H0_H0 ;  /* 0x20000024ff257230 */ /* 0x000fe40000004100 */
[----:B------:R-:W-:Y:S01]  /*8290*/  FMUL.FTZ R44, R31, R38 ;  /* 0x000000261f2c7220 */ /* 0x000fe20000410000 */
[----:B------:R-:W-:Y:S01]  /*82a0*/  HADD2.F32 R40, -RZ, R39.H0_H0 ;  /* 0x20000027ff287230 */ /* 0x000fe20000004100 */
[----:B------:R-:W-:Y:S01]  /*82b0*/  F2FP.F16.E4M3.UNPACK_B R10, R10.H1 ;  /* 0x0000000aff0a723e */ /* 0x000fe200030006ff */
[----:B------:R-:W-:-:S02]  /*82c0*/  HADD2.F32 R30, -RZ, R30.H1_H1 ;  /* 0x3000001eff1e7230 */ /* 0x000fc40000004100 */
[C---:B------:R-:W-:Y:S01]  /*82d0*/  FMUL.FTZ R47, R37.reuse, R42 ;  /* 0x0000002a252f7220 */ /* 0x040fe20000410000 */
[----:B------:R-:W-:Y:S02]  /*82e0*/  HADD2.F32 R34, -RZ, R33.H0_H0 ;  /* 0x20000021ff227230 */ /* 0x000fe40000004100 */
[----:B------:R-:W-:Y:S01]  /*82f0*/  FMUL.FTZ R37, R37, R40 ;  /* 0x0000002825257220 */ /* 0x000fe20000410000 */
[----:B------:R-:W-:Y:S02]  /*8300*/  HADD2.F32 R43, -RZ, R43.H1_H1 ;  /* 0x3000002bff2b7230 */ /* 0x000fe40000004100 */
[C---:B------:R-:W-:Y:S01]  /*8310*/  FFMA.FTZ R31, R30.reuse, R38, -R45 ;  /* 0x000000261e1f7223 */ /* 0x040fe2000001082d */
[----:B------:R-:W-:Y:S01]  /*8320*/  FFMA.FTZ R30, R30, R41, R44 ;  /* 0x000000291e1e7223 */ /* 0x000fe2000001002c */
[----:B------:R-:W-:Y:S01]  /*8330*/  F2FP.F16.E4M3.UNPACK_B R41, R29.H1 ;  /* 0x0000001dff29723e */ /* 0x000fe200030006ff */
[C---:B------:R-:W-:Y:S01]  /*8340*/  FFMA.FTZ R47, R34.reuse, R40, -R47 ;  /* 0x00000028222f7223 */ /* 0x040fe2000001082f */
[----:B------:R-:W-:Y:S01]  /*8350*/  F2FP.F16.E4M3.UNPACK_B R38, R20.H1 ;  /* 0x00000014ff26723e */ /* 0x000fe200030006ff */
[----:B------:R-:W-:Y:S01]  /*8360*/  FFMA.FTZ R45, R34, R42, R37 ;  /* 0x0000002a222d7223 */ /* 0x000fe20000010025 */
[----:B------:R-:W-:Y:S01]  /*8370*/  HADD2.F32 R40, -RZ, R39.H1_H1 ;  /* 0x30000027ff287230 */ /* 0x000fe20000004100 */
[----:B------:R-:W-:Y:S01]  /*8380*/  F2FP.SATFINITE.E4M3.F32.PACK_AB_MERGE_C R13, R26, R13, RZ ;  /* 0x0000000d1a0d723e */ /* 0x000fe200048070ff */
[----:B------:R-:W-:-:S02]  /*8390*/  HADD2.F32 R37, -RZ, R36.H1_H1 ;  /* 0x30000024ff257230 */ /* 0x000fc40000004100 */
[----:B------:R-:W-:Y:S01]  /*83a0*/  HADD2.F32 R42, -RZ, R41.H0_H0 ;  /* 0x20000029ff2a7230 */ /* 0x000fe20000004100 */
[----:B------:R-:W-:Y:S01]  /*83b0*/  F2FP.SATFINITE.E4M3.F32.PACK_AB_MERGE_C R9, R8, R9, R13 ;  /* 0x000000090809723e */ /* 0x000fe2000480700d */
        /* <DEDUP_REMOVED lines=10> */
[----:B------:R-:W-:Y:S01]  /*8460*/  FFMA.FTZ R50, R34, R43, R46 ;  /* 0x0000002b22327223 */ /* 0x000fe2000001002e */
[----:B------:R-:W-:Y:S01]  /*8470*/  HADD2.F32 R35, -RZ, R35.H1_H1 ;  /* 0x30000023ff237230 */ /* 0x000fe20000004100 */
[----:B------:R-:W-:Y:S01]  /*8480*/  F2FP.F16.E4M3.UNPACK_B R34, R29 ;  /* 0x0000001dff22723e */ /* 0x000fe200020006ff */
[----:B------:R-:W-:Y:S02]  /*8490*/  HADD2.F32 R38, -RZ, R38.H1_H1 ;  /* 0x30000026ff267230 */ /* 0x000fe40000004100 */
[C---:B------:R-:W-:Y:S01]  /*84a0*/  FFMA.FTZ R44, R33.reuse, R39, -R44 ;  /* 0x00000027212c7223 */ /* 0x040fe2000001082c */
[----:B------:R-:W-:Y:S01]  /*84b0*/  FFMA.FTZ R42, R33, R42, R37 ;  /* 0x0000002a212a7223 */ /* 0x000fe20000010025 */
[----:B------:R-:W-:Y:S01]  /*84c0*/  HADD2.F32 R32, -RZ, R32.H1_H1 ;  /* 0x30000020ff207230 */ /* 0x000fe20000004100 */
[----:B------:R-:W-:Y:S01]  /*84d0*/  F2FP.F16.E4M3.UNPACK_B R33, R20 ;  /* 0x00000014ff21723e */ /* 0x000fe200020006ff */
[C---:B------:R-:W-:Y:S01]  /*84e0*/  FMUL.FTZ R37, R35.reuse, R41 ;  /* 0x0000002923257220 */ /* 0x040fe20000410000 */
[----:B------:R-:W-:Y:S01]  /*84f0*/  FMUL.FTZ R20, R35, R38 ;  /* 0x0000002623147220 */ /* 0x000fe20000410000 */
[----:B------:R-:W-:Y:S01]  /*8500*/  HADD2.F32 R35, -RZ, R34.H0_H0 ;  /* 0x20000022ff237230 */ /* 0x000fe20000004100 */
[----:B------:R-:W-:Y:S01]  /*8510*/  F2FP.SATFINITE.E4M3.F32.PACK_AB_MERGE_C R45, R50, R45, RZ ;  /* 0x0000002d322d723e */ /* 0x000fe200048070ff */
[----:B------:R-:W-:-:S02]  /*8520*/  HADD2.F32 R29, -RZ, R27.H0_H0 ;  /* 0x2000001bff1d7230 */ /* 0x000fc40000004100 */
[C---:B------:R-:W-:Y:S01]  /*8530*/  FFMA.FTZ R39, R32.reuse, R38, -R37 ;  /* 0x0000002620277223 */ /* 0x040fe20000010825 */
[----:B------:R-:W-:Y:S01]  /*8540*/  FFMA.FTZ R41, R32, R41, R20 ;  /* 0x0000002920297223 */ /* 0x000fe20000010014 */
[----:B------:R-:W-:Y:S02]  /*8550*/  HADD2.F32 R32, -RZ, R33.H0_H0 ;  /* 0x20000021ff207230 */ /* 0x000fe40000004100 */
[----:B------:R-:W-:Y:S02]  /*8560*/  HADD2.F32 R20, -RZ, R25.H0_H0 ;  /* 0x20000019ff147230 */ /* 0x000fe40000004100 */
[C---:B------:R-:W-:Y:S01]  /*8570*/  FMUL.FTZ R37, R29.reuse, R35 ;  /* 0x000000231d257220 */ /* 0x040fe20000410000 */
[----:B------:R-:W-:Y:S02]  /*8580*/  HADD2.F32 R34, -RZ, R34.H1_H1 ;  /* 0x30000022ff227230 */ /* 0x000fe40000004100 */
[----:B------:R-:W-:Y:S01]  /*8590*/  FMUL.FTZ R29, R29, R32 ;  /* 0x000000201d1d7220 */ /* 0x000fe20000410000 */
[----:B------:R-:W-:-:S02]  /*85a0*/  HADD2.F32 R27, -RZ, R27.H1_H1 ;  /* 0x3000001bff1b7230 */ /* 0x000fc40000004100 */
[C---:B------:R-:W-:Y:S01]  /*85b0*/  FFMA.FTZ R37, R20.reuse, R32, -R37 ;  /* 0x0000002014257223 */ /* 0x040fe20000010825 */
[----:B------:R-:W-:Y:S01]  /*85c0*/  HADD2.F32 R32, -RZ, R33.H1_H1 ;  /* 0x30000021ff207230 */ /* 0x000fe20000004100 */
[----:B------:R-:W-:Y:S01]  /*85d0*/  F2FP.F16.E4M3.UNPACK_B R33, R5.H1 ;  /* 0x00000005ff21723e */ /* 0x000fe200030006ff */
[----:B------:R-:W-:Y:S02]  /*85e0*/  HADD2.F32 R25, -RZ, R25.H1_H1 ;  /* 0x30000019ff197230 */ /* 0x000fe40000004100 */
        /* <DEDUP_REMOVED lines=55> */
.L_x_1136:
[----:B------:R-:W-:Y:S05]  /*8960*/  BSYNC B0 ;  /* 0x0000000000007941 */ /* 0x000fea0003800000 */
.L_x_1126:
        /* <DEDUP_REMOVED lines=8> */
.L_x_1123:
[----:B-12---:R-:W2:Y:S02]  /*89f0*/  LDL R0, [R1+0x10] ;  /* 0x0000100001007983 */ /* 0x006ea40000100800 */
[----:B--2---:R-:W-:-:S13]  /*8a00*/  ISETP.NE.AND P0, PT, R0, 0x3, PT ;  /* 0x000000030000780c */ /* 0x004fda0003f05270 */
[----:B------:R-:W-:Y:S05]  /*8a10*/  @!P0 BRA `(.L_x_1145) ;  /* 0x0000000000048947 */ /* 0x000fea0003800000 */
[----:B------:R-:W-:Y:S01]  /*8a20*/  BPT.TRAP 0x1 ;  /* 0x000000040000795c */ /* 0x000fe20000300000 */
.L_x_1145:
[----:B------:R-:W-:Y:S01]  /*8a30*/  IMAD R13, R19, 0x8, R18 ;  /* 0x00000008130d7824 */ /* 0x000fe200078e0212 */
[----:B-----5:R-:W-:-:S04]  /*8a40*/  SHF.L.U32 R4, R156, 0x1f, RZ ;  /* 0x0000001f9c047819 */ /* 0x020fc800000006ff */
[----:B------:R1:W2:Y:S01]  /*8a50*/  SYNCS.PHASECHK.TRANS64.TRYWAIT P1, [R13+URZ+0x13230], R4 ;  /* 0x013230040d0075a7 */ /* 0x0002a2000802017f */
[----:B------:R-:W-:Y:S05]  /*8a60*/  @!P0 BRA `(.L_x_1146) ;  /* 0x0000000000048947 */ /* 0x000fea0003800000 */
[----:B------:R-:W-:Y:S01]  /*8a70*/  BPT.TRAP 0x1 ;  /* 0x000000040000795c */ /* 0x000fe20000300000 */
.L_x_1146:
[----:B------:R-:W3:Y:S01]  /*8a80*/  S2R R0, SR_TID.X ;  /* 0x0000000000007919 */ /* 0x000ee20000002100 */
[----:B------:R-:W-:Y:S02]  /*8a90*/  LOP3.LUT R17, R17, 0xfffffffb, RZ, 0xc0, !PT ;  /* 0xfffffffb11117812 */ /* 0x000fe400078ec0ff */
[----:B---3--:R-:W-:-:S04]  /*8aa0*/  LOP3.LUT R0, R0, 0x7f, RZ, 0xc0, !PT ;  /* 0x0000007f00007812 */ /* 0x008fc800078ec0ff */
[----:B------:R-:W-:Y:S01]  /*8ab0*/  ISETP.NE.AND P2, PT, R0, RZ, PT ;  /* 0x000000ff0000720c */ /* 0x000fe20003f45270 */
[----:B------:R-:W-:-:S05]  /*8ac0*/  VIADD R0, R18, 0xe000 ;  /* 0x0000e00012007836 */ /* 0x000fca0000000000 */
[----:B------:R-:W-:-:S07]  /*8ad0*/  SHF.R.U32.HI R0, RZ, 0x4, R0 ;  /* 0x00000004ff007819 */ /* 0x000fce0000011600 */
[----:B------:R-:W-:Y:S01]  /*8ae0*/  @P2 LOP3.LUT R17, R17, 0x4, RZ, 0xfc, !PT ;  /* 0x0000000411112812 */ /* 0x000fe200078efcff */
[----:B--2---:R-:W-:Y:S06]  /*8af0*/  @P1 BRA `(.L_x_1147) ;  /* 0x0000000000081947 */ /* 0x004fec0003800000 */
[----:B------:R-:W2:Y:S02]  /*8b00*/  SYNCS.PHASECHK.TRANS64.TRYWAIT P1, [R13+URZ+0x13230], R4 ;  /* 0x013230040d0075a7 */ /* 0x000ea4000802017f */
[----:B--2---:R-:W-:Y:S05]  /*8b10*/  @!P1 BRA `(.L_x_1148) ;  /* 0x0000019c00409947 */ /* 0x004fea0003800000 */
.L_x_1147:
[----:B------:R-:W-:Y:S01]  /*8b20*/  LOP3.LUT R0, R0, 0x3fff, RZ, 0xc0, !PT ;  /* 0x00003fff00007812 */ /* 0x000fe200078ec0ff */
[----:B------:R-:W-:Y:S05]  /*8b30*/  WARPSYNC.ALL ;  /* 0x0000000000007948 */ /* 0x000fea0003800000 */
[----:B0-----:R-:W-:-:S05]  /*8b40*/  LOP3.LUT R3, R0, 0x10000, RZ, 0xfc, !PT ;  /* 0x0001000000037812 */ /* 0x001fca00078efcff */
[----:B------:R0:W-:Y:S01]  /*8b50*/  STL [R1+0x2c], R3 ;  /* 0x00002c0301007387 */ /* 0x0001e20000100800 */
[----:B------:R-:W-:Y:S01]  /*8b60*/  IMAD R8, R19, 0x280, R3 ;  /* 0x0000028013087824 */ /* 0x000fe200078e0203 */
[----:B-12---:R-:W-:Y:S01]  /*8b70*/  LOP3.LUT R4, R28, 0x10000, RZ, 0xfc, !PT ;  /* 0x000100001c047812 */ /* 0x006fe200078efcff */
[----:B------:R-:W-:Y:S01]  /*8b80*/  IMAD.MOV.U32 R9, RZ, RZ, -0x7fffffe0 ;  /* 0x80000020ff097424 */ /* 0x000fe200078e00ff */
[----:B------:R-:W2:Y:S01]  /*8b90*/  LDL R109, [R1+0x78] ;  /* 0x00007800016d7983 */ /* 0x000ea20000100800 */
[----:B------:R-:W-:Y:S01]  /*8ba0*/  IMAD.MOV.U32 R5, RZ, RZ, -0x7fffffe0 ;  /* 0x80000020ff057424 */ /* 0x000fe200078e00ff */
[C---:B------:R-:W-:Y:S01]  /*8bb0*/  R2UR UR6, R8.reuse ;  /* 0x00000000080672ca */ /* 0x040fe200000e0000 */
[----:B------:R-:W-:Y:S01]  /*8bc0*/  WARPGROUP.ARRIVE ;  /* 0x00000000000079c5 */ /* 0x000fe20000000000 */
[----:B------:R-:W-:Y:S01]  /*8bd0*/  R2UR UR7, R9 ;  /* 0x00000000090772ca */ /* 0x000fe200000e0000 */
[----:B------:R-:W-:Y:S01]  /*8be0*/  VIADD R6, R8, 0x80 ;  /* 0x0000008008067836 */ /* 0x000fe20000000000 */
[----:B------:R-:W-:Y:S01]  /*8bf0*/  R2UR UR4, R4 ;  /* 0x00000000040472ca */ /* 0x000fe200000e0000 */
[----:B------:R-:W-:Y:S01]  /*8c00*/  IMAD.MOV.U32 R7, RZ, RZ, -0x7fffffe0 ;  /* 0x80000020ff077424 */ /* 0x000fe200078e00ff */
[----:B------:R-:W-:Y:S01]  /*8c10*/  R2UR UR5, R5 ;  /* 0x00000000050572ca */ /* 0x000fe200000e0000 */
[----:B------:R-:W-:-:S02]  /*8c20*/  VIADD R10, R8, 0x100 ;  /* 0x00000100080a7836 */ /* 0x000fc40000000000 */
[----:B------:R-:W-:Y:S01]  /*8c30*/  IMAD.MOV.U32 R11, RZ, RZ, -0x7fffffe0 ;  /* 0x80000020ff0b7424 */ /* 0x000fe200078e00ff */
[----:B------:R-:W-:Y:S01]  /*8c40*/  R2UR UR8, R4 ;  /* 0x00000000040872ca */ /* 0x000fe200000e0000 */
[----:B------:R-:W-:Y:S01]  /*8c50*/  VIADD R14, R8, 0x2 ;  /* 0x00000002080e7836 */ /* 0x000fe20000000000 */
[C---:B------:R-:W-:Y:S01]  /*8c60*/  R2UR UR12, R4.reuse ;  /* 0x00000000040c72ca */ /* 0x040fe200000e0000 */
[----:B------:R-:W-:Y:S01]  /*8c70*/  IMAD.MOV.U32 R15, RZ, RZ, -0x7fffffe0 ;  /* 0x80000020ff0f7424 */ /* 0x000fe200078e00ff */
[----:B------:R-:W-:Y:S01]  /*8c80*/  R2UR UR16, R4 ;  /* 0x00000000041072ca */ /* 0x000fe200000e0000 */
[----:B------:R-:W2:Y:S01]  /*8c90*/  LDL.LU R108, [R1+0x54] ;  /* 0x00005400016c7983 */ /* 0x000ea20000300800 */
[----:B------:R-:W-:-:S03]  /*8ca0*/  ULDC UR43, c[0x0][0x9dc] ;  /* 0x00027700002b7ab9 */ /* 0x000fc60000000800 */
[----:B------:R-:W-:Y:S01]  /*8cb0*/  QGMMA.64x32x32.F32.E4M3.E4M3 R88, gdesc[UR4], RZ, !UPT, gsb0 ;  /* 0x00600000045879f3 */ /* 0x000fe2000c0008ff */
[----:B------:R-:W-:Y:S01]  /*8cc0*/  R2UR UR6, R6 ;  /* 0x00000000060672ca */ /* 0x000fe200000e0000 */
[----:B------:R-:W3:Y:S01]  /*8cd0*/  LDL R114, [R1+0x3c] ;  /* 0x00003c0001727983 */ /* 0x000ee20000100800 */
[----:B------:R-:W-:Y:S02]  /*8ce0*/  R2UR UR7, R7 ;  /* 0x00000000070772ca */ /* 0x000fe400000e0000 */
[----:B------:R-:W-:Y:S01]  /*8cf0*/  R2UR UR4, R4 ;  /* 0x00000000040472ca */ /* 0x000fe200000e0000 */
[----:B------:R-:W4:Y:S01]  /*8d00*/  LDL R112, [R1+0x38] ;  /* 0x0000380001707983 */ /* 0x000f220000100800 */
[----:B------:R-:W-:Y:S02]  /*8d10*/  R2UR UR5, R5 ;  /* 0x00000000050572ca */ /* 0x000fe400000e0000 */
[----:B------:R-:W-:Y:S01]  /*8d20*/  R2UR UR10, R10 ;  /* 0x000000000a0a72ca */ /* 0x000fe200000e0000 */
[----:B------:R-:W5:Y:S01]  /*8d30*/  LDL R107, [R1+0x28] ;  /* 0x00002800016b7983 */ /* 0x000f620000100800 */
[----:B------:R-:W-:-:S02]  /*8d40*/  WARPGROUP.DEPBAR.LE gsb0, 0x0 ;  /* 0x00008000000079c5 */ /* 0x000fc40000010000 */
[----:B------:R-:W-:-:S07]  /*8d50*/  WARPGROUP.ARRIVE ;  /* 0x00000000000079c5 */ /* 0x000fce0000000000 */
[----:B------:R-:W-:Y:S01]  /*8d60*/  QGMMA.64x32x32.F32.E4M3.E4M3 R72, gdesc[UR4], RZ, !UPT, gsb0 ;  /* 0x00600000044879f3 */ /* 0x000fe2000c0008ff */
[----:B------:R-:W-:Y:S02]  /*8d70*/  R2UR UR11, R11 ;  /* 0x000000000b0b72ca */ /* 0x000fe400000e0000 */
[----:B------:R-:W-:Y:S01]  /*8d80*/  R2UR UR9, R5 ;  /* 0x00000000050972ca */ /* 0x000fe200000e0000 */
[----:B------:R-:W-:Y:S01]  /*8d90*/  VIADD R6, R8, 0x180 ;  /* 0x0000018008067836 */ /* 0x000fe20000000000 */
[----:B------:R-:W-:Y:S02]  /*8da0*/  WARPGROUP.DEPBAR.LE gsb0, 0x0 ;  /* 0x00008000000079c5 */ /* 0x000fe40000010000 */
[----:B------:R-:W-:-:S09]  /*8db0*/  WARPGROUP.ARRIVE ;  /* 0x00000000000079c5 */ /* 0x000fd20000000000 */
[----:B------:R-:W-:Y:S01]  /*8dc0*/  QGMMA.64x32x32.F32.E4M3.E4M3 R56, gdesc[UR8], RZ, !UPT, gsb0 ;  /* 0x00600000083879f3 */ /* 0x000fe2000c0008ff */
[----:B------:R-:W-:Y:S01]  /*8dd0*/  IMAD.MOV.U32 R7, RZ, RZ, -0x7fffffe0 ;  /* 0x80000020ff077424 */ /* 0x000fe200078e00ff */
[----:B------:R-:W-:Y:S02]  /*8de0*/  R2UR UR14, R6 ;  /* 0x00000000060e72ca */ /* 0x000fe400000e0000 */
[----:B------:R-:W-:Y:S02]  /*8df0*/  R2UR UR13, R5 ;  /* 0x00000000050d72ca */ /* 0x000fe400000e0000 */
[----:B------:R-:W-:Y:S01]  /*8e00*/  R2UR UR15, R7 ;  /* 0x00000000070f72ca */ /* 0x000fe200000e0000 */
[----:B------:R-:W-:Y:S02]  /*8e10*/  WARPGROUP.DEPBAR.LE gsb0, 0x0 ;  /* 0x00008000000079c5 */ /* 0x000fe40000010000 */
[----:B------:R-:W-:-:S10]  /*8e20*/  WARPGROUP.ARRIVE ;  /* 0x00000000000079c5 */ /* 0x000fd40000000000 */
[----:B------:R-:W-:Y:S01]  /*8e30*/  QGMMA.64x32x32.F32.E4M3.E4M3 R40, gdesc[UR12], RZ, !UPT, gsb0 ;  /* 0x006000000c2879f3 */ /* 0x000fe2000c0008ff */
[----:B------:R-:W-:Y:S02]  /*8e40*/  VIADD R10, R8, 0x200 ;  /* 0x00000200080a7836 */ /* 0x000fe40000000000 */
        /* <DEDUP_REMOVED lines=11> */
[----:B------:R-:W-:Y:S02]  /*8f00*/  R2UR UR20, R6 ;  /* 0x00000000061472ca */ /* 0x000fe400000e0000 */
[----:B------:R-:W-:Y:S01]  /*8f10*/  R2UR UR21, R7 ;  /* 0x00000000071572ca */ /* 0x000fe200000e0000 */
[----:B------:R-:W-:-:S02]  /*8f20*/  WARPGROUP.DEPBAR.LE gsb0, 0x0 ;  /* 0x00008000000079c5 */ /* 0x000fc40000010000 */
[----:B------:R-:W-:-:S10]  /*8f30*/  WARPGROUP.ARRIVE ;  /* 0x00000000000079c5 */ /* 0x000fd40000000000 */
[----:B------:R-:W-:Y:S01]  /*8f40*/  QGMMA.64x32x32.F32.E4M3.E4M3 R88, gdesc[UR20], R88, gsb0 ;  /* 0x00600000145879f3 */ /* 0x000fe20008000858 */
        /* <DEDUP_REMOVED lines=33> */
[----:B------:R-:W1:Y:S01]  /*9160*/  S2R R110, SR_TID.X ;  /* 0x00000000006e7919 */ /* 0x000e620000002100 */
[----:B------:R-:W-:Y:S01]  /*9170*/  FMUL.FTZ R0, R2, R88 ;  /* 0x0000005802007220 */ /* 0x000fe20000410000 */
[----:B------:R-:W-:-:S02]  /*9180*/  WARPGROUP.DEPBAR.LE gsb0, 0x0 ;  /* 0x00008000000079c5 */ /* 0x000fc40000010000 */
[----:B------:R-:W-:Y:S01]  /*9190*/  WARPGROUP.ARRIVE ;  /* 0x00000000000079c5 */ /* 0x000fe20000000000 */
[----:B------:R-:W3:Y:S07]  /*91a0*/  LDC.64 R10, c[0x0][0x9e0] ;  /* 0x00027800ff0a7b82 */ /* 0x000eee0000000a00 */
[----:B------:R-:W-:Y:S01]  /*91b0*/  QGMMA.64x32x32.F32.E4M3.E4M3 R24, gdesc[UR4], R24, gsb0 ;  /* 0x00600000041879f3 */ /* 0x000fe20008000818 */
[C---:B------:R-:W-:Y:S01]  /*91c0*/  FMUL.FTZ R88, R2.reuse, R96 ;  /* 0x0000006002587220 */ /* 0x040fe20000410000 */
[C---:B------:R-:W-:Y:S01]  /*91d0*/  FMUL.FTZ R96, R2.reuse, R77 ;  /* 0x0000004d02607220 */ /* 0x040fe20000410000 */
[C---:B------:R-:W-:Y:S01]  /*91e0*/  FMUL.FTZ R77, R2.reuse, R78 ;  /* 0x0000004e024d7220 */ /* 0x040fe20000410000 */
[C---:B------:R-:W-:Y:S01]  /*91f0*/  FMUL.FTZ R78, R2.reuse, R79 ;  /* 0x0000004f024e7220 */ /* 0x040fe20000410000 */
[----:B------:R-:W-:Y:S01]  /*9200*/  FMUL.FTZ R79, R2, R80 ;  /* 0x00000050024f7220 */ /* 0x000fe20000410000 */
[----:B-1----:R-:W-:Y:S01]  /*9210*/  LOP3.LUT R110, R110, 0x7f, RZ, 0xc0, !PT ;  /* 0x0000007f6e6e7812 */ /* 0x002fe200078ec0ff */
[C---:B------:R-:W-:Y:S01]  /*9220*/  FMUL.FTZ R80, R2.reuse, R82 ;  /* 0x0000005202507220 */ /* 0x040fe20000410000 */
[C---:B------:R-:W-:Y:S01]  /*9230*/  FMUL.FTZ R82, R2.reuse, R86 ;  /* 0x0000005602527220 */ /* 0x040fe20000410000 */
[C---:B------:R-:W-:Y:S01]  /*9240*/  FMUL.FTZ R86, R2.reuse, R56 ;  /* 0x0000003802567220 */ /* 0x040fe20000410000 */
[----:B------:R-:W-:Y:S01]  /*9250*/  FMUL.FTZ R56, R2, R58 ;  /* 0x0000003a02387220 */ /* 0x000fe20000410000 */
[----:B------:R-:W-:Y:S01]  /*9260*/  ISETP.NE.AND P1, PT, R110, RZ, PT ;  /* 0x000000ff6e00720c */ /* 0x000fe20003f25270 */
[C---:B------:R-:W-:Y:S01]  /*9270*/  FMUL.FTZ R58, R2.reuse, R62 ;  /* 0x0000003e023a7220 */ /* 0x040fe20000410000 */
[C---:B------:R-:W-:Y:S01]  /*9280*/  FMUL.FTZ R62, R2.reuse, R67 ;  /* 0x00000043023e7220 */ /* 0x040fe20000410000 */
[C---:B------:R-:W-:Y:S01]  /*9290*/  FMUL.FTZ R67, R2.reuse, R68 ;  /* 0x0000004402437220 */ /* 0x040fe20000410000 */
[C---:B------:R-:W-:Y:S01]  /*92a0*/  FMUL.FTZ R68, R2.reuse, R69 ;  /* 0x0000004502447220 */ /* 0x040fe20000410000 */
[C---:B------:R-:W-:Y:S01]  /*92b0*/  FMUL.FTZ R9, R2.reuse, R90 ;  /* 0x0000005a02097220 */ /* 0x040fe20000410000 */
[C---:B------:R-:W-:Y:S01]  /*92c0*/  FMUL.FTZ R69, R2.reuse, R41 ;  /* 0x0000002902457220 */ /* 0x040fe20000410000 */
[C---:B0-----:R-:W-:Y:S01]  /*92d0*/  FMUL.FTZ R3, R2.reuse, R89 ;  /* 0x0000005902037220 */ /* 0x041fe20000410000 */
        /* <DEDUP_REMOVED lines=18> */
[----:B------:R-:W-:-:S02]  /*9400*/  @!P1 VIADD R13, R13, 0x13240 ;  /* 0x000132400d0d9836 */ /* 0x000fc40000000000 */
[----:B------:R-:W-:Y:S01]  /*9410*/  FMUL.FTZ R64, R2, R70 ;  /* 0x0000004602407220 */ /* 0x000fe20000410000 */
[----:B--2---:R-:W-:Y:S02]  /*9420*/  IMAD R110, R108, 0xc0, R109 ;  /* 0x000000c06c6e7824 */ /* 0x004fe400078e026d */
        /* <DEDUP_REMOVED lines=10> */
[----:B------:R0:W-:Y:S01]  /*94d0*/  STL [R1+0x14], R110 ;  /* 0x0000146e01007387 */ /* 0x0001e20000100800 */
[----:B------:R-:W-:Y:S01]  /*94e0*/  FMUL.FTZ R14, R2, R92 ;  /* 0x0000005c020e7220 */ /* 0x000fe20000410000 */
[----:B------:R-:W-:-:S02]  /*94f0*/  WARPGROUP.DEPBAR.LE gsb0, 0x0 ;  /* 0x00008000000079c5 */ /* 0x000fc40000010000 */
[C---:B------:R-:W-:Y:S01]  /*9500*/  FMUL.FTZ R54, R2.reuse, R25 ;  /* 0x0000001902367220 */ /* 0x040fe20000410000 */
        /* <DEDUP_REMOVED lines=8> */
[----:B------:R-:W-:Y:S01]  /*9590*/  @!P1 PRMT R24, RZ, 0x654, R13 ;  /* 0x00000654ff189816 */ /* 0x000fe2000000000d */
[C---:B------:R-:W-:Y:S01]  /*95a0*/  FMUL.FTZ R20, R2.reuse, R93 ;  /* 0x0000005d02147220 */ /* 0x040fe20000410000 */
[C---:B------:R-:W-:Y:S01]  /*95b0*/  FMUL.FTZ R15, R2.reuse, R94 ;  /* 0x0000005e020f7220 */ /* 0x040fe20000410000 */
[C---:B------:R-:W-:Y:S01]  /*95c0*/  FMUL.FTZ R28, R2.reuse, R30 ;  /* 0x0000001e021c7220 */ /* 0x040fe20000410000 */
[----:B------:R-:W-:Y:S01]  /*95d0*/  FMUL.FTZ R99, R2, R33 ;  /* 0x0000002102637220 */ /* 0x000fe20000410000 */
[----:B---3--:R-:W-:-:S02]  /*95e0*/  IMAD.IADD R103, R114, 0x1, R36 ;  /* 0x0000000172677824 */ /* 0x008fc400078e0224 */
        /* <DEDUP_REMOVED lines=21> */
[----:B------:R4:W-:Y:S01]  /*9740*/  @!P1 SYNCS.ARRIVE.TRANS64.RED.A1T0 RZ, [R24+URZ], RZ ;  /* 0x000000ff18ff99a7 */ /* 0x0009e2000810043f */
[----:B------:R-:W-:Y:S01]  /*9750*/  ISETP.GE.AND P1, PT, R11, 0x1, PT ;  /* 0x000000010b00780c */ /* 0x000fe20003f26270 */
[----:B------:R-:W1:Y:S01]  /*9760*/  MUFU.TANH R0, R0 ;  /* 0x0000000000007308 */ /* 0x000e620000002400 */
[----:B------:R-:W-:Y:S01]  /*9770*/  FMUL.FTZ R38, R2, R38 ;  /* 0x0000002602267220 */ /* 0x000fe20000410000 */
[----:B------:R-:W-:Y:S01]  /*9780*/  ULOP3.LUT UR43, URZ, UR43, URZ, 0x33, !UPT ;  /* 0x0000002b3f2b7292 */ /* 0x000fe2000f8e333f */
[----:B----4-:R-:W-:-:S05]  /*9790*/  IADD3 R24, -R112, 0x1, R103 ;  /* 0x0000000170187810 */ /* 0x010fca0007ffe167 */
[----:B------:R-:W2:Y:S01]  /*97a0*/  MUFU.TANH R3, R3 ;  /* 0x0000000300037308 */ /* 0x000ea20000002400 */
[----:B-----5:R-:W-:-:S07]  /*97b0*/  IMAD R25, R107, -0x2, R24 ;  /* 0xfffffffe6b197824 */ /* 0x020fce00078e0218 */
[----:B------:R-:W3:Y:S01]  /*97c0*/  MUFU.TANH R9, R9 ;  /* 0x0000000900097308 */ /* 0x000ee20000002400 */
[----:B------:R-:W-:-:S07]  /*97d0*/  IMAD R103, R107, -0x2, R103 ;  /* 0xfffffffe6b677824 */ /* 0x000fce00078e0267 */
[----:B------:R-:W4:Y:S08]  /*97e0*/  MUFU.TANH R12, R12 ;  /* 0x0000000c000c7308 */ /* 0x000f300000002400 */
        /* <DEDUP_REMOVED lines=75> */
[----:B------:R-:W-:Y:S01]  /*9ca0*/  VIADD R100, R25, UR43 ;  /* 0x0000002b19647c36 */ /* 0x000fe20008000000 */
[----:B------:R-:W-:-:S06]  /*9cb0*/  LOP3.LUT R17, R17, 0xffffffef, RZ, 0xc0, !PT ;  /* 0xffffffef11117812 */ /* 0x000fcc00078ec0ff */
[----:B------:R5:W0:Y:S01]  /*9cc0*/  MUFU.TANH R13, R38 ;  /* 0x00000026000d7308 */ /* 0x000a220000002400 */
[----:B------:R-:W-:Y:S01]  /*9cd0*/  @P1 LOP3.LUT R17, R17, 0x10, RZ, 0xfc, !PT ;  /* 0x0000001011111812 */ /* 0x000fe200078efcff */
[----:B------:R-:W-:Y:S02]  /*9ce0*/  IMAD R34, R107, -0x2, R36 ;  /* 0xfffffffe6b227824 */ /* 0x000fe400078e0224 */
[----:B------:R-:W-:Y:S02]  /*9cf0*/  IMAD.IADD R108, R100, 0x1, R110 ;  /* 0x00000001646c7824 */ /* 0x000fe400078e026e */
[----:B-----5:R-:W-:-:S05]  /*9d00*/  IMAD.IADD R38, R25, 0x1, R10 ;  /* 0x0000000119267824 */ /* 0x020fca00078e020a */
[----:B------:R-:W-:Y:S01]  /*9d10*/  VIADDMNMX R102, R110, R38, R103, PT ;  /* 0x000000266e667246 */ /* 0x000fe20003800167 */
[----:B-1234-:R-:W-:Y:S06]  /*9d20*/  @!P1 BRA `(.L_x_1149) ;  /* 0x00000000004c9947 */ /* 0x01efec0003800000 */
[----:B------:R-:W-:Y:S01]  /*9d30*/  IADD3 R39, -R112, R114, R110 ;  /* 0x0000007270277210 */ /* 0x000fe20007ffe16e */
[----:B------:R-:W-:Y:S03]  /*9d40*/  BSSY B0, `(.L_x_1150) ;  /* 0x000000e000007945 */ /* 0x000fe60003800000 */
        /* <DEDUP_REMOVED lines=9> */
.L_x_1151:
[----:B------:R-:W-:-:S13]  /*9de0*/  ISETP.NE.AND P1, PT, R11, 0x1, PT ;  /* 0x000000010b00780c */ /* 0x000fda0003f25270 */
[----:B------:R-:W1:Y:S02]  /*9df0*/  @P1 LDC.64 R24, c[0x0][0x9e8] ;  /* 0x00027a00ff181b82 */ /* 0x000e640000000a00 */
[----:B-1----:R-:W-:-:S05]  /*9e00*/  @P1 IMAD.HI.U32 R24, R39, R24, RZ ;  /* 0x0000001827181227 */ /* 0x002fca00078e00ff */
[----:B------:R-:W-:-:S07]  /*9e10*/  @P1 SHF.R.U32.HI R39, RZ, R25, R24 ;  /* 0x00000019ff271219 */ /* 0x000fce0000011618 */
.L_x_1152:
[----:B------:R-:W-:Y:S05]  /*9e20*/  BSYNC B0 ;  /* 0x0000000000007941 */ /* 0x000fea0003800000 */
.L_x_1150:
[----:B------:R-:W-:-:S05]  /*9e30*/  IMAD R39, R39, R11, R34 ;  /* 0x0000000b27277224 */ /* 0x000fca00078e0222 */
[----:B------:R-:W-:Y:S02]  /*9e40*/  VIMNMX R108, R108, R39, !PT ;  /* 0x000000276c6c7248 */ /* 0x000fe40007fe0100 */
[----:B------:R-:W-:-:S07]  /*9e50*/  VIADDMNMX R102, R39, R11, R102, PT ;  /* 0x0000000b27667246 */ /* 0x000fce0003800166 */
.L_x_1149:
[----:B------:R-:W-:Y:S01]  /*9e60*/  ISETP.GE.AND P1, PT, R36, 0x2, PT ;  /* 0x000000022400780c */ /* 0x000fe20003f26270 */
[----:B------:R-:W-:Y:S01]  /*9e70*/  VIADD R24, R110, 0x8 ;  /* 0x000000086e187836 */ /* 0x000fe20000000000 */
[----:B------:R-:W-:Y:S02]  /*9e80*/  ISETP.GE.AND P2, PT, R36, 0x9, PT ;  /* 0x000000092400780c */ /* 0x000fe40003f46270 */
[----:B------:R-:W-:Y:S01]  /*9e90*/  ISETP.GT.AND P4, PT, R108, 0x1, !P1 ;  /* 0x000000016c00780c */ /* 0x000fe20004f84270 */
[----:B------:R-:W-:Y:S01]  /*9ea0*/  IMAD.IADD R100, R100, 0x1, R24 ;  /* 0x0000000164647824 */ /* 0x000fe200078e0218 */
[----:B------:R-:W-:Y:S01]  /*9eb0*/  ISETP.GT.AND P3, PT, R108, 0x8, !P2 ;  /* 0x000000086c00780c */ /* 0x000fe20005764270 */
[----:B------:R1:W-:Y:S01]  /*9ec0*/  STL [R1+0x20], R24 ;  /* 0x0000201801007387 */ /* 0x0003e20000100800 */
[C---:B------:R-:W-:Y:S02]  /*9ed0*/  ISETP.LT.OR P4, PT, R102.reuse, 0x2, P4 ;  /* 0x000000026600780c */ /* 0x040fe40002781670 */
[----:B------:R-:W-:-:S02]  /*9ee0*/  ISETP.LT.OR P3, PT, R102, 0x9, P3 ;  /* 0x000000096600780c */ /* 0x000fc40001f61670 */
[----:B------:R-:W-:Y:S02]  /*9ef0*/  FSEL R39, R3, -INF , !P4 ;  /* 0xff80000003277808 */ /* 0x000fe40006000000 */
[C---:B------:R-:W-:Y:S02]  /*9f00*/  ISETP.GE.AND P5, PT, R36.reuse, 0xa, PT ;  /* 0x0000000a2400780c */ /* 0x040fe40003fa6270 */
[----:B------:R-:W-:Y:S02]  /*9f10*/  ISETP.GE.AND P4, PT, R36, 0x11, PT ;  /* 0x000000112400780c */ /* 0x000fe40003f86270 */
[----:B0-----:R-:W-:Y:S02]  /*9f20*/  FSEL R101, R14, -INF , !P3 ;  /* 0xff8000000e657808 */ /* 0x001fe40005800000 */
[----:B------:R-:W-:Y:S02]  /*9f30*/  ISETP.GT.AND P3, PT, R108, 0x9, !P5 ;  /* 0x000000096c00780c */ /* 0x000fe40006f64270 */
[----:B------:R-:W-:-:S02]  /*9f40*/  LOP3.LUT R17, R17, 0xfffffffe, RZ, 0xc0, !PT ;  /* 0xfffffffe11117812 */ /* 0x000fc400078ec0ff */
[----:B------:R-:W-:Y:S02]  /*9f50*/  ISETP.LT.OR P3, PT, R102, 0xa, P3 ;  /* 0x0000000a6600780c */ /* 0x000fe40001f61670 */
[----:B------:R-:W-:Y:S02]  /*9f60*/  LOP3.LUT R16, R16, 0xfffffffe, RZ, 0xc0, !PT ;  /* 0xfffffffe10107812 */ /* 0x000fe400078ec0ff */
[----:B------:R-:W-:Y:S02]  /*9f70*/  FSEL R107, R20, -INF , !P3 ;  /* 0xff800000146b7808 */ /* 0x000fe40005800000 */
[----:B------:R-:W-:Y:S02]  /*9f80*/  @P4 LOP3.LUT R17, R17, 0x1, RZ, 0xfc, !PT ;  /* 0x0000000111114812 */ /* 0x000fe400078efcff */
[----:B------:R-:W-:Y:S02]  /*9f90*/  ISETP.GT.AND P3, PT, R108, 0x10, !P4 ;  /* 0x000000106c00780c */ /* 0x000fe40006764270 */
[----:B------:R-:W-:-:S02]  /*9fa0*/  ISETP.GE.AND P4, PT, R36, 0x12, PT ;  /* 0x000000122400780c */ /* 0x000fc40003f86270 */
[----:B------:R-:W-:Y:S02]  /*9fb0*/  @P5 LOP3.LUT R16, R16, 0x1, RZ, 0xfc, !PT ;  /* 0x0000000110105812 */ /* 0x000fe400078efcff */
[----:B------:R-:W-:Y:S02]  /*9fc0*/  ISETP.LT.OR P3, PT, R102, 0x11, P3 ;  /* 0x000000116600780c */ /* 0x000fe40001f61670 */
[----:B------:R-:W-:Y:S02]  /*9fd0*/  LOP3.LUT R16, R16, 0x7fffffff, RZ, 0xc0, !PT ;  /* 0x7fffffff10107812 */ /* 0x000fe400078ec0ff */
[----:B------:R-:W-:Y:S02]  /*9fe0*/  FSEL R109, R88, -INF , !P3 ;  /* 0xff800000586d7808 */ /* 0x000fe40005800000 */
[----:B------:R-:W-:Y:S02]  /*9ff0*/  ISETP.GT.AND P3, PT, R108, 0x11, !P4 ;  /* 0x000000116c00780c */ /* 0x000fe40006764270 */
[----:B------:R-:W-:-:S02]  /*a000*/  LOP3.LUT R17, R17, 0xfffffffd, RZ, 0xc0, !PT ;  /* 0xfffffffd11117812 */ /* 0x000fc400078ec0ff */
[----:B------:R-:W-:Y:S02]  /*a010*/  @P4 LOP3.LUT R16, R16, 0x80000000, RZ, 0xfc, !PT ;  /* 0x8000000010104812 */ /* 0x000fe400078efcff */
[----:B------:R-:W-:Y:S02]  /*a020*/  ISETP.GE.AND P4, PT, R36, 0x19, PT ;  /* 0x000000192400780c */ /* 0x000fe40003f86270 */
[----:B------:R-:W-:Y:S02]  /*a030*/  ISETP.LT.OR P3, PT, R102, 0x12, P3 ;  /* 0x000000126600780c */ /* 0x000fe40001f61670 */
[----:B------:R-:W-:Y:S02]  /*a040*/  LOP3.LUT R16, R16, 0xbfffffff, RZ, 0xc0, !PT ;  /* 0xbfffffff10107812 */ /* 0x000fe400078ec0ff */
[----:B------:R-:W-:Y:S02]  /*a050*/  FSEL R111, R90, -INF , !P3 ;  /* 0xff8000005a6f7808 */ /* 0x000fe40005800000 */
[----:B------:R-:W-:-:S02]  /*a060*/  ISETP.GT.AND P3, PT, R108, 0x18, !P4 ;  /* 0x000000186c00780c */ /* 0x000fc40006764270 */
[----:B------:R-:W-:Y:S02]  /*a070*/  ISETP.GE.AND P6, PT, R36, 0x1, PT ;  /* 0x000000012400780c */ /* 0x000fe40003fc6270 */
[----:B------:R-:W-:Y:S02]  /*a080*/  ISETP.LT.OR P3, PT, R102, 0x19, P3 ;  /* 0x000000196600780c */ /* 0x000fe40001f61670 */
[----:B------:R-:W-:Y:S02]  /*a090*/  @P4 LOP3.LUT R16, R16, 0x40000000, RZ, 0xfc, !PT ;  /* 0x4000000010104812 */ /* 0x000fe400078efcff */
[----:B------:R-:W-:Y:S02]  /*a0a0*/  ISETP.GE.AND P4, PT, R36, 0x1a, PT ;  /* 0x0000001a2400780c */ /* 0x000fe40003f86270 */
[----:B------:R-:W-:Y:S02]  /*a0b0*/  LOP3.LUT R16, R16, 0xdfffffff, RZ, 0xc0, !PT ;  /* 0xdfffffff10107812 */ /* 0x000fe400078ec0ff */
[----:B------:R-:W-:-:S02]  /*a0c0*/  FSEL R113, R92, -INF , !P3 ;  /* 0xff8000005c717808 */ /* 0x000fc40005800000 */
[----:B------:R-:W-:Y:S02]  /*a0d0*/  ISETP.GT.AND P3, PT, R108, 0x19, !P4 ;  /* 0x000000196c00780c */ /* 0x000fe40006764270 */
[----:B------:R-:W-:Y:S02]  /*a0e0*/  VIADDMNMX R38, R24, R38, R103, PT ;  /* 0x0000002618267246 */ /* 0x000fe40003800167 */
        /* <DEDUP_REMOVED lines=194> */
[----:B-1----:R-:W-:Y:S05]  /*ad10*/  @!P5 BRA `(.L_x_1153) ;  /* 0x000000000050d947 */ /* 0x002fea0003800000 */
[----:B------:R-:W-:Y:S01]  /*ad20*/  IADD3 R3, R114, 0x8, R110 ;  /* 0x0000000872037810 */ /* 0x000fe20007ffe06e */
[----:B------:R-:W-:Y:S04]  /*ad30*/  BSSY B0, `(.L_x_1154) ;  /* 0x000000f000007945 */ /* 0x000fe80003800000 */
[----:B------:R-:W-:-:S05]  /*ad40*/  IMAD.IADD R3, R3, 0x1, -R112 ;  /* 0x0000000103037824 */ /* 0x000fca00078e0a70 */
        /* <DEDUP_REMOVED lines=9> */
.L_x_1155:
[----:B------:R-:W-:-:S13]  /*ade0*/  ISETP.NE.AND P5, PT, R11, 0x1, PT ;  /* 0x000000010b00780c */ /* 0x000fda0003fa5270 */
[----:B------:R-:W0:Y:S02]  /*adf0*/  @P5 LDC.64 R24, c[0x0][0x9e8] ;  /* 0x00027a00ff185b82 */ /* 0x000e240000000a00 */
[----:B0-----:R-:W-:-:S05]  /*ae00*/  @P5 IMAD.HI.U32 R24, R3, R24, RZ ;  /* 0x0000001803185227 */ /* 0x001fca00078e00ff */
[----:B------:R-:W-:-:S07]  /*ae10*/  @P5 SHF.R.U32.HI R3, RZ, R25, R24 ;  /* 0x00000019ff035219 */ /* 0x000fce0000011618 */
.L_x_1156:
[----:B------:R-:W-:Y:S05]  /*ae20*/  BSYNC B0 ;  /* 0x0000000000007941 */ /* 0x000fea0003800000 */
.L_x_1154:
[----:B------:R-:W-:-:S05]  /*ae30*/  IMAD R3, R3, R11, R34 ;  /* 0x0000000b03037224 */ /* 0x000fca00078e0222 */
[----:B------:R-:W-:Y:S02]  /*ae40*/  VIMNMX R100, R100, R3, !PT ;  /* 0x0000000364647248 */ /* 0x000fe40007fe0100 */
[----:B------:R-:W-:-:S07]  /*ae50*/  VIADDMNMX R38, R3, R11, R38, PT ;  /* 0x0000000b03267246 */ /* 0x000fce0003800126 */
.L_x_1153:
[C---:B------:R-:W-:Y:S01]  /*ae60*/  ISETP.GT.AND P1, PT, R100.reuse, 0x1, !P1 ;  /* 0x000000016400780c */ /* 0x040fe20004f24270 */
[----:B------:R-:W-:Y:S01]  /*ae70*/  ULDC UR4, c[0x0][0x988] ;  /* 0x0002620000047ab9 */ /* 0x000fe20000000800 */
[----:B------:R-:W-:Y:S01]  /*ae80*/  ISETP.GT.AND P2, PT, R100, 0x8, !P2 ;  /* 0x000000086400780c */ /* 0x000fe20005744270 */
[----:B------:R-:W-:Y:S01]  /*ae90*/  IMAD.IADD R10, R105, 0x1, R10 ;  /* 0x00000001690a7824 */ /* 0x000fe200078e020a */
        /* <DEDUP_REMOVED lines=66> */
[----:B------:R-:W-:Y:S02]  /*b2c0*/  ISETP.GT.AND P1, PT, R100, 0x30, !P2 ;  /* 0x000000306400780c */ /* 0x000fe40005724270 */
[----:B------:R-:W-:Y:S02]  /*b2d0*/  LOP3.LUT P2, RZ, R16, 0x2000, RZ, 0xc0, !PT ;  /* 0x0000200010ff7812 */ /* 0x000fe4000784c0ff */
[----:B------:R-:W-:Y:S02]  /*b2e0*/  ISETP.LT.OR P1, PT, R38, 0x31, P1 ;  /* 0x000000312600780c */ /* 0x000fe40000f21670 */
[----:B------:R-:W-:-:S02]  /*b2f0*/  FMNMX.FTZ R12, R69, R12, !PT ;  /* 0x0000000c450c7209 */ /* 0x000fc40007810000 */
[----:B------:R-:W-:Y:S02]  /*b300*/  FSEL R147, R80, -INF , !P1 ;  /* 0xff80000050937808 */ /* 0x000fe40004800000 */
[----:B------:R-:W-:Y:S02]  /*b310*/  ISETP.GT.AND P1, PT, R100, 0x31, !P5 ;  /* 0x000000316400780c */ /* 0x000fe40006f24270 */
[----:B------:R-:W-:Y:S02]  /*b320*/  FMNMX.FTZ R12, R135, R12, !PT ;  /* 0x0000000c870c7209 */ /* 0x000fe40007810000 */
        /* <DEDUP_REMOVED lines=23> */
[----:B------:R-:W-:Y:S01]  /*b4a0*/  FSEL R151, R56, -INF , !P1 ;  /* 0xff80000038977808 */ /* 0x000fe20004800000 */
[----:B------:R-:W-:Y:S01]  /*b4b0*/  IMAD.U32 R56, RZ, RZ, UR4 ;  /* 0x00000004ff387e24 */ /* 0x000fe2000f8e00ff */
        /* <DEDUP_REMOVED lines=10> */
[----:B------:R-:W-:Y:S01]  /*b560*/  ISETP.GT.AND P6, PT, R100, RZ, !P6 ;  /* 0x000000ff6400720c */ /* 0x000fe200077c4270 */
[----:B------:R-:W0:Y:S01]  /*b570*/  SHFL.BFLY PT, R3, R14, 0x2, 0x1f ;  /* 0x0c401f000e037f89 */ /* 0x000e2200000e0000 */
[C---:B------:R-:W-:Y:S02]  /*b580*/  ISETP.LT.OR P1, PT, R38.reuse, 0x49, P1 ;  /* 0x000000492600780c */ /* 0x040fe40000f21670 */
[----:B------:R-:W-:Y:S02]  /*b590*/  ISETP.LT.OR P6, PT, R38, 0x1, P6 ;  /* 0x000000012600780c */ /* 0x000fe400037c1670 */
[----:B------:R-:W-:Y:S02]  /*b5a0*/  FSEL R153, R58, -INF , !P1 ;  /* 0xff8000003a997808 */ /* 0x000fe40004800000 */
[----:B------:R-:W-:-:S02]  /*b5b0*/  LOP3.LUT P1, RZ, R16, 0x20000, RZ, 0xc0, !PT ;  /* 0x0002000010ff7812 */ /* 0x000fc4000782c0ff */
[C---:B------:R-:W-:Y:S02]  /*b5c0*/  ISETP.GT.AND P3, PT, R100.reuse, 0x91, !P3 ;  /* 0x000000916400780c */ /* 0x040fe40005f64270 */
[C---:B------:R-:W-:Y:S02]  /*b5d0*/  ISETP.GT.AND P1, PT, R100.reuse, 0x49, !P1 ;  /* 0x000000496400780c */ /* 0x040fe40004f24270 */
[----:B------:R-:W-:Y:S02]  /*b5e0*/  ISETP.GT.AND P4, PT, R100, 0x98, !P4 ;  /* 0x000000986400780c */ /* 0x000fe40006784270 */
[C---:B------:R-:W-:Y:S02]  /*b5f0*/  ISETP.LT.OR P1, PT, R38.reuse, 0x4a, P1 ;  /* 0x0000004a2600780c */ /* 0x040fe40000f21670 */
[----:B------:R-:W-:Y:S02]  /*b600*/  ISETP.LT.OR P3, PT, R38, 0x92, P3 ;  /* 0x000000922600780c */ /* 0x000fe40001f61670 */
[----:B------:R-:W-:-:S02]  /*b610*/  FSEL R59, R59, -INF , !P1 ;  /* 0xff8000003b3b7808 */ /* 0x000fc40004800000 */
[----:B------:R-:W-:Y:S02]  /*b620*/  LOP3.LUT P1, RZ, R16, 0x10000, RZ, 0xc0, !PT ;  /* 0x0001000010ff7812 */ /* 0x000fe4000782c0ff */
[----:B------:R-:W-:Y:S02]  /*b630*/  ISETP.LT.OR P4, PT, R38, 0x99, P4 ;  /* 0x000000992600780c */ /* 0x000fe40002781670 */
[----:B------:R-:W-:Y:S02]  /*b640*/  ISETP.GT.AND P1, PT, R100, 0x50, !P1 ;  /* 0x000000506400780c */ /* 0x000fe40004f24270 */
[----:B0-----:R-:W-:Y:S02]  /*b650*/  FMNMX.FTZ R20, R14, R3, !PT ;  /* 0x000000030e147209 */ /* 0x001fe40007810000 */
[----:B------:R-:W-:Y:S02]  /*b660*/  ISETP.LT.OR P1, PT, R38, 0x51, P1 ;  /* 0x000000512600780c */ /* 0x000fe40000f21670 */
[----:B------:R-:W-:Y:S01]  /*b670*/  FSEL R14, R9, -INF , !P6 ;  /* 0xff800000090e7808 */ /* 0x000fe20007000000 */
[----:B------:R-:W0:Y:S01]  /*b680*/  SHFL.BFLY PT, R3, R20, 0x1, 0x1f ;  /* 0x0c201f0014037f89 */ /* 0x000e2200000e0000 */
        /* <DEDUP_REMOVED lines=16> */
[----:B------:R-:W-:Y:S02]  /*b790*/  FMNMX.FTZ R40, R95, R40, !PT ;  /* 0x000000285f287209 */ /* 0x000fe40007810000 */
[----:B------:R-:W-:Y:S02]  /*b7a0*/  ISETP.LT.OR P1, PT, R38, 0x5a, P1 ;  /* 0x0000005a2600780c */ /* 0x000fe40000f21670 */
[----:B------:R-:W-:-:S02]  /*b7b0*/  FMNMX.FTZ R40, R103, R40, !PT ;  /* 0x0000002867287209 */ /* 0x000fc40007810000 */
[----:B------:R-:W-:Y:S02]  /*b7c0*/  FSEL R66, R66, -INF , !P1 ;  /* 0xff80000042427808 */ /* 0x000fe40004800000 */
        /* <DEDUP_REMOVED lines=8> */
[----:B------:R-:W-:Y:S02]  /*b850*/  LOP3.LUT P2, RZ, R16, 0x4, RZ, 0xc0, !PT ;  /* 0x0000000410ff7812 */ /* 0x000fe4000784c0ff */
        /* <DEDUP_REMOVED lines=8> */
[----:B------:R-:W-:Y:S02]  /*b8e0*/  LOP3.LUT P5, RZ, R16, 0x2, RZ, 0xc0, !PT ;  /* 0x0000000210ff7812 */ /* 0x000fe400078ac0ff */
[----:B------:R-:W-:Y:S02]  /*b8f0*/  FSEL R42, R42, -INF , !P1 ;  /* 0xff8000002a2a7808 */ /* 0x000fe40004800000 */
[----:B------:R-:W-:Y:S02]  /*b900*/  LOP3.LUT P1, RZ, R16, 0x200, RZ, 0xc0, !PT ;  /* 0x0000020010ff7812 */ /* 0x000fe4000782c0ff */
[----:B------:R-:W-:Y:S02]  /*b910*/  FMNMX.FTZ R52, R83, R52, !PT ;  /* 0x0000003453347209 */ /* 0x000fe40007810000 */
[----:B------:R-:W-:Y:S02]  /*b920*/  ISETP.GT.AND P1, PT, R100, 0x69, !P1 ;  /* 0x000000696400780c */ /* 0x000fe40004f24270 */
[----:B0-----:R-:W-:-:S02]  /*b930*/  FMNMX.FTZ R3, R20, R3, !PT ;  /* 0x0000000314037209 */ /* 0x001fc40007810000 */
[----:B------:R-:W-:Y:S02]  /*b940*/  ISETP.LT.OR P1, PT, R38, 0x6a, P1 ;  /* 0x0000006a2600780c */ /* 0x000fe40000f21670 */
[----:B------:R-:W-:Y:S01]  /*b950*/  FMNMX.FTZ R52, R151, R52, !PT ;  /* 0x0000003497347209 */ /* 0x000fe20007810000 */
[----:B------:R-:W-:-:S01]  /*b960*/  FFMA.FTZ R12, R3, R56, -8 ;  /* 0xc1000000030c7423 */ /* 0x000fc20000010038 */
        /* <DEDUP_REMOVED lines=11> */
[----:B------:R-:W-:Y:S02]  /*ba20*/  FSEL R31, R31, -INF , !P3 ;  /* 0xff8000001f1f7808 */ /* 0x000fe40005800000 */
[----:B------:R-:W-:Y:S02]  /*ba30*/  ISETP.LT.OR P1, PT, R38, 0x72, P1 ;  /* 0x000000722600780c */ /* 0x000fe40000f21670 */
[----:B------:R-:W-:Y:S02]  /*ba40*/  FSEL R13, R13, -INF , !P4 ;  /* 0xff8000000d0d7808 */ /* 0x000fe40006000000 */
        /* <DEDUP_REMOVED lines=27> */
[C---:B------:R-:W-:Y:S02]  /*bc00*/  ISETP.GT.AND P1, PT, R100.reuse, 0x90, !P2 ;  /* 0x000000906400780c */ /* 0x040fe40005724270 */
[----:B------:R-:W-:Y:S01]  /*bc10*/  ISETP.GT.AND P2, PT, R100, 0x99, !P5 ;  /* 0x000000996400780c */ /* 0x000fe20006f44270 */
[----:B------:R-:W-:-:S01]  /*bc20*/  FFMA.FTZ R9, R79, R56, -R12 ;  /* 0x000000384f097223 */ /* 0x000fc2000001080c */
[----:B------:R-:W-:Y:S01]  /*bc30*/  ISETP.LT.OR P1, PT, R38, 0x91, P1 ;  /* 0x000000912600780c */ /* 0x000fe20000f21670 */
[----:B------:R-:W-:-:S01]  /*bc40*/  FFMA.FTZ R0, R0, R56, -R12 ;  /* 0x0000003800007223 */ /* 0x000fc2000001080c */
[----:B------:R-:W-:Y:S01]  /*bc50*/  ISETP.LT.OR P2, PT, R38, 0x9a, P2 ;  /* 0x0000009a2600780c */ /* 0x000fe20001741670 */
[----:B------:R0:W-:Y:S01]  /*bc60*/  MUFU.EX2 R40, R9 ;  /* 0x0000000900287308 */ /* 0x0001e20000000800 */
[----:B------:R-:W-:-:S01]  /*bc70*/  FFMA.FTZ R39, R39, R56, -R12 ;  /* 0x0000003827277223 */ /* 0x000fc2000001080c */
[-CC-:B------:R-:W-:Y:S01]  /*bc80*/  FFMA.FTZ R72, R71, R56.reuse, -R12.reuse ;  /* 0x0000003847487223 */ /* 0x180fe2000001080c */
[----:B------:R-:W-:Y:S01]  /*bc90*/  FSEL R33, R33, -INF , !P2 ;  /* 0xff80000021217808 */ /* 0x000fe20005000000 */
[-CC-:B------:R-:W-:Y:S01]  /*bca0*/  FFMA.FTZ R20, R101, R56.reuse, -R12.reuse ;  /* 0x0000003865147223 */ /* 0x180fe2000001080c */
[----:B------:R-:W-:-:S01]  /*bcb0*/  FFMA.FTZ R101, R107, R56, -R12 ;  /* 0x000000386b657223 */ /* 0x000fc2000001080c */
[-CC-:B------:R-:W-:Y:S01]  /*bcc0*/  FFMA.FTZ R24, R109, R56.reuse, -R12.reuse ;  /* 0x000000386d187223 */ /* 0x180fe2000001080c */
[----:B------:R-:W-:-:S01]  /*bcd0*/  FFMA.FTZ R107, R111, R56, -R12 ;  /* 0x000000386f6b7223 */ /* 0x000fc2000001080c */
[----:B------:R-:W-:Y:S01]  /*bce0*/  MUFU.EX2 R0, R0 ;  /* 0x0000000000007308 */ /* 0x000fe20000000800 */
[----:B0-----:R-:W-:Y:S01]  /*bcf0*/  FMNMX.FTZ R9, R155, R54, !PT ;  /* 0x000000369b097209 */ /* 0x001fe20007810000 */
[-CC-:B------:R-:W-:Y:S01]  /*bd00*/  FFMA.FTZ R32, R113, R56.reuse, -R12.reuse ;  /* 0x0000003871207223 */ /* 0x180fe2000001080c */
[----:B------:R-:W-:-:S01]  /*bd10*/  FFMA.FTZ R79, R97, R56, -R12 ;  /* 0x00000038614f7223 */ /* 0x000fc2000001080c */
[-CC-:B------:R-:W-:Y:S01]  /*bd20*/  FFMA.FTZ R109, R115, R56.reuse, -R12.reuse ;  /* 0x00000038736d7223 */ /* 0x180fe2000001080c */
[----:B------:R-:W-:Y:S01]  /*bd30*/  FMNMX.FTZ R9, R64, R9, !PT ;  /* 0x0000000940097209 */ /* 0x000fe20007810000 */
[-CC-:B------:R-:W-:Y:S01]  /*bd40*/  FFMA.FTZ R117, R117, R56.reuse, -R12.reuse ;  /* 0x0000003875757223 */ /* 0x180fe2000001080c */
[----:B------:R-:W-:-:S01]  /*bd50*/  FFMA.FTZ R73, R73, R56, -R12 ;  /* 0x0000003849497223 */ /* 0x000fc2000001080c */
[----:B------:R-:W-:Y:S01]  /*bd60*/  MUFU.EX2 R39, R39 ;  /* 0x0000002700277308 */ /* 0x000fe20000000800 */
[----:B------:R-:W-:Y:S01]  /*bd70*/  FMNMX.FTZ R9, R66, R9, !PT ;  /* 0x0000000942097209 */ /* 0x000fe20007810000 */
[-CC-:B------:R-:W-:Y:S01]  /*bd80*/  FFMA.FTZ R119, R119, R56.reuse, -R12.reuse ;  /* 0x0000003877777223 */ /* 0x180fe2000001080c */
[----:B------:R-:W-:-:S01]  /*bd90*/  FFMA.FTZ R111, R121, R56, -R12 ;  /* 0x00000038796f7223 */ /* 0x000fc2000001080c */
[-CC-:B------:R-:W-:Y:S01]  /*bda0*/  FFMA.FTZ R123, R123, R56.reuse, -R12.reuse ;  /* 0x000000387b7b7223 */ /* 0x180fe2000001080c */
[----:B------:R-:W-:Y:S01]  /*bdb0*/  FMNMX.FTZ R58, R8, R9, !PT ;  /* 0x00000009083a7209 */ /* 0x000fe20007810000 */
[-CC-:B------:R-:W-:Y:S01]  /*bdc0*/  FFMA.FTZ R85, R85, R56.reuse, -R12.reuse ;  /* 0x0000003855557223 */ /* 0x180fe2000001080c */
[----:B------:R-:W-:-:S01]  /*bdd0*/  FFMA.FTZ R125, R125, R56, -R12 ;  /* 0x000000387d7d7223 */ /* 0x000fc2000001080c */
[--C-:B------:R-:W-:Y:S01]  /*bde0*/  FFMA.FTZ R87, R87, R56, -R12.reuse ;  /* 0x0000003857577223 */ /* 0x100fe2000001080c */
        /* <DEDUP_REMOVED lines=11> */
[--C-:B------:R-:W-:Y:S01]  /*bea0*/  FFMA.FTZ R113, R137, R56, -R12.reuse ;  /* 0x0000003889717223 */ /* 0x100fe2000001080c */
[----:B------:R-:W-:Y:S01]  /*beb0*/  FMNMX.FTZ R9, R45, R60, !PT ;  /* 0x0000003c2d097209 */ /* 0x000fe20007810000 */
[-CC-:B------:R-:W-:Y:S01]  /*bec0*/  FFMA.FTZ R60, R67, R56.reuse, -R12.reuse ;  /* 0x00000038433c7223 */ /* 0x180fe2000001080c */
[----:B------:R-:W-:Y:S01]  /*bed0*/  FSEL R67, R30, -INF , !P1 ;  /* 0xff8000001e437808 */ /* 0x000fe20004800000 */
[-CC-:B------:R-:W-:Y:S01]  /*bee0*/  FFMA.FTZ R47, R47, R56.reuse, -R12.reuse ;  /* 0x000000382f2f7223 */ /* 0x180fe2000001080c */
[----:B------:R-:W-:Y:S01]  /*bef0*/  FMNMX.FTZ R9, R46, R9, !PT ;  /* 0x000000092e097209 */ /* 0x000fe20007810000 */
[-CC-:B------:R-:W-:Y:S01]  /*bf00*/  FFMA.FTZ R68, R139, R56.reuse, -R12.reuse ;  /* 0x000000388b447223 */ /* 0x180fe2000001080c */
[----:B------:R-:W-:-:S01]  /*bf10*/  FFMA.FTZ R74, R99, R56, -R12 ;  /* 0x00000038634a7223 */ /* 0x000fc2000001080c */
[----:B------:R-:W-:Y:S01]  /*bf20*/  FFMA.FTZ R35, R35, R56, -R12 ;  /* 0x0000003823237223 */ /* 0x000fe2000001080c */
[----:B------:R-:W-:Y:S01]  /*bf30*/  FMNMX.FTZ R9, R48, R9, !PT ;  /* 0x0000000930097209 */ /* 0x000fe20007810000 */
[----:B------:R-:W-:Y:S01]  /*bf40*/  MUFU.EX2 R20, R20 ;  /* 0x0000001400147308 */ /* 0x000fe20000000800 */
[----:B------:R-:W-:-:S02]  /*bf50*/  ISETP.GE.AND P5, PT, R11, 0x1, PT ;  /* 0x000000010b00780c */ /* 0x000fc40003fa6270 */
        /* <DEDUP_REMOVED lines=15> */
[-CC-:B------:R-:W-:Y:S01]  /*c050*/  FFMA.FTZ R62, R49, R56.reuse, -R12.reuse ;  /* 0x00000038313e7223 */ /* 0x180fe2000001080c */
[----:B------:R-:W-:-:S01]  /*c060*/  FFMA.FTZ R49, R51, R56, -R12 ;  /* 0x0000003833317223 */ /* 0x000fc2000001080c */
[-CC-:B------:R-:W-:Y:S01]  /*c070*/  FFMA.FTZ R51, R53, R56.reuse, -R12.reuse ;  /* 0x0000003835337223 */ /* 0x180fe2000001080c */
[----:B------:R-:W-:-:S01]  /*c080*/  FFMA.FTZ R53, R55, R56, -R12 ;  /* 0x0000003837357223 */ /* 0x000fc2000001080c */
[----:B------:R-:W0:Y:S01]  /*c090*/  SHFL.BFLY PT, R70, R9, 0x2, 0x1f ;  /* 0x0c401f0009467f89 */ /* 0x000e2200000e0000 */
[----:B------:R-:W-:-:S01]  /*c0a0*/  FFMA.FTZ R55, R143, R56, -R12 ;  /* 0x000000388f377223 */ /* 0x000fc2000001080c */
[----:B------:R-:W1:Y:S08]  /*c0b0*/  MUFU.EX2 R109, R109 ;  /* 0x0000006d006d7308 */ /* 0x000e700000000800 */
[----:B------:R-:W-:Y:S08]  /*c0c0*/  MUFU.EX2 R34, R117 ;  /* 0x0000007500227308 */ /* 0x000ff00000000800 */
[----:B------:R-:W-:Y:S01]  /*c0d0*/  MUFU.EX2 R73, R73 ;  /* 0x0000004900497308 */ /* 0x000fe20000000800 */
[----:B-1----:R-:W-:-:S04]  /*c0e0*/  F2FP.SATFINITE.E4M3.F32.PACK_AB_MERGE_C R154, R109, R32, RZ ;  /* 0x000000206d9a723e */ /* 0x002fc800048070ff */
[----:B------:R-:W-:Y:S02]  /*c0f0*/  F2FP.SATFINITE.E4M3.F32.PACK_AB_MERGE_C R154, R107, R24, R154 ;  /* 0x000000186b9a723e */ /* 0x000fe4000480709a */
[----:B0-----:R-:W-:Y:S01]  /*c100*/  FMNMX.FTZ R76, R9, R70, !PT ;  /* 0x00000046094c7209 */ /* 0x001fe20007810000 */
[----:B------:R-:W-:Y:S01]  /*c110*/  FFMA.FTZ R70, R141, R56, -R12 ;  /* 0x000000388d467223 */ /* 0x000fe2000001080c */
[----:B------:R-:W-:Y:S03]  /*c120*/  MUFU.EX2 R36, R119 ;  /* 0x0000007700247308 */ /* 0x000fe60000000800 */
[----:B------:R-:W0:Y:S05]  /*c130*/  SHFL.BFLY PT, R9, R76, 0x1, 0x1f ;  /* 0x0c201f004c097f89 */ /* 0x000e2a00000e0000 */
[----:B------:R-:W1:Y:S08]  /*c140*/  MUFU.EX2 R111, R111 ;  /* 0x0000006f006f7308 */ /* 0x000e700000000800 */
[----:B------:R-:W-:Y:S08]  /*c150*/  MUFU.EX2 R79, R79 ;  /* 0x0000004f004f7308 */ /* 0x000ff00000000800 */
[----:B------:R-:W-:Y:S01]  /*c160*/  MUFU.EX2 R44, R123 ;  /* 0x0000007b002c7308 */ /* 0x000fe20000000800 */
[----:B-1----:R-:W-:-:S02]  /*c170*/  F2FP.SATFINITE.E4M3.F32.PACK_AB_MERGE_C R148, R111, R36, RZ ;  /* 0x000000246f94723e */ /* 0x002fc400048070ff */
[----:B0-----:R-:W-:Y:S01]  /*c180*/  FMNMX.FTZ R9, R76, R9, !PT ;  /* 0x000000094c097209 */ /* 0x001fe20007810000 */
[----:B------:R-:W-:-:S01]  /*c190*/  FFMA.FTZ R76, R37, R56, -R12 ;  /* 0x00000038254c7223 */ /* 0x000fc2000001080c */
[----:B------:R-:W-:Y:S02]  /*c1a0*/  F2FP.SATFINITE.E4M3.F32.PACK_AB_MERGE_C R148, R73, R34, R148 ;  /* 0x000000224994723e */ /* 0x000fe40004807094 */
[C---:B------:R-:W-:Y:S01]  /*c1b0*/  FSETP.NEU.FTZ.AND P1, PT, R9.reuse, -INF , PT ;  /* 0xff8000000900780b */ /* 0x040fe20003f3d000 */
[----:B------:R-:W-:Y:S01]  /*c1c0*/  FFMA.FTZ R71, R9, R56, -8 ;  /* 0xc100000009477423 */ /* 0x000fe20000010038 */
[----:B------:R-:W-:Y:S04]  /*c1d0*/  MUFU.EX2 R85, R85 ;  /* 0x0000005500557308 */ /* 0x000fe80000000800 */
[----:B------:R-:W-:-:S04]  /*c1e0*/  FSEL R12, R71, RZ, P1 ;  /* 0x000000ff470c7208 */ /* 0x000fc80000800000 */
        /* <DEDUP_REMOVED lines=8> */
[----:B------:R-:W-:Y:S01]  /*c270*/  MUFU.EX2 R14, R14 ;  /* 0x0000000e000e7308 */ /* 0x000fe20000000800 */
[----:B------:R-:W-:-:S01]  /*c280*/  FFMA.FTZ R59, R61, R56, -R12 ;  /* 0x000000383d3b7223 */ /* 0x000fc2000001080c */
[----:B------:R-:W-:Y:S01]  /*c290*/  FFMA.FTZ R61, R64, R56, -R12 ;  /* 0x00000038403d7223 */ /* 0x000fe2000001080c */
[----:B------:R-:W-:-:S01]  /*c2a0*/  FADD.FTZ R64, R20, R89 ;  /* 0x0000005914407221 */ /* 0x000fc20000010000 */
[-CC-:B------:R-:W-:Y:S01]  /*c2b0*/  FFMA.FTZ R80, R91, R56.reuse, -R12.reuse ;  /* 0x000000385b507223 */ /* 0x180fe2000001080c */
[----:B------:R-:W-:-:S01]  /*c2c0*/  FFMA.FTZ R37, R93, R56, -R12 ;  /* 0x000000385d257223 */ /* 0x000fc2000001080c */
[----:B------:R-:W-:Y:S01]  /*c2d0*/  FFMA.FTZ R82, R95, R56, -R12 ;  /* 0x000000385f527223 */ /* 0x000fe2000001080c */
[----:B------:R-:W-:-:S01]  /*c2e0*/  FADD.FTZ R89, R101, R64 ;  /* 0x0000004065597221 */ /* 0x000fc20000010000 */
[----:B------:R-:W0:Y:S01]  /*c2f0*/  MUFU.EX2 R25, R25 ;  /* 0x0000001900197308 */ /* 0x000e220000000800 */
[----:B------:R-:W-:-:S01]  /*c300*/  FFMA.FTZ R64, R66, R56, -R12 ;  /* 0x0000003842407223 */ /* 0x000fc2000001080c */
[----:B------:R-:W-:Y:S01]  /*c310*/  FFMA.FTZ R71, R103, R56, -R12 ;  /* 0x0000003867477223 */ /* 0x000fe2000001080c */
[----:B------:R-:W-:-:S01]  /*c320*/  FADD.FTZ R98, R24, R89 ;  /* 0x0000005918627221 */ /* 0x000fc20000010000 */
[-CC-:B------:R-:W-:Y:S01]  /*c330*/  FFMA.FTZ R84, R75, R56.reuse, -R12.reuse ;  /* 0x000000384b547223 */ /* 0x180fe2000001080c */
[----:B------:R-:W-:-:S01]  /*c340*/  FFMA.FTZ R75, R77, R56, -R12 ;  /* 0x000000384d4b7223 */ /* 0x000fc2000001080c */
[----:B------:R-:W-:Y:S01]  /*c350*/  FFMA.FTZ R86, R145, R56, -R12 ;  /* 0x0000003891567223 */ /* 0x000fe2000001080c */
[----:B------:R-:W-:-:S01]  /*c360*/  FADD.FTZ R91, R107, R98 ;  /* 0x000000626b5b7221 */ /* 0x000fc20000010000 */
[----:B------:R-:W1:Y:S01]  /*c370*/  MUFU.EX2 R15, R15 ;  /* 0x0000000f000f7308 */ /* 0x000e620000000800 */
[----:B------:R-:W-:-:S01]  /*c380*/  FFMA.FTZ R77, R147, R56, -R12 ;  /* 0x00000038934d7223 */ /* 0x000fc2000001080c */
[----:B------:R-:W-:Y:S01]  /*c390*/  FFMA.FTZ R88, R81, R56, -R12 ;  /* 0x0000003851587223 */ /* 0x000fe2000001080c */
[----:B------:R-:W-:-:S01]  /*c3a0*/  FADD.FTZ R98, R32, R91 ;  /* 0x0000005b20627221 */ /* 0x000fc20000010000 */
[-CC-:B------:R-:W-:Y:S01]  /*c3b0*/  FFMA.FTZ R81, R149, R56.reuse, -R12.reuse ;  /* 0x0000003895517223 */ /* 0x180fe2000001080c */
[----:B------:R-:W-:-:S01]  /*c3c0*/  FFMA.FTZ R90, R83, R56, -R12 ;  /* 0x00000038535a7223 */ /* 0x000fc2000001080c */
[----:B------:R-:W-:Y:S01]  /*c3d0*/  FFMA.FTZ R83, R151, R56, -R12 ;  /* 0x0000003897537223 */ /* 0x000fe2000001080c */
[----:B------:R-:W-:-:S01]  /*c3e0*/  FADD.FTZ R91, R109, R98 ;  /* 0x000000626d5b7221 */ /* 0x000fc20000010000 */
[----:B------:R-:W2:Y:S01]  /*c3f0*/  MUFU.EX2 R78, R78 ;  /* 0x0000004e004e7308 */ /* 0x000ea20000000800 */
[----:B0-----:R-:W-:-:S01]  /*c400*/  FADD.FTZ R66, R14, R25 ;  /* 0x000000190e427221 */ /* 0x001fc20000010000 */
[----:B------:R-:W-:Y:S01]  /*c410*/  FFMA.FTZ R92, R57, R56, -R12 ;  /* 0x00000038395c7223 */ /* 0x000fe2000001080c */
[----:B------:R-:W-:-:S01]  /*c420*/  FADD.FTZ R98, R34, R91 ;  /* 0x0000005b22627221 */ /* 0x000fc20000010000 */
[----:B------:R-:W-:Y:S01]  /*c430*/  F2FP.SATFINITE.E4M3.F32.PACK_AB_MERGE_C R150, R85, R44, RZ ;  /* 0x0000002c5596723e */ /* 0x000fe200048070ff */
[----:B------:R-:W-:-:S01]  /*c440*/  FFMA.FTZ R57, R153, R56, -R12 ;  /* 0x0000003899397223 */ /* 0x000fc2000001080c */
[----:B------:R-:W-:Y:S01]  /*c450*/  FFMA.FTZ R45, R45, R56, -R12 ;  /* 0x000000382d2d7223 */ /* 0x000fe2000001080c */
[----:B------:R-:W-:-:S01]  /*c460*/  FADD.FTZ R91, R73, R98 ;  /* 0x00000062495b7221 */ /* 0x000fc20000010000 */
[----:B------:R-:W0:Y:S01]  /*c470*/  MUFU.EX2 R21, R21 ;  /* 0x0000001500157308 */ /* 0x000e220000000800 */
[----:B-1----:R-:W-:-:S01]  /*c480*/  FADD.FTZ R89, R15, R66 ;  /* 0x000000420f597221 */ /* 0x002fc20000010000 */
[----:B------:R-:W-:Y:S01]  /*c490*/  FFMA.FTZ R96, R155, R56, -R12 ;  /* 0x000000389b607223 */ /* 0x000fe2000001080c */
[----:B------:R-:W-:-:S01]  /*c4a0*/  FADD.FTZ R98, R36, R91 ;  /* 0x0000005b24627221 */ /* 0x000fc20000010000 */
[-CC-:B------:R-:W-:Y:S01]  /*c4b0*/  FFMA.FTZ R8, R8, R56.reuse, -R12.reuse ;  /* 0x0000003808087223 */ /* 0x180fe2000001080c */
[----:B------:R-:W-:-:S01]  /*c4c0*/  FFMA.FTZ R41, R41, R56, -R12 ;  /* 0x0000003829297223 */ /* 0x000fc2000001080c */
[----:B------:R-:W-:Y:S01]  /*c4d0*/  F2FP.SATFINITE.E4M3.F32.PACK_AB_MERGE_C R150, R79, R40, R150 ;  /* 0x000000284f96723e */ /* 0x000fe20004807096 */
[----:B------:R-:W-:-:S01]  /*c4e0*/  FADD.FTZ R91, R111, R98 ;  /* 0x000000626f5b7221 */ /* 0x000fc20000010000 */
[----:B------:R-:W1:Y:S01]  /*c4f0*/  MUFU.EX2 R80, R80 ;  /* 0x0000005000507308 */ /* 0x000e620000000800 */
[----:B--2---:R-:W-:-:S01]  /*c500*/  FADD.FTZ R66, R78, R89 ;  /* 0x000000594e427221 */ /* 0x004fc20000010000 */
        /* <DEDUP_REMOVED lines=10> */
[-CC-:B------:R-:W-:Y:S01]  /*c5b0*/  FFMA.FTZ R29, R29, R56.reuse, -R12.reuse ;  /* 0x000000381d1d7223 */ /* 0x180fe2000001080c */
[----:B------:R-:W-:-:S01]  /*c5c0*/  FFMA.FTZ R67, R67, R56, -R12 ;  /* 0x0000003843437223 */ /* 0x000fc2000001080c */
[-CC-:B------:R-:W-:Y:S01]  /*c5d0*/  FFMA.FTZ R31, R31, R56.reuse, -R12.reuse ;  /* 0x000000381f1f7223 */ /* 0x180fe2000001080c */
[----:B------:R-:W-:-:S01]  /*c5e0*/  FFMA.FTZ R13, R13, R56, -R12 ;  /* 0x000000380d0d7223 */ /* 0x000fc2000001080c */
[----:B------:R-:W0:Y:S01]  /*c5f0*/  MUFU.EX2 R82, R82 ;  /* 0x0000005200527308 */ /* 0x000e220000000800 */
[----:B-1----:R-:W-:-:S01]  /*c600*/  FADD.FTZ R66, R80, R89 ;  /* 0x0000005950427221 */ /* 0x002fc20000010000 */
[----:B------:R-:W-:Y:S01]  /*c610*/  FFMA.FTZ R33, R33, R56, -R12 ;  /* 0x0000003821217223 */ /* 0x000fe2000001080c */
[----:B------:R-:W-:-:S04]  /*c620*/  F2FP.SATFINITE.E4M3.F32.PACK_AB_MERGE_C R78, R78, R15, RZ ;  /* 0x0000000f4e4e723e */ /* 0x000fc800048070ff */
[----:B------:R-:W-:Y:S01]  /*c630*/  F2FP.SATFINITE.E4M3.F32.PACK_AB_MERGE_C R153, R25, R14, R78 ;  /* 0x0000000e1999723e */ /* 0x000fe2000480704e */
[----:B------:R-:W1:Y:S01]  /*c640*/  MUFU.EX2 R71, R71 ;  /* 0x0000004700477308 */ /* 0x000e620000000800 */
[----:B--2---:R-:W-:-:S07]  /*c650*/  FADD.FTZ R89, R37, R66 ;  /* 0x0000004225597221 */ /* 0x004fce0000010000 */
        /* <DEDUP_REMOVED lines=12> */
[----:B------:R-:W-:Y:S01]  /*c720*/  FADD.FTZ R89, R85, R32 ;  /* 0x0000002055597221 */ /* 0x000fe20000010000 */
[----:B------:R-:W-:-:S03]  /*c730*/  F2FP.SATFINITE.E4M3.F32.PACK_AB_MERGE_C R75, R86, R75, RZ ;  /* 0x0000004b564b723e */ /* 0x000fc600048070ff */
[----:B------:R-:W-:Y:S01]  /*c740*/  FADD.FTZ R24, R52, R89 ;  /* 0x0000005934187221 */ /* 0x000fe20000010000 */
[----:B------:R-:W-:Y:S01]  /*c750*/  F2FP.SATFINITE.E4M3.F32.PACK_AB_MERGE_C R149, R84, R71, R75 ;  /* 0x000000475495723e */ /* 0x000fe2000480704b */
[----:B------:R-:W-:Y:S01]  /*c760*/  MUFU.EX2 R81, R81 ;  /* 0x0000005100517308 */ /* 0x000fe20000000800 */
[----:B--2---:R-:W-:-:S07]  /*c770*/  FADD.FTZ R85, R77, R20 ;  /* 0x000000144d557221 */ /* 0x004fce0000010000 */
[----:B------:R-:W1:Y:S01]  /*c780*/  MUFU.EX2 R87, R87 ;  /* 0x0000005700577308 */ /* 0x000e620000000800 */
[----:B0-----:R-:W-:-:S07]  /*c790*/  FADD.FTZ R20, R88, R85 ;  /* 0x0000005558147221 */ /* 0x001fce0000010000 */
[----:B------:R-:W-:Y:S08]  /*c7a0*/  MUFU.EX2 R90, R90 ;  /* 0x0000005a005a7308 */ /* 0x000ff00000000800 */
[----:B------:R-:W0:Y:S01]  /*c7b0*/  MUFU.EX2 R54, R54 ;  /* 0x0000003600367308 */ /* 0x000e220000000800 */
[----:B-1----:R-:W-:-:S07]  /*c7c0*/  FADD.FTZ R73, R87, R24 ;  /* 0x0000001857497221 */ /* 0x002fce0000010000 */
[----:B------:R-:W-:Y:S08]  /*c7d0*/  MUFU.EX2 R83, R83 ;  /* 0x0000005300537308 */ /* 0x000ff00000000800 */
[----:B------:R-:W-:Y:S01]  /*c7e0*/  MUFU.EX2 R92, R92 ;  /* 0x0000005c005c7308 */ /* 0x000fe20000000800 */
[----:B0-----:R-:W-:-:S07]  /*c7f0*/  FADD.FTZ R32, R54, R73 ;  /* 0x0000004936207221 */ /* 0x001fce0000010000 */
[----:B------:R-:W0:Y:S08]  /*c800*/  MUFU.EX2 R97, R97 ;  /* 0x0000006100617308 */ /* 0x000e300000000800 */
[----:B------:R-:W1:Y:S08]  /*c810*/  MUFU.EX2 R57, R57 ;  /* 0x0000003900397308 */ /* 0x000e700000000800 */
[----:B------:R2:W-:Y:S01]  /*c820*/  MUFU.EX2 R0, R45 ;  /* 0x0000002d00007308 */ /* 0x0005e20000000800 */
[C---:B0-----:R-:W-:Y:S01]  /*c830*/  F2FP.SATFINITE.E4M3.F32.PACK_AB_MERGE_C R144, R97.reuse, R54, RZ ;  /* 0x000000366190723e */ /* 0x041fe200048070ff */
[----:B------:R-:W-:-:S03]  /*c840*/  FADD.FTZ R97, R97, R32 ;  /* 0x0000002061617221 */ /* 0x000fc60000010000 */
[----:B------:R-:W-:-:S03]  /*c850*/  F2FP.SATFINITE.E4M3.F32.PACK_AB_MERGE_C R144, R87, R52, R144 ;  /* 0x000000345790723e */ /* 0x000fc60004807090 */
[----:B------:R-:W0:Y:S01]  /*c860*/  MUFU.EX2 R58, R58 ;  /* 0x0000003a003a7308 */ /* 0x000e220000000800 */
[----:B--2---:R-:W-:-:S01]  /*c870*/  FADD.FTZ R45, R81, R20 ;  /* 0x00000014512d7221 */ /* 0x004fc20000010000 */
[-CC-:B------:R-:W-:Y:S01]  /*c880*/  FFMA.FTZ R20, R48, R56.reuse, -R12.reuse ;  /* 0x0000003830147223 */ /* 0x180fe2000001080c */
[C---:B------:R-:W-:Y:S02]  /*c890*/  F2FP.SATFINITE.E4M3.F32.PACK_AB_MERGE_C R81, R90.reuse, R81, RZ ;  /* 0x000000515a51723e */ /* 0x040fe400048070ff */
[----:B------:R-:W-:Y:S01]  /*c8a0*/  FADD.FTZ R24, R90, R45 ;  /* 0x0000002d5a187221 */ /* 0x000fe20000010000 */
[----:B------:R-:W-:-:S01]  /*c8b0*/  FFMA.FTZ R45, R50, R56, -R12 ;  /* 0x00000038322d7223 */ /* 0x000fc2000001080c */
[----:B------:R-:W-:Y:S01]  /*c8c0*/  F2FP.SATFINITE.E4M3.F32.PACK_AB_MERGE_C R151, R88, R77, R81 ;  /* 0x0000004d5897723e */ /* 0x000fe20004807051 */
[----:B------:R-:W-:Y:S01]  /*c8d0*/  MUFU.EX2 R60, R60 ;  /* 0x0000003c003c7308 */ /* 0x000fe20000000800 */
[----:B------:R-:W-:-:S04]  /*c8e0*/  FADD.FTZ R73, R83, R24 ;  /* 0x0000001853497221 */ /* 0x000fc80000010000 */
[----:B------:R-:W-:-:S03]  /*c8f0*/  FADD.FTZ R24, R92, R73 ;  /* 0x000000495c187221 */ /* 0x000fc60000010000 */
[----:B------:R-:W2:Y:S01]  /*c900*/  MUFU.EX2 R65, R65 ;  /* 0x0000004100417308 */ /* 0x000ea20000000800 */
[----:B-1----:R-:W-:-:S01]  /*c910*/  FADD.FTZ R73, R57, R24 ;  /* 0x0000001839497221 */ /* 0x002fc20000010000 */
[----:B0-----:R-:W-:Y:S01]  /*c920*/  FADD.FTZ R32, R58, R97 ;  /* 0x000000613a207221 */ /* 0x001fe20000010000 */
[----:B------:R-:W-:-:S05]  /*c930*/  FFMA.FTZ R24, R26, R56, -R12 ;  /* 0x000000381a187223 */ /* 0x000fca000001080c */
[----:B------:R-:W0:Y:S08]  /*c940*/  MUFU.EX2 R94, R94 ;  /* 0x0000005e005e7308 */ /* 0x000e300000000800 */
[----:B------:R-:W1:Y:S01]  /*c950*/  MUFU.EX2 R63, R63 ;  /* 0x0000003f003f7308 */ /* 0x000e620000000800 */
[----:B--2---:R-:W-:-:S07]  /*c960*/  F2FP.SATFINITE.E4M3.F32.PACK_AB_MERGE_C R146, R65, R60, RZ ;  /* 0x0000003c4192723e */ /* 0x004fce00048070ff */
[----:B------:R-:W2:Y:S01]  /*c970*/  MUFU.EX2 R59, R59 ;  /* 0x0000003b003b7308 */ /* 0x000ea20000000800 */
[----:B0-----:R-:W-:-:S01]  /*c980*/  FADD.FTZ R26, R94, R73 ;  /* 0x000000495e1a7221 */ /* 0x001fc20000010000 */
[----:B------:R-:W-:-:S04]  /*c990*/  F2FP.SATFINITE.E4M3.F32.PACK_AB_MERGE_C R57, R94, R57, RZ ;  /* 0x000000395e39723e */ /* 0x000fc800048070ff */
[----:B------:R-:W-:Y:S02]  /*c9a0*/  F2FP.SATFINITE.E4M3.F32.PACK_AB_MERGE_C R145, R92, R83, R57 ;  /* 0x000000535c91723e */ /* 0x000fe40004807039 */
[----:B------:R-:W0:Y:S01]  /*c9b0*/  MUFU.EX2 R96, R96 ;  /* 0x0000006000607308 */ /* 0x000e220000000800 */
[----:B-1----:R-:W-:-:S01]  /*c9c0*/  FADD.FTZ R79, R63, R32 ;  /* 0x000000203f4f7221 */ /* 0x002fc20000010000 */
[----:B------:R-:W-:-:S03]  /*c9d0*/  F2FP.SATFINITE.E4M3.F32.PACK_AB_MERGE_C R146, R63, R58, R146 ;  /* 0x0000003a3f92723e */ /* 0x000fc60004807092 */
[----:B------:R-:W-:-:S03]  /*c9e0*/  FADD.FTZ R60, R60, R79 ;  /* 0x0000004f3c3c7221 */ /* 0x000fc60000010000 */
[----:B------:R-:W1:Y:S01]  /*c9f0*/  MUFU.EX2 R61, R61 ;  /* 0x0000003d003d7308 */ /* 0x000e620000000800 */
[----:B--2---:R-:W-:-:S01]  /*ca00*/  FADD.FTZ R63, R59, R26 ;  /* 0x0000001a3b3f7221 */ /* 0x004fc20000010000 */
[----:B------:R-:W-:-:S06]  /*ca10*/  FADD.FTZ R65, R65, R60 ;  /* 0x0000003c41417221 */ /* 0x000fcc0000010000 */
[----:B------:R-:W-:Y:S01]  /*ca20*/  MUFU.EX2 R38, R38 ;  /* 0x0000002600267308 */ /* 0x000fe20000000800 */
[----:B0-----:R-:W-:-:S07]  /*ca30*/  FADD.FTZ R26, R96, R63 ;  /* 0x0000003f601a7221 */ /* 0x001fce0000010000 */
[----:B------:R-:W0:Y:S01]  /*ca40*/  MUFU.EX2 R113, R113 ;  /* 0x0000007100717308 */ /* 0x000e220000000800 */
[----:B-1----:R-:W-:-:S07]  /*ca50*/  FADD.FTZ R63, R61, R26 ;  /* 0x0000001a3d3f7221 */ /* 0x002fce0000010000 */
[----:B------:R-:W1:Y:S08]  /*ca60*/  MUFU.EX2 R64, R64 ;  /* 0x0000004000407308 */ /* 0x000e700000000800 */
[----:B------:R-:W-:Y:S01]  /*ca70*/  MUFU.EX2 R30, R133 ;  /* 0x00000085001e7308 */ /* 0x000fe20000000800 */
[----:B0-----:R-:W-:-:S07]  /*ca80*/  F2FP.SATFINITE.E4M3.F32.PACK_AB_MERGE_C R140, R113, R38, RZ ;  /* 0x00000026718c723e */ /* 0x001fce00048070ff */
[----:B------:R-:W0:Y:S01]  /*ca90*/  MUFU.EX2 R69, R69 ;  /* 0x0000004500457308 */ /* 0x000e220000000800 */
[----:B-1----:R-:W-:-:S01]  /*caa0*/  FADD.FTZ R63, R64, R63 ;  /* 0x0000003f403f7221 */ /* 0x002fc20000010000 */
[----:B------:R-:W-:-:S04]  /*cab0*/  F2FP.SATFINITE.E4M3.F32.PACK_AB_MERGE_C R61, R64, R61, RZ ;  /* 0x0000003d403d723e */ /* 0x000fc800048070ff */
[----:B------:R-:W-:Y:S02]  /*cac0*/  F2FP.SATFINITE.E4M3.F32.PACK_AB_MERGE_C R147, R96, R59, R61 ;  /* 0x0000003b6093723e */ /* 0x000fe4000480703d */
[----:B------:R-:W1:Y:S08]  /*cad0*/  MUFU.EX2 R8, R8 ;  /* 0x0000000800087308 */ /* 0x000e700000000800 */
[----:B------:R-:W2:Y:S01]  /*cae0*/  MUFU.EX2 R41, R41 ;  /* 0x0000002900297308 */ /* 0x000ea20000000800 */
[----:B0-----:R-:W-:Y:S01]  /*caf0*/  F2FP.SATFINITE.E4M3.F32.PACK_AB_MERGE_C R140, R69, R30, R140 ;  /* 0x0000001e458c723e */ /* 0x001fe2000480708c */
[----:B------:R-:W-:-:S04]  /*cb00*/  FADD.FTZ R30, R30, R65 ;  /* 0x000000411e1e7221 */ /* 0x000fc80000010000 */
[----:B------:R-:W-:Y:S02]  /*cb10*/  FADD.FTZ R69, R69, R30 ;  /* 0x0000001e45457221 */ /* 0x000fe40000010000 */
[----:B------:R-:W0:Y:S01]  /*cb20*/  MUFU.EX2 R42, R42 ;  /* 0x0000002a002a7308 */ /* 0x000e220000000800 */
[----:B-1----:R-:W-:-:S01]  /*cb30*/  FADD.FTZ R12, R8, R63 ;  /* 0x0000003f080c7221 */ /* 0x002fc20000010000 */
[----:B------:R-:W-:-:S04]  /*cb40*/  FADD.FTZ R38, R38, R69 ;  /* 0x0000004526267221 */ /* 0x000fc80000010000 */
[----:B------:R-:W-:Y:S02]  /*cb50*/  FADD.FTZ R38, R113, R38 ;  /* 0x0000002671267221 */ /* 0x000fe40000010000 */
[----:B------:R-:W-:Y:S01]  /*cb60*/  MUFU.EX2 R49, R49 ;  /* 0x0000003100317308 */ /* 0x000fe20000000800 */
[----:B--2---:R-:W-:-:S07]  /*cb70*/  FADD.FTZ R15, R41, R12 ;  /* 0x0000000c290f7221 */ /* 0x004fce0000010000 */
[----:B------:R-:W1:Y:S01]  /*cb80*/  MUFU.EX2 R68, R68 ;  /* 0x0000004400447308 */ /* 0x000e620000000800 */
[----:B0-----:R-:W-:-:S07]  /*cb90*/  FADD.FTZ R12, R42, R15 ;  /* 0x0000000f2a0c7221 */ /* 0x001fce0000010000 */
[----:B------:R-:W0:Y:S08]  /*cba0*/  MUFU.EX2 R43, R43 ;  /* 0x0000002b002b7308 */ /* 0x000e300000000800 */
[----:B------:R-:W-:Y:S01]  /*cbb0*/  MUFU.EX2 R47, R47 ;  /* 0x0000002f002f7308 */ /* 0x000fe20000000800 */
[----:B-1----:R-:W-:-:S07]  /*cbc0*/  F2FP.SATFINITE.E4M3.F32.PACK_AB_MERGE_C R142, R68, R49, RZ ;  /* 0x00000031448e723e */ /* 0x002fce00048070ff */
[----:B------:R-:W1:Y:S01]  /*cbd0*/  MUFU.EX2 R62, R62 ;  /* 0x0000003e003e7308 */ /* 0x000e620000000800 */
[----:B0-----:R-:W-:-:S01]  /*cbe0*/  FADD.FTZ R15, R43, R12 ;  /* 0x0000000c2b0f7221 */ /* 0x001fc20000010000 */
[----:B------:R-:W-:-:S03]  /*cbf0*/  F2FP.SATFINITE.E4M3.F32.PACK_AB_MERGE_C R42, R43, R42, RZ ;  /* 0x0000002a2b2a723e */ /* 0x000fc600048070ff */
[----:B------:R-:W-:Y:S01]  /*cc00*/  FADD.FTZ R12, R0, R15 ;  /* 0x0000000f000c7221 */ /* 0x000fe20000010000 */
[----:B------:R-:W-:Y:S02]  /*cc10*/  F2FP.SATFINITE.E4M3.F32.PACK_AB_MERGE_C R141, R41, R8, R42 ;  /* 0x00000008298d723e */ /* 0x000fe4000480702a */
[----:B------:R-:W0:Y:S08]  /*cc20*/  MUFU.EX2 R39, R39 ;  /* 0x0000002700277308 */ /* 0x000e300000000800 */
[----:B------:R-:W2:Y:S01]  /*cc30*/  MUFU.EX2 R20, R20 ;  /* 0x0000001400147308 */ /* 0x000ea20000000800 */
[----:B-1----:R-:W-:Y:S01]  /*cc40*/  F2FP.SATFINITE.E4M3.F32.PACK_AB_MERGE_C R142, R62, R47, R142 ;  /* 0x0000002f3e8e723e */ /* 0x002fe2000480708e */
[----:B------:R-:W-:-:S04]  /*cc50*/  FADD.FTZ R47, R47, R38 ;  /* 0x000000262f2f7221 */ /* 0x000fc80000010000 */
[----:B------:R-:W-:Y:S02]  /*cc60*/  FADD.FTZ R62, R62, R47 ;  /* 0x0000002f3e3e7221 */ /* 0x000fe40000010000 */
[----:B------:R-:W-:Y:S01]  /*cc70*/  MUFU.EX2 R53, R53 ;  /* 0x0000003500357308 */ /* 0x000fe20000000800 */
[----:B0-----:R-:W-:-:S01]  /*cc80*/  FADD.FTZ R15, R39, R12 ;  /* 0x0000000c270f7221 */ /* 0x001fc20000010000 */
[----:B------:R-:W-:-:S04]  /*cc90*/  FADD.FTZ R49, R49, R62 ;  /* 0x0000003e31317221 */ /* 0x000fc80000010000 */
[----:B------:R-:W-:Y:S02]  /*cca0*/  FADD.FTZ R68, R68, R49 ;  /* 0x0000003144447221 */ /* 0x000fe40000010000 */
[----:B------:R-:W0:Y:S01]  /*ccb0*/  MUFU.EX2 R72, R72 ;  /* 0x0000004800487308 */ /* 0x000e220000000800 */
[----:B--2---:R-:W-:-:S07]  /*ccc0*/  FADD.FTZ R26, R20, R15 ;  /* 0x0000000f141a7221 */ /* 0x004fce0000010000 */
        /* <DEDUP_REMOVED lines=25> */
[----:B------:R-:W-:-:S04]  /*ce60*/  F2FP.SATFINITE.E4M3.F32.PACK_AB_MERGE_C R28, R29, R28, RZ ;  /* 0x0000001c1d1c723e */ /* 0x000fc800048070ff */
        /* <DEDUP_REMOVED lines=8> */
[----:B------:R-:W-:-:S06]  /*cef0*/  FADD.FTZ R35, R35, R74 ;  /* 0x0000004a23237221 */ /* 0x000fcc0000010000 */
[----:B------:R-:W0:Y:S01]  /*cf00*/  MUFU.EX2 R14, R33 ;  /* 0x00000021000e7308 */ /* 0x000e220000000800 */
[----:B--2---:R-:W-:-:S01]  /*cf10*/  FADD.FTZ R8, R12, R15 ;  /* 0x0000000f0c087221 */ /* 0x004fc20000010000 */
[----:B0-----:R-:W-:-:S03]  /*cf20*/  F2FP.SATFINITE.E4M3.F32.PACK_AB_MERGE_C R0, R14, R13, RZ ;  /* 0x0000000d0e00723e */ /* 0x001fc600048070ff */
[----:B------:R-:W-:Y:S01]  /*cf30*/  FADD.FTZ R13, R13, R8 ;  /* 0x000000080d0d7221 */ /* 0x000fe20000010000 */
[----:B------:R-:W-:Y:S01]  /*cf40*/  F2FP.SATFINITE.E4M3.F32.PACK_AB_MERGE_C R139, R12, R67, R0 ;  /* 0x000000430c8b723e */ /* 0x000fe20004807000 */
[----:B------:R-:W-:Y:S02]  /*cf50*/  FADD.FTZ R12, R76, R35 ;  /* 0x000000234c0c7221 */ /* 0x000fe40000010000 */
[----:B------:R-:W-:-:S01]  /*cf60*/  FADD.FTZ R8, R14, R13 ;  /* 0x0000000d0e087221 */ /* 0x000fc20000010000 */
[----:B------:R-:W-:Y:S02]  /*cf70*/  VIADD R0, R106, 0xfffffffe ;  /* 0xfffffffe6a007836 */ /* 0x000fe40000000000 */
[----:B------:R0:W-:Y:S04]  /*cf80*/  STL [R1+0x8], R12 ;  /* 0x0000080c01007387 */ /* 0x0001e80000100800 */
[----:B------:R0:W-:Y:S01]  /*cf90*/  STL [R1+0x4], R8 ;  /* 0x0000040801007387 */ /* 0x0001e20000100800 */
[----:B------:R-:W-:Y:S05]  /*cfa0*/  @!P5 BRA `(.L_x_1157) ;  /* 0x000000000048d947 */ /* 0x000fea0003800000 */
[C---:B------:R-:W-:Y:S01]  /*cfb0*/  ISETP.GT.AND P1, PT, R105.reuse, RZ, PT ;  /* 0x000000ff6900720c */ /* 0x040fe20003f24270 */
[----:B------:R-:W-:Y:S01]  /*cfc0*/  BSSY B0, `(.L_x_1158) ;  /* 0x000000e000007945 */ /* 0x000fe20003800000 */
[----:B0-----:R-:W-:-:S11]  /*cfd0*/  VIADD R8, R105, 0xffffffff ;  /* 0xffffffff69087836 */ /* 0x001fd60000000000 */
        /* <DEDUP_REMOVED lines=8> */
.L_x_1159:
[----:B------:R-:W-:-:S13]  /*d060*/  ISETP.NE.AND P1, PT, R11, 0x1, PT ;  /* 0x000000010b00780c */ /* 0x000fda0003f25270 */
[----:B------:R-:W0:Y:S02]  /*d070*/  @P1 LDC.64 R12, c[0x0][0x9e8] ;  /* 0x00027a00ff0c1b82 */ /* 0x000e240000000a00 */
[----:B0-----:R-:W-:-:S05]  /*d080*/  @P1 IMAD.HI.U32 R12, R8, R12, RZ ;  /* 0x0000000c080c1227 */ /* 0x001fca00078e00ff */
[----:B------:R-:W-:-:S07]  /*d090*/  @P1 SHF.R.U32.HI R8, RZ, R13, R12 ;  /* 0x0000000dff081219 */ /* 0x000fce000001160c */
.L_x_1160:
[----:B------:R-:W-:Y:S05]  /*d0a0*/  BSYNC B0 ;  /* 0x0000000000007941 */ /* 0x000fea0003800000 */
.L_x_1158:
[----:B------:R-:W-:-:S05]  /*d0b0*/  IMAD R11, R8, R11, R11 ;  /* 0x0000000b080b7224 */ /* 0x000fca00078e020b */
[----:B------:R-:W-:-:S07]  /*d0c0*/  VIMNMX R10, R10, R11, PT ;  /* 0x0000000b0a0a7248 */ /* 0x000fce0003fe0100 */
.L_x_1157:
[----:B0-----:R-:W2:Y:S01]  /*d0d0*/  LDL R8, [R1+0x48] ;  /* 0x0000480001087983 */ /* 0x001ea20000100800 */
[----:B------:R-:W-:Y:S01]  /*d0e0*/  IMAD.HI R10, R10, 0x66666667, RZ ;  /* 0x666666670a0a7827 */ /* 0x000fe200078e02ff */
[----:B------:R-:W-:Y:S01]  /*d0f0*/  ULDC UR40, c[0x0][0x9e4] ;  /* 0x0002790000287ab9 */ /* 0x000fe20000000800 */
[----:B------:R-:W-:Y:S01]  /*d100*/  ULDC UR37, c[0x0][0x9e4] ;  /* 0x0002790000257ab9 */ /* 0x000fe20000000800 */
[----:B------:R-:W-:Y:S01]  /*d110*/  ULDC UR36, c[0x0][0x988] ;  /* 0x0002620000247ab9 */ /* 0x000fe20000000800 */
[----:B------:R-:W-:Y:S01]  /*d120*/  ULDC UR39, c[0x0][0x988] ;  /* 0x0002620000277ab9 */ /* 0x000fe20000000800 */
[----:B------:R-:W-:Y:S01]  /*d130*/  SHF.R.U32.HI R11, RZ, 0x1f, R10 ;  /* 0x0000001fff0b7819 */ /* 0x000fe2000001160a */
[----:B------:R-:W-:Y:S01]  /*d140*/  ULDC UR38, c[0x0][0x988] ;  /* 0x0002620000267ab9 */ /* 0x000fe20000000800 */
[----:B------:R-:W-:Y:S01]  /*d150*/  ULDC UR42, c[0x0][0x9e0] ;  /* 0x00027800002a7ab9 */ /* 0x000fe20000000800 */
[----:B------:R-:W-:Y:S01]  /*d160*/  ULDC UR41, c[0x0][0x9e0] ;  /* 0x0002780000297ab9 */ /* 0x000fe20000000800 */
[----:B------:R-:W-:Y:S01]  /*d170*/  LEA.HI.SX32 R11, R10, R11, 0x1a ;  /* 0x0000000b0a0b7211 */ /* 0x000fe200078fd2ff */
[----:B------:R-:W-:Y:S01]  /*d180*/  BSSY B1, `(.L_x_1161) ;  /* 0x00004eb000017945 */ /* 0x000fe20003800000 */
        /* <DEDUP_REMOVED lines=16> */
[----:B--2---:R-:W-:-:S04]  /*d290*/  VIMNMX R8, R8, R11, !PT ;  /* 0x0000000b08087248 */ /* 0x004fc80007fe0100 */
[----:B------:R-:W-:Y:S01]  /*d2a0*/  ISETP.GE.AND P1, PT, R0, R8, PT ;  /* 0x000000080000720c */ /* 0x000fe20003f26270 */
[----:B------:R0:W-:-:S12]  /*d2b0*/  STL [R1+0x34], R8 ;  /* 0x0000340801007387 */ /* 0x0001d80000100800 */
[----:B0-----:R-:W-:Y:S05]  /*d2c0*/  @!P1 BRA `(.L_x_1162) ;  /* 0x0000004c00589947 */ /* 0x001fea0003800000 */
[----:B------:R-:W-:Y:S01]  /*d2d0*/  IMAD.IADD R15, R104, 0x1, R110 ;  /* 0x00000001680f7824 */ /* 0x000fe200078e026e */
[----:B------:R-:W-:Y:S01]  /*d2e0*/  BSSY B0, `(.L_x_1163) ;  /* 0x00004d0000007945 */ /* 0x000fe20003800000 */
[----:B------:R-:W-:Y:S02]  /*d2f0*/  IMAD.MOV.U32 R55, RZ, RZ, RZ ;  /* 0x000000ffff377224 */ /* 0x000fe400078e00ff */
[----:B------:R-:W-:Y:S01]  /*d300*/  VIADD R21, R15, 0x8 ;  /* 0x000000080f157836 */ /* 0x000fe20000000000 */
[----:B------:R-:W-:-:S04]  /*d310*/  LOP3.LUT R10, RZ, R15, RZ, 0x33, !PT ;  /* 0x0000000fff0a7212 */ /* 0x000fc800078e33ff */
[----:B------:R-:W-:-:S05]  /*d320*/  LOP3.LUT R8, RZ, R21, RZ, 0x33, !PT ;  /* 0x00000015ff087212 */ /* 0x000fca00078e33ff */
[----:B------:R0:W-:Y:S04]  /*d330*/  STL [R1+0x18], R8 ;  /* 0x0000180801007387 */ /* 0x0001e80000100800 */
[----:B------:R0:W-:Y:S02]  /*d340*/  STL [R1+0x1c], R10 ;  /* 0x00001c0a01007387 */ /* 0x0001e40000100800 */
.L_x_1183:
[----:B------:R-:W-:-:S05]  /*d350*/  VIADD R14, R19, 0x1 ;  /* 0x00000001130e7836 */ /* 0x000fca0000000000 */
[----:B------:R-:W-:-:S04]  /*d360*/  ISETP.NE.AND P1, PT, R14, 0x2, PT ;  /* 0x000000020e00780c */ /* 0x000fc80003f25270 */
[----:B------:R-:W-:Y:S02]  /*d370*/  SEL R11, RZ, 0x1, P1 ;  /* 0x00000001ff0b7807 */ /* 0x000fe40000800000 */
[----:B------:R-:W-:Y:S02]  /*d380*/  SEL R14, R14, RZ, P1 ;  /* 0x000000ff0e0e7207 */ /* 0x000fe40000800000 */
[----:B0-----:R-:W-:-:S05]  /*d390*/  LOP3.LUT R10, R156, R11, RZ, 0x3c, !PT ;  /* 0x0000000b9c0a7212 */ /* 0x001fca00078e3cff */
[----:B------:R0:W-:Y:S01]  /*d3a0*/  STL [R1], R10 ;  /* 0x0000000a01007387 */ /* 0x0001e20000100800 */
[----:B------:R-:W-:Y:S05]  /*d3b0*/  @!P0 BRA `(.L_x_1164) ;  /* 0x0000000000048947 */ /* 0x000fea0003800000 */
[----:B------:R-:W-:Y:S01]  /*d3c0*/  BPT.TRAP 0x1 ;  /* 0x000000040000795c */ /* 0x000fe20000300000 */
.L_x_1164:
[----:B------:R-:W-:Y:S01]  /*d3d0*/  IMAD R8, R14, 0x8, R18 ;  /* 0x000000080e087824 */ /* 0x000fe200078e0212 */
[----:B------:R-:W-:-:S04]  /*d3e0*/  SHF.L.U32 R11, R10, 0x1f, RZ ;  /* 0x0000001f0a0b7819 */ /* 0x000fc800000006ff */
[----:B------:R1:W2:Y:S01]  /*d3f0*/  SYNCS.PHASECHK.TRANS64.TRYWAIT P1, [R8+URZ+0x13230], R11 ;  /* 0x0132300b080075a7 */ /* 0x0002a2000802017f */
[----:B------:R-:W-:Y:S05]  /*d400*/  @!P0 BRA `(.L_x_1165) ;  /* 0x0000000000048947 */ /* 0x000fea0003800000 */
[----:B------:R-:W-:Y:S01]  /*d410*/  BPT.TRAP 0x1 ;  /* 0x000000040000795c */ /* 0x000fe20000300000 */
.L_x_1165:
[----:B0-----:R-:W3:Y:S01]  /*d420*/  LDL R10, [R1+0x2c] ;  /* 0x00002c00010a7983 */ /* 0x001ee20000100800 */
[----:B------:R-:W-:Y:S01]  /*d430*/  BSSY B2, `(.L_x_1166) ;  /* 0x0000007000027945 */ /* 0x000fe20003800000 */
[----:B---3--:R-:W-:-:S04]  /*d440*/  IMAD R20, R14, 0x280, R10 ;  /* 0x000002800e147824 */ /* 0x008fc800078e020a */
[C---:B------:R-:W-:Y:S02]  /*d450*/  VIADD R12, R20.reuse, 0x80 ;  /* 0x00000080140c7836 */ /* 0x040fe40000000000 */
[----:B------:R-:W-:Y:S01]  /*d460*/  VIADD R56, R20, 0x100 ;  /* 0x0000010014387836 */ /* 0x000fe20000000000 */
[----:B--2---:R-:W-:Y:S06]  /*d470*/  @P1 BRA `(.L_x_1167) ;  /* 0x0000000000081947 */ /* 0x004fec0003800000 */
[----:B------:R-:W0:Y:S02]  /*d480*/  SYNCS.PHASECHK.TRANS64.TRYWAIT P1, [R8+URZ+0x13230], R11 ;  /* 0x0132300b080075a7 */ /* 0x000e24000802017f */
[----:B0-----:R-:W-:Y:S05]  /*d490*/  @!P1 BRA `(.L_x_1168) ;  /* 0x0000015000f49947 */ /* 0x001fea0003800000 */
.L_x_1167:
[----:B------:R-:W-:Y:S05]  /*d4a0*/  BSYNC B2 ;  /* 0x0000000000027941 */ /* 0x000fea0003800000 */
.L_x_1166:
[----:B------:R-:W-:Y:S01]  /*d4b0*/  IMAD.MOV.U32 R10, RZ, RZ, R20 ;  /* 0x000000ffff0a7224 */ /* 0x000fe200078e0014 */
[----:B------:R-:W-:Y:S01]  /*d4c0*/  R2UR UR12, R4 ;  /* 0x00000000040c72ca */ /* 0x000fe200000e0000 */
[----:B01----:R-:W-:Y:S01]  /*d4d0*/  IMAD.MOV.U32 R11, RZ, RZ, -0x7fffffe0 ;  /* 0x80000020ff0b7424 */ /* 0x003fe200078e00ff */
[----:B------:R-:W-:Y:S01]  /*d4e0*/  R2UR UR13, R5 ;  /* 0x00000000050d72ca */ /* 0x000fe200000e0000 */
[----:B------:R-:W-:Y:S01]  /*d4f0*/  WARPGROUP.ARRIVE ;  /* 0x00000000000079c5 */ /* 0x000fe20000000000 */
[----:B------:R-:W-:Y:S01]  /*d500*/  R2UR UR14, R10 ;  /* 0x000000000a0e72ca */ /* 0x000fe200000e0000 */
[----:B------:R-:W-:Y:S01]  /*d510*/  IMAD.MOV.U32 R13, RZ, RZ, -0x7fffffe0 ;  /* 0x80000020ff0d7424 */ /* 0x000fe200078e00ff */
[----:B------:R-:W-:Y:S01]  /*d520*/  R2UR UR15, R11 ;  /* 0x000000000b0f72ca */ /* 0x000fe200000e0000 */
[----:B------:R-:W-:Y:S01]  /*d530*/  IMAD.MOV.U32 R10, RZ, RZ, R56 ;  /* 0x000000ffff0a7224 */ /* 0x000fe200078e0038 */
[----:B------:R-:W-:Y:S01]  /*d540*/  R2UR UR22, R12 ;  /* 0x000000000c1672ca */ /* 0x000fe200000e0000 */
[C---:B------:R-:W-:Y:S01]  /*d550*/  VIADD R12, R20.reuse, 0x180 ;  /* 0x00000180140c7836 */ /* 0x040fe20000000000 */
[----:B------:R-:W-:Y:S01]  /*d560*/  R2UR UR23, R13 ;  /* 0x000000000d1772ca */ /* 0x000fe200000e0000 */
[----:B------:R-:W-:Y:S01]  /*d570*/  VIADD R56, R20, 0x182 ;  /* 0x0000018214387836 */ /* 0x000fe20000000000 */
[----:B------:R-:W-:Y:S01]  /*d580*/  R2UR UR20, R4 ;  /* 0x00000000041472ca */ /* 0x000fe200000e0000 */
[----:B------:R-:W-:Y:S01]  /*d590*/  IMAD.MOV.U32 R57, RZ, RZ, -0x7fffffe0 ;  /* 0x80000020ff397424 */ /* 0x000fe200078e00ff */
[----:B------:R-:W-:-:S02]  /*d5a0*/  R2UR UR21, R5 ;  /* 0x00000000051572ca */ /* 0x000fc400000e0000 */
[----:B------:R-:W-:Y:S01]  /*d5b0*/  R2UR UR26, R10 ;  /* 0x000000000a1a72ca */ /* 0x000fe200000e0000 */
[----:B------:R-:W-:Y:S01]  /*d5c0*/  VIADD R10, R20, 0x200 ;  /* 0x00000200140a7836 */ /* 0x000fe20000000000 */
[----:B------:R-:W-:Y:S01]  /*d5d0*/  R2UR UR27, R11 ;  /* 0x000000000b1b72ca */ /* 0x000fe200000e0000 */
[----:B------:R-:W-:Y:S01]  /*d5e0*/  QGMMA.64x32x32.F32.E4M3.E4M3 R120, gdesc[UR12], RZ, !UPT, gsb0 ;  /* 0x006000000c7879f3 */ /* 0x000fe2000c0008ff */
[----:B------:R-:W-:Y:S02]  /*d5f0*/  R2UR UR24, R4 ;  /* 0x00000000041872ca */ /* 0x000fe400000e0000 */
[----:B------:R-:W-:Y:S02]  /*d600*/  R2UR UR25, R5 ;  /* 0x00000000051972ca */ /* 0x000fe400000e0000 */
        /* <DEDUP_REMOVED lines=8> */
[----:B------:R-:W-:Y:S01]  /*d690*/  IMAD.MOV.U32 R11, RZ, RZ, -0x7fffffe0 ;  /* 0x80000020ff0b7424 */ /* 0x000fe200078e00ff */
[----:B------:R-:W-:Y:S02]  /*d6a0*/  R2UR UR4, R4 ;  /* 0x00000000040472ca */ /* 0x000fe400000e0000 */
[----:B------:R-:W-:-:S02]  /*d6b0*/  R2UR UR5, R5 ;  /* 0x00000000050572ca */ /* 0x000fc400000e0000 */
[----:B------:R-:W-:Y:S01]  /*d6c0*/  R2UR UR18, R12 ;  /* 0x000000000c1272ca */ /* 0x000fe200000e0000 */
[----:B------:R-:W-:Y:S01]  /*d6d0*/  VIADD R12, R20, 0x102 ;  /* 0x00000102140c7836 */ /* 0x000fe20000000000 */
[----:B------:R-:W-:Y:S01]  /*d6e0*/  R2UR UR19, R13 ;  /* 0x000000000d1372ca */ /* 0x000fe200000e0000 */
[----:B------:R-:W-:Y:S01]  /*d6f0*/  IMAD.MOV.U32 R13, RZ, RZ, -0x7fffffe0 ;  /* 0x80000020ff0d7424 */ /* 0x000fe200078e00ff */
[----:B------:R-:W-:Y:S02]  /*d700*/  R2UR UR16, R6 ;  /* 0x00000000061072ca */ /* 0x000fe400000e0000 */
[----:B------:R-:W-:Y:S02]  /*d710*/  R2UR UR17, R7 ;  /* 0x00000000071172ca */ /* 0x000fe400000e0000 */
[----:B------:R-:W-:Y:S01]  /*d720*/  R2UR UR14, R10 ;  /* 0x000000000a0e72ca */ /* 0x000fe200000e0000 */
[----:B------:R-:W-:Y:S01]  /*d730*/  VIADD R10, R20, 0x202 ;  /* 0x00000202140a7836 */ /* 0x000fe20000000000 */
[----:B------:R-:W-:Y:S01]  /*d740*/  R2UR UR15, R11 ;  /* 0x000000000b0f72ca */ /* 0x000fe200000e0000 */
[----:B------:R-:W-:Y:S01]  /*d750*/  IMAD.MOV.U32 R11, RZ, RZ, -0x7fffffe0 ;  /* 0x80000020ff0b7424 */ /* 0x000fe200078e00ff */
[----:B------:R-:W-:-:S02]  /*d760*/  R2UR UR12, R6 ;  /* 0x00000000060c72ca */ /* 0x000fc400000e0000 */
        /* <DEDUP_REMOVED lines=43> */
.L_x_1169:
[----:B------:R-:W-:Y:S01]  /*da20*/  SHF.L.U32 R10, R156, 0x1f, RZ ;  /* 0x0000001f9c0a7819 */ /* 0x000fe200000006ff */
[----:B------:R-:W-:-:S04]  /*da30*/  IMAD R20, R19, 0x8, R18 ;  /* 0x0000000813147824 */ /* 0x000fc800078e0212 */
[----:B------:R0:W1:Y:S01]  /*da40*/  SYNCS.PHASECHK.TRANS64.TRYWAIT P1, [R20+URZ+0x13250], R10 ;  /* 0x0132500a140075a7 */ /* 0x000062000802017f */
[----:B------:R-:W-:Y:S05]  /*da50*/  @!P0 BRA `(.L_x_1170) ;  /* 0x0000000000048947 */ /* 0x000fea0003800000 */
[----:B------:R-:W-:Y:S01]  /*da60*/  BPT.TRAP 0x1 ;  /* 0x000000040000795c */ /* 0x000fe20000300000 */
.L_x_1170:
[----:B------:R-:W-:Y:S04]  /*da70*/  BSSY B2, `(.L_x_1171) ;  /* 0x0000004000027945 */ /* 0x000fe80003800000 */
[----:B-1----:R-:W-:Y:S05]  /*da80*/  @P1 BRA `(.L_x_1172) ;  /* 0x0000000000081947 */ /* 0x002fea0003800000 */
[----:B------:R-:W1:Y:S02]  /*da90*/  SYNCS.PHASECHK.TRANS64.TRYWAIT P1, [R20+URZ+0x13250], R10 ;  /* 0x0132500a140075a7 */ /* 0x000e64000802017f */
[----:B-1----:R-:W-:Y:S05]  /*daa0*/  @!P1 BRA `(.L_x_1173) ;  /* 0x0000014c00849947 */ /* 0x002fea0003800000 */
.L_x_1172:
[----:B------:R-:W-:Y:S05]  /*dab0*/  BSYNC B2 ;  /* 0x0000000000027941 */ /* 0x000fea0003800000 */
.L_x_1171:
[----:B01----:R-:W-:Y:S01]  /*dac0*/  VIADD R10, R18, 0x1000 ;  /* 0x00001000120a7836 */ /* 0x003fe20000000000 */
[----:B------:R-:W-:Y:S01]  /*dad0*/  WARPGROUP.ARRIVE ;  /* 0x00000000000079c5 */ /* 0x000fe20000000000 */
[----:B------:R-:W-:Y:S01]  /*dae0*/  IMAD.MOV.U32 R11, RZ, RZ, -0x3ffffff0 ;  /* 0xc0000010ff0b7424 */ /* 0x000fe200078e00ff */
[----:B------:R-:W-:Y:S02]  /*daf0*/  LOP3.LUT P1, RZ, R17, 0x10, RZ, 0xc0, !PT ;  /* 0x0000001011ff7812 */ /* 0x000fe4000782c0ff */
[----:B------:R-:W-:Y:S02]  /*db00*/  SHF.R.U32.HI R10, RZ, 0x4, R10 ;  /* 0x00000004ff0a7819 */ /* 0x000fe4000001160a */
[----:B------:R-:W-:Y:S02]  /*db10*/  R2UR UR7, R11 ;  /* 0x000000000b0772ca */ /* 0x000fe400000e0000 */
[----:B------:R-:W-:-:S04]  /*db20*/  LOP3.LUT R10, R10, 0x3fff, RZ, 0xc0, !PT ;  /* 0x00003fff0a0a7812 */ /* 0x000fc800078ec0ff */
[----:B------:R-:W-:-:S05]  /*db30*/  LOP3.LUT R10, R10, 0x10000, RZ, 0xfc, !PT ;  /* 0x000100000a0a7812 */ /* 0x000fca00078efcff */
[----:B------:R-:W-:-:S05]  /*db40*/  IMAD R10, R19, 0x280, R10 ;  /* 0x00000280130a7824 */ /* 0x000fca00078e020a */
[----:B------:R-:W-:-:S13]  /*db50*/  R2UR UR6, R10 ;  /* 0x000000000a0672ca */ /* 0x000fda00000e0000 */
[----:B------:R-:W-:Y:S01]  /*db60*/  QGMMA.64x64x32.F32.E4M3.E4M3 R24, R152, gdesc[UR4], R24, gsb0 ;  /* 0x00e0000498187df3 */ /* 0x000fe20008000818 */
[----:B------:R-:W-:Y:S02]  /*db70*/  VIADD R12, R10, 0x80 ;  /* 0x000000800a0c7836 */ /* 0x000fe40000000000 */
[----:B------:R-:W-:-:S03]  /*db80*/  IMAD.MOV.U32 R13, RZ, RZ, -0x3ffffff0 ;  /* 0xc0000010ff0d7424 */ /* 0x000fc600078e00ff */
[----:B------:R-:W-:Y:S02]  /*db90*/  R2UR UR6, R12 ;  /* 0x000000000c0672ca */ /* 0x000fe400000e0000 */
[----:B------:R-:W-:Y:S01]  /*dba0*/  R2UR UR7, R13 ;  /* 0x000000000d0772ca */ /* 0x000fe200000e0000 */
[----:B------:R-:W-:Y:S02]  /*dbb0*/  WARPGROUP.DEPBAR.LE gsb0, 0x0 ;  /* 0x00008000000079c5 */ /* 0x000fe40000010000 */
[----:B------:R-:W2:Y:S04]  /*dbc0*/  LDL R152, [R1+0x3c] ;  /* 0x00003c0001987983 */ /* 0x000ea80000100800 */
[----:B------:R-:W3:Y:S04]  /*dbd0*/  LDL R153, [R1+0x38] ;  /* 0x0000380001997983 */ /* 0x000ee80000100800 */
[----:B------:R-:W4:Y:S04]  /*dbe0*/  LDL R154, [R1+0x28] ;  /* 0x00002800019a7983 */ /* 0x000f280000100800 */
[----:B------:R-:W5:Y:S01]  /*dbf0*/  LDL R155, [R1+0x14] ;  /* 0x00001400019b7983 */ /* 0x000f620000100800 */
[----:B------:R-:W-:Y:S01]  /*dc00*/  WARPGROUP.ARRIVE ;  /* 0x00000000000079c5 */ /* 0x000fe20000000000 */
[----:B------:R-:W-:-:S02]  /*dc10*/  VIADD R12, R10, 0x100 ;  /* 0x000001000a0c7836 */ /* 0x000fc40000000000 */
[C---:B------:R-:W-:Y:S01]  /*dc20*/  FMUL.FTZ R11, R2.reuse, R120 ;  /* 0x00000078020b7220 */ /* 0x040fe20000410000 */
[----:B------:R-:W-:Y:S02]  /*dc30*/  IMAD.MOV.U32 R13, RZ, RZ, -0x3ffffff0 ;  /* 0xc0000010ff0d7424 */ /* 0x000fe400078e00ff */
[C---:B------:R-:W-:Y:S01]  /*dc40*/  FMUL.FTZ R120, R2.reuse, R124 ;  /* 0x0000007c02787220 */ /* 0x040fe20000410000 */
[----:B------:R-:W-:Y:S01]  /*dc50*/  FMUL.FTZ R124, R2, R128 ;  /* 0x00000080027c7220 */ /* 0x000fe20000410000 */
[----:B------:R-:W-:Y:S01]  /*dc60*/  QGMMA.64x64x32.F32.E4M3.E4M3 R24, R148, gdesc[UR4], R24, gsb0 ;  /* 0x00e0000494187df3 */ /* 0x000fe20008000818 */
[----:B------:R-:W-:Y:S01]  /*dc70*/  R2UR UR6, R12 ;  /* 0x000000000c0672ca */ /* 0x000fe200000e0000 */
[----:B------:R-:W-:Y:S01]  /*dc80*/  VIADD R12, R10, 0x180 ;  /* 0x000001800a0c7836 */ /* 0x000fe20000000000 */
[----:B------:R-:W-:Y:S01]  /*dc90*/  R2UR UR7, R13 ;  /* 0x000000000d0772ca */ /* 0x000fe200000e0000 */
[----:B------:R-:W-:Y:S02]  /*dca0*/  IMAD.MOV.U32 R13, RZ, RZ, -0x3ffffff0 ;  /* 0xc0000010ff0d7424 */ /* 0x000fe400078e00ff */
[C---:B------:R-:W-:Y:S01]  /*dcb0*/  FMUL.FTZ R128, R2.reuse, R132 ;  /* 0x0000008402807220 */ /* 0x040fe20000410000 */
[----:B------:R-:W-:Y:S01]  /*dcc0*/  FMUL.FTZ R132, R2, R56 ;  /* 0x0000003802847220 */ /* 0x000fe20000410000 */
[----:B------:R-:W-:-:S02]  /*dcd0*/  VIADD R56, R10, 0x200 ;  /* 0x000002000a387836 */ /* 0x000fc40000000000 */
[C---:B------:R-:W-:Y:S01]  /*dce0*/  FMUL.FTZ R61, R2.reuse, R61 ;  /* 0x0000003d023d7220 */ /* 0x040fe20000410000 */
[C---:B------:R-:W-:Y:S01]  /*dcf0*/  FMUL.FTZ R19, R2.reuse, R123 ;  /* 0x0000007b02137220 */ /* 0x040fe20000410000 */
[C---:B------:R-:W-:Y:S01]  /*dd00*/  FMUL.FTZ R123, R2.reuse, R127 ;  /* 0x0000007f027b7220 */ /* 0x040fe20000410000 */
[C---:B------:R-:W-:Y:S01]  /*dd10*/  FMUL.FTZ R127, R2.reuse, R131 ;  /* 0x00000083027f7220 */ /* 0x040fe20000410000 */
[----:B------:R0:W1:Y:S01]  /*dd20*/  MUFU.TANH R10, R61 ;  /* 0x0000003d000a7308 */ /* 0x0000620000002400 */
        /* <DEDUP_REMOVED lines=59> */
[----:B------:R-:W0:Y:S01]  /*e0e0*/  MUFU.TANH R11, R11 ;  /* 0x0000000b000b7308 */ /* 0x000e220000002400 */
[----:B------:R-:W-:-:S02]  /*e0f0*/  WARPGROUP.DEPBAR.LE gsb0, 0x0 ;  /* 0x00008000000079c5 */ /* 0x000fc40000010000 */
[----:B------:R-:W-:-:S06]  /*e100*/  WARPGROUP.ARRIVE ;  /* 0x00000000000079c5 */ /* 0x000fcc0000000000 */
[----:B------:R-:W1:Y:S01]  /*e110*/  S2R R151, SR_TID.X ;  /* 0x0000000000977919 */ /* 0x000e620000002100 */
[----:B------:R-:W0:Y:S01]  /*e120*/  MUFU.TANH R19, R19 ;  /* 0x0000001300137308 */ /* 0x000e220000002400 */
[----:B------:R-:W-:Y:S01]  /*e130*/  QGMMA.64x64x32.F32.E4M3.E4M3 R24, R144, gdesc[UR4], R24, gsb0 ;  /* 0x00e0000490187df3 */ /* 0x000fe20008000818 */
[----:B------:R-:W-:Y:S01]  /*e140*/  R2UR UR6, R12 ;  /* 0x000000000c0672ca */ /* 0x000fe200000e0000 */
[C---:B------:R-:W-:Y:S01]  /*e150*/  FMUL.FTZ R12, R2.reuse, R121 ;  /* 0x00000079020c7220 */ /* 0x040fe20000410000 */
[----:B------:R-:W-:Y:S01]  /*e160*/  R2UR UR7, R13 ;  /* 0x000000000d0772ca */ /* 0x000fe200000e0000 */
[C---:B------:R-:W-:Y:S01]  /*e170*/  FMUL.FTZ R121, R2.reuse, R125 ;  /* 0x0000007d02797220 */ /* 0x040fe20000410000 */
[C---:B------:R-:W-:Y:S01]  /*e180*/  FMUL.FTZ R125, R2.reuse, R129 ;  /* 0x00000081027d7220 */ /* 0x040fe20000410000 */
[C---:B------:R-:W-:Y:S01]  /*e190*/  FMUL.FTZ R129, R2.reuse, R133 ;  /* 0x0000008502817220 */ /* 0x040fe20000410000 */
[----:B------:R-:W-:Y:S01]  /*e1a0*/  FMUL.FTZ R133, R2, R57 ;  /* 0x0000003902857220 */ /* 0x000fe20000410000 */
[----:B------:R-:W-:-:S02]  /*e1b0*/  IMAD.MOV.U32 R57, RZ, RZ, -0x3ffffff0 ;  /* 0xc0000010ff397424 */ /* 0x000fc400078e00ff */
[C---:B------:R-:W-:Y:S01]  /*e1c0*/  FMUL.FTZ R13, R2.reuse, R122 ;  /* 0x0000007a020d7220 */ /* 0x040fe20000410000 */
[C---:B------:R-:W-:Y:S01]  /*e1d0*/  FMUL.FTZ R122, R2.reuse, R126 ;  /* 0x0000007e027a7220 */ /* 0x040fe20000410000 */
[C---:B------:R-:W-:Y:S01]  /*e1e0*/  FMUL.FTZ R126, R2.reuse, R130 ;  /* 0x00000082027e7220 */ /* 0x040fe20000410000 */
[C---:B------:R-:W-:Y:S01]  /*e1f0*/  FMUL.FTZ R130, R2.reuse, R134 ;  /* 0x0000008602827220 */ /* 0x040fe20000410000 */
[C---:B------:R-:W-:Y:S01]  /*e200*/  FMUL.FTZ R134, R2.reuse, R64 ;  /* 0x0000004002867220 */ /* 0x040fe20000410000 */
[----:B------:R-:W-:Y:S01]  /*e210*/  FMUL.FTZ R64, R2, R67 ;  /* 0x0000004302407220 */ /* 0x000fe20000410000 */
[----:B------:R-:W0:Y:S08]  /*e220*/  MUFU.TANH R12, R12 ;  /* 0x0000000c000c7308 */ /* 0x000e300000002400 */
[----:B------:R-:W0:Y:S01]  /*e230*/  MUFU.TANH R13, R13 ;  /* 0x0000000d000d7308 */ /* 0x000e220000002400 */
[----:B-1----:R-:W-:-:S04]  /*e240*/  LOP3.LUT R151, R151, 0x7f, RZ, 0xc0, !PT ;  /* 0x0000007f97977812 */ /* 0x002fc800078ec0ff */
[----:B------:R-:W-:-:S03]  /*e250*/  ISETP.NE.AND P2, PT, R151, RZ, PT ;  /* 0x000000ff9700720c */ /* 0x000fc60003f45270 */
[----:B------:R-:W1:Y:S08]  /*e260*/  MUFU.TANH R120, R120 ;  /* 0x0000007800787308 */ /* 0x000e700000002400 */
        /* <DEDUP_REMOVED lines=9> */
[----:B------:R-:W-:Y:S01]  /*e300*/  R2UR UR6, R56 ;  /* 0x00000000380672ca */ /* 0x000fe200000e0000 */
[----:B------:R-:W-:Y:S01]  /*e310*/  @!P2 VIADD R56, R8, 0x13240 ;  /* 0x000132400838a836 */ /* 0x000fe20000000000 */
[----:B------:R-:W-:Y:S01]  /*e320*/  R2UR UR7, R57 ;  /* 0x00000000390772ca */ /* 0x000fe200000e0000 */
[----:B------:R-:W-:Y:S01]  /*e330*/  FMUL.FTZ R57, R2, R70 ;  /* 0x0000004602397220 */ /* 0x000fe20000410000 */
[----:B------:R-:W-:Y:S02]  /*e340*/  IMAD R70, R0, -0xa0, RZ ;  /* 0xffffff6000467824 */ /* 0x000fe400078e02ff */
[----:B------:R-:W0:Y:S01]  /*e350*/  MUFU.TANH R127, R127 ;  /* 0x0000007f007f7308 */ /* 0x000e220000002400 */
[----:B------:R-:W-:-:S07]  /*e360*/  @!P2 PRMT R56, RZ, 0x654, R56 ;  /* 0x00000654ff38a816 */ /* 0x000fce0000000038 */
[----:B------:R2:W0:Y:S08]  /*e370*/  MUFU.TANH R8, R57 ;  /* 0x0000003900087308 */ /* 0x0004300000002400 */
        /* <DEDUP_REMOVED lines=10> */
[----:B------:R-:W-:Y:S07]  /*e420*/  QGMMA.64x64x32.F32.E4M3.E4M3 R24, R136, gdesc[UR4], R24, gsb0 ;  /* 0x00e0000488187df3 */ /* 0x000fee0008000818 */
[----:B------:R-:W0:Y:S08]  /*e430*/  MUFU.TANH R108, R108 ;  /* 0x0000006c006c7308 */ /* 0x000e300000002400 */
[----:B------:R-:W0:Y:S08]  /*e440*/  MUFU.TANH R109, R109 ;  /* 0x0000006d006d7308 */ /* 0x000e300000002400 */
[----:B------:R-:W0:Y:S01]  /*e450*/  MUFU.TANH R110, R110 ;  /* 0x0000006e006e7308 */ /* 0x000e220000002400 */
[----:B--2---:R-:W-:-:S07]  /*e460*/  IADD3 R57, R70, 0x1, R152 ;  /* 0x0000000146397810 */ /* 0x004fce0007ffe098 */
[----:B------:R-:W2:Y:S01]  /*e470*/  MUFU.TANH R111, R111 ;  /* 0x0000006f006f7308 */ /* 0x000ea20000002400 */
[----:B---3--:R-:W-:Y:S02]  /*e480*/  IMAD.IADD R57, R57, 0x1, -R153 ;  /* 0x0000000139397824 */ /* 0x008fe400078e0a99 */
[C---:B----4-:R-:W-:Y:S02]  /*e490*/  IMAD R67, R154.reuse, -0x2, R70 ;  /* 0xfffffffe9a437824 */ /* 0x050fe400078e0246 */
[----:B------:R-:W-:-:S03]  /*e4a0*/  IMAD R57, R154, -0x2, R57 ;  /* 0xfffffffe9a397824 */ /* 0x000fc600078e0239 */
[----:B------:R-:W3:Y:S08]  /*e4b0*/  MUFU.TANH R112, R112 ;  /* 0x0000007000707308 */ /* 0x000ef00000002400 */
[----:B------:R-:W4:Y:S08]  /*e4c0*/  MUFU.TANH R113, R113 ;  /* 0x0000007100717308 */ /* 0x000f300000002400 */
[----:B------:R-:W0:Y:S08]  /*e4d0*/  MUFU.TANH R114, R114 ;  /* 0x0000007200727308 */ /* 0x000e300000002400 */
[----:B------:R-:W0:Y:S08]  /*e4e0*/  MUFU.TANH R115, R115 ;  /* 0x0000007300737308 */ /* 0x000e300000002400 */
[----:B------:R-:W0:Y:S08]  /*e4f0*/  MUFU.TANH R116, R116 ;  /* 0x0000007400747308 */ /* 0x000e300000002400 */
[----:B------:R-:W0:Y:S01]  /*e500*/  MUFU.TANH R117, R117 ;  /* 0x0000007500757308 */ /* 0x000e220000002400 */
[----:B------:R-:W-:-:S02]  /*e510*/  WARPGROUP.DEPBAR.LE gsb0, 0x0 ;  /* 0x00008000000079c5 */ /* 0x000fc40000010000 */
[C---:B------:R-:W-:Y:S01]  /*e520*/  VIADD R137, R57.reuse, UR42 ;  /* 0x0000002a39897c36 */ /* 0x040fe20008000000 */
[----:B------:R0:W-:Y:S01]  /*e530*/  @!P2 SYNCS.ARRIVE.TRANS64.RED.A1T0 RZ, [R56+URZ], RZ ;  /* 0x000000ff38ffa9a7 */ /* 0x0001e2000810043f */
[----:B------:R-:W-:-:S03]  /*e540*/  VIADD R136, R57, UR43 ;  /* 0x0000002b39887c36 */ /* 0x000fc60008000000 */
[----:B------:R-:W0:Y:S01]  /*e550*/  MUFU.TANH R118, R118 ;  /* 0x0000007600767308 */ /* 0x000e220000002400 */
[C---:B-----5:R-:W-:Y:S02]  /*e560*/  IMAD.IADD R135, R155.reuse, 0x1, R137 ;  /* 0x000000019b877824 */ /* 0x060fe400078e0289 */
[----:B------:R-:W-:-:S05]  /*e570*/  IMAD.IADD R71, R155, 0x1, R136 ;  /* 0x000000019b477824 */ /* 0x000fca00078e0288 */
        /* <DEDUP_REMOVED lines=51> */
[----:B------:R-:W2:Y:S01]  /*e8b0*/  LDL R155, [R1+0x1c] ;  /* 0x00001c00019b7983 */ /* 0x000ea20000100800 */
[----:B------:R-:W-:-:S05]  /*e8c0*/  IMAD.U32 R138, RZ, RZ, UR40 ;  /* 0x00000028ff8a7e24 */ /* 0x000fca000f8e00ff */
[----:B------:R-:W-:-:S13]  /*e8d0*/  ISETP.NE.AND P1, PT, R138, 0x1, PT ;  /* 0x000000018a00780c */ /* 0x000fda0003f25270 */
[----:B0-----:R-:W2:Y:S02]  /*e8e0*/  @P1 LDC.64 R56, c[0x0][0x9e8] ;  /* 0x00027a00ff381b82 */ /* 0x001ea40000000a00 */
[----:B--2---:R-:W-:-:S04]  /*e8f0*/  @P1 IMAD.HI.U32 R56, R155, R56, RZ ;  /* 0x000000389b381227 */ /* 0x004fc800078e00ff */
[----:B------:R-:W-:Y:S01]  /*e900*/  IMAD.MOV.U32 R139, RZ, RZ, R155 ;  /* 0x000000ffff8b7224 */ /* 0x000fe200078e009b */
[----:B------:R-:W-:-:S04]  /*e910*/  @P1 SHF.R.U32.HI R139, RZ, R57, R56 ;  /* 0x00000039ff8b1219 */ /* 0x000fc80000011638 */
[----:B------:R-:W-:Y:S01]  /*e920*/  LOP3.LUT R56, RZ, R139, RZ, 0x33, !PT ;  /* 0x0000008bff387212 */ /* 0x000fe200078e33ff */
[----:B------:R-:W-:Y:S06]  /*e930*/  BRA `(.L_x_1177) ;  /* 0x0000000000187947 */ /* 0x000fec0003800000 */
.L_x_1176:
[----:B------:R-:W-:-:S05]  /*e940*/  IMAD.U32 R138, RZ, RZ, UR40 ;  /* 0x00000028ff8a7e24 */ /* 0x000fca000f8e00ff */
[----:B------:R-:W-:-:S13]  /*e950*/  ISETP.NE.AND P1, PT, R138, 0x1, PT ;  /* 0x000000018a00780c */ /* 0x000fda0003f25270 */
[----:B0-----:R-:W0:Y:S02]  /*e960*/  @P1 LDC.64 R56, c[0x0][0x9e8] ;  /* 0x00027a00ff381b82 */ /* 0x001e240000000a00 */
[----:B0-----:R-:W-:-:S04]  /*e970*/  @P1 IMAD.HI.U32 R139, R15, R56, RZ ;  /* 0x000000380f8b1227 */ /* 0x001fc800078e00ff */
[----:B------:R-:W-:Y:S01]  /*e980*/  IMAD.MOV.U32 R56, RZ, RZ, R15 ;  /* 0x000000ffff387224 */ /* 0x000fe200078e000f */
[----:B------:R-:W-:-:S07]  /*e990*/  @P1 SHF.R.U32.HI R56, RZ, R57, R139 ;  /* 0x00000039ff381219 */ /* 0x000fce000001168b */
.L_x_1177:
[----:B------:R-:W-:Y:S05]  /*e9a0*/  BSYNC B2 ;  /* 0x0000000000027941 */ /* 0x000fea0003800000 */
.L_x_1175:
[----:B------:R-:W-:-:S05]  /*e9b0*/  IMAD R56, R56, R138, R67 ;  /* 0x0000008a38387224 */ /* 0x000fca00078e0243 */
[----:B------:R-:W-:Y:S02]  /*e9c0*/  VIMNMX R71, R71, R56, !PT ;  /* 0x0000003847477248 */ /* 0x000fe40007fe0100 */
[----:B------:R-:W-:-:S07]  /*e9d0*/  VIADDMNMX R135, R56, R138, R135, PT ;  /* 0x0000008a38877246 */ /* 0x000fce0003800187 */
.L_x_1174:
[C---:B------:R-:W-:Y:S01]  /*e9e0*/  ISETP.GE.AND P1, PT, R70.reuse, 0x2, PT ;  /* 0x000000024600780c */ /* 0x040fe20003f26270 */
[----:B0-----:R-:W2:Y:S01]  /*e9f0*/  LDL R56, [R1+0x20] ;  /* 0x0000200001387983 */ /* 0x001ea20000100800 */
[----:B------:R-:W-:Y:S02]  /*ea00*/  ISETP.GE.AND P2, PT, R70, 0x9, PT ;  /* 0x000000094600780c */ /* 0x000fe40003f46270 */
[C---:B------:R-:W-:Y:S02]  /*ea10*/  ISETP.GT.AND P3, PT, R71.reuse, 0x1, !P1 ;  /* 0x000000014700780c */ /* 0x040fe40004f64270 */
[----:B------:R-:W-:Y:S02]  /*ea20*/  ISETP.GT.AND P4, PT, R71, 0x8, !P2 ;  /* 0x000000084700780c */ /* 0x000fe40005784270 */
[C---:B------:R-:W-:Y:S02]  /*ea30*/  ISETP.LT.OR P3, PT, R135.reuse, 0x2, P3 ;  /* 0x000000028700780c */ /* 0x040fe40001f61670 */
[----:B------:R-:W-:-:S02]  /*ea40*/  ISETP.LT.OR P4, PT, R135, 0x9, P4 ;  /* 0x000000098700780c */ /* 0x000fc40002781670 */
[----:B------:R-:W-:Y:S02]  /*ea50*/  FSEL R12, R12, -INF , !P3 ;  /* 0xff8000000c0c7808 */ /* 0x000fe40005800000 */
[----:B------:R-:W-:Y:S02]  /*ea60*/  ISETP.GE.AND P3, PT, R70, 0xa, PT ;  /* 0x0000000a4600780c */ /* 0x000fe40003f66270 */
[----:B------:R-:W-:Y:S02]  /*ea70*/  FSEL R120, R120, -INF , !P4 ;  /* 0xff80000078787808 */ /* 0x000fe40006000000 */
[----:B------:R-:W-:Y:S02]  /*ea80*/  ISETP.GT.AND P4, PT, R71, 0x9, !P3 ;  /* 0x000000094700780c */ /* 0x000fe40005f84270 */
[----:B------:R-:W-:Y:S02]  /*ea90*/  LOP3.LUT R17, R17, 0xfffffffd, RZ, 0xc0, !PT ;  /* 0xfffffffd11117812 */ /* 0x000fe400078ec0ff */
[----:B------:R-:W-:-:S02]  /*eaa0*/  ISETP.LT.OR P4, PT, R135, 0xa, P4 ;  /* 0x0000000a8700780c */ /* 0x000fc40002781670 */
[----:B------:R-:W-:Y:S02]  /*eab0*/  LOP3.LUT R16, R16, 0x7fffffff, RZ, 0xc0, !PT ;  /* 0x7fffffff10107812 */ /* 0x000fe400078ec0ff */
        /* <DEDUP_REMOVED lines=11> */
[----:B------:R-:W-:Y:S02]  /*eb70*/  ISETP.GT.AND P6, PT, R71, 0x18, !P6 ;  /* 0x000000184700780c */ /* 0x000fe400077c4270 */
[----:B------:R-:W-:Y:S02]  /*eb80*/  LOP3.LUT R17, R17, 0xfffffffe, RZ, 0xc0, !PT ;  /* 0xfffffffe11117812 */ /* 0x000fe400078ec0ff */
        /* <DEDUP_REMOVED lines=54> */
[----:B------:R-:W-:Y:S01]  /*eef0*/  ISETP.LT.OR P6, PT, R135, 0x3a, P6 ;  /* 0x0000003a8700780c */ /* 0x000fe200037c1670 */
[C---:B--2---:R-:W-:Y:S02]  /*ef00*/  IMAD.IADD R137, R56.reuse, 0x1, R137 ;  /* 0x0000000138897824 */ /* 0x044fe400078e0289 */
[----:B------:R-:W-:Y:S01]  /*ef10*/  IMAD.IADD R136, R56, 0x1, R136 ;  /* 0x0000000138887824 */ /* 0x000fe200078e0288 */
[----:B------:R-:W-:-:S02]  /*ef20*/  FSEL R117, R117, -INF , !P6 ;  /* 0xff80000075757808 */ /* 0x000fc40007000000 */
        /* <DEDUP_REMOVED lines=148> */
[----:B------:R-:W-:-:S13]  /*f870*/  LOP3.LUT P6, RZ, R17, 0x10, RZ, 0xc0, !PT ;  /* 0x0000001011ff7812 */ /* 0x000fda00078cc0ff */
[----:B------:R-:W-:Y:S05]  /*f880*/  @!P6 BRA `(.L_x_1178) ;  /* 0x000000000058e947 */ /* 0x000fea0003800000 */
[----:B------:R-:W-:Y:S01]  /*f890*/  ISETP.GT.AND P6, PT, R21, -0x1, PT ;  /* 0xffffffff1500780c */ /* 0x000fe20003fc4270 */
[----:B------:R-:W-:-:S12]  /*f8a0*/  BSSY B2, `(.L_x_1179) ;  /* 0x0000011000027945 */ /* 0x000fd80003800000 */
[----:B------:R-:W-:Y:S05]  /*f8b0*/  @P6 BRA `(.L_x_1180) ;  /* 0x0000000000246947 */ /* 0x000fea0003800000 */
[----:B------:R-:W2:Y:S01]  /*f8c0*/  LDL R139, [R1+0x18] ;  /* 0x00001800018b7983 */ /* 0x000ea20000100800 */
[----:B------:R-:W-:-:S05]  /*f8d0*/  IMAD.U32 R56, RZ, RZ, UR40 ;  /* 0x00000028ff387e24 */ /* 0x000fca000f8e00ff */
[----:B------:R-:W-:-:S13]  /*f8e0*/  ISETP.NE.AND P6, PT, R56, 0x1, PT ;  /* 0x000000013800780c */ /* 0x000fda0003fc5270 */
[----:B------:R-:W2:Y:S02]  /*f8f0*/  @P6 LDC.64 R10, c[0x0][0x9e8] ;  /* 0x00027a00ff0a6b82 */ /* 0x000ea40000000a00 */
[----:B--2---:R-:W-:-:S04]  /*f900*/  @P6 IMAD.HI.U32 R10, R139, R10, RZ ;  /* 0x0000000a8b0a6227 */ /* 0x004fc800078e00ff */
[----:B------:R-:W-:Y:S01]  /*f910*/  IMAD.MOV.U32 R70, RZ, RZ, R139 ;  /* 0x000000ffff467224 */ /* 0x000fe200078e008b */
[----:B------:R-:W-:-:S04]  /*f920*/  @P6 SHF.R.U32.HI R70, RZ, R11, R10 ;  /* 0x0000000bff466219 */ /* 0x000fc8000001160a */
[----:B------:R-:W-:Y:S01]  /*f930*/  LOP3.LUT R10, RZ, R70, RZ, 0x33, !PT ;  /* 0x00000046ff0a7212 */ /* 0x000fe200078e33ff */
[----:B------:R-:W-:Y:S06]  /*f940*/  BRA `(.L_x_1181) ;  /* 0x0000000000187947 */ /* 0x000fec0003800000 */
.L_x_1180:
[----:B------:R-:W-:-:S05]  /*f950*/  IMAD.U32 R56, RZ, RZ, UR40 ;  /* 0x00000028ff387e24 */ /* 0x000fca000f8e00ff */
[----:B------:R-:W-:-:S13]  /*f960*/  ISETP.NE.AND P6, PT, R56, 0x1, PT ;  /* 0x000000013800780c */ /* 0x000fda0003fc5270 */
[----:B------:R-:W0:Y:S02]  /*f970*/  @P6 LDC.64 R10, c[0x0][0x9e8] ;  /* 0x00027a00ff0a6b82 */ /* 0x000e240000000a00 */
[----:B0-----:R-:W-:-:S04]  /*f980*/  @P6 IMAD.HI.U32 R70, R21, R10, RZ ;  /* 0x0000000a15466227 */ /* 0x001fc800078e00ff */
[----:B------:R-:W-:Y:S01]  /*f990*/  IMAD.MOV.U32 R10, RZ, RZ, R21 ;  /* 0x000000ffff0a7224 */ /* 0x000fe200078e0015 */
[----:B------:R-:W-:-:S07]  /*f9a0*/  @P6 SHF.R.U32.HI R10, RZ, R11, R70 ;  /* 0x0000000bff0a6219 */ /* 0x000fce0000011646 */
.L_x_1181:
[----:B------:R-:W-:Y:S05]  /*f9b0*/  BSYNC B2 ;  /* 0x0000000000027941 */ /* 0x000fea0003800000 */
.L_x_1179:
[----:B------:R-:W-:-:S05]  /*f9c0*/  IMAD R67, R10, R56, R67 ;  /* 0x000000380a437224 */ /* 0x000fca00078e0243 */
[----:B------:R-:W-:Y:S02]  /*f9d0*/  VIMNMX R136, R136, R67, !PT ;  /* 0x0000004388887248 */ /* 0x000fe40007fe0100 */
[----:B------:R-:W-:-:S07]  /*f9e0*/  VIADDMNMX R137, R67, R56, R137, PT ;  /* 0x0000003843897246 */ /* 0x000fce0003800189 */
.L_x_1178:
[C---:B------:R-:W-:Y:S01]  /*f9f0*/  ISETP.GT.AND P1, PT, R136.reuse, 0x1, !P1 ;  /* 0x000000018800780c */ /* 0x040fe20004f24270 */
[----:B------:R-:W2:Y:S01]  /*fa00*/  LDL.LU R135, [R1+0x8] ;  /* 0x0000080001877983 */ /* 0x000ea20000300800 */
[----:B------:R-:W-:Y:S02]  /*fa10*/  LOP3.LUT P6, RZ, R17, 0x2, RZ, 0xc0, !PT ;  /* 0x0000000211ff7812 */ /* 0x000fe400078cc0ff */
[----:B------:R-:W-:Y:S01]  /*fa20*/  ISETP.LT.OR P1, PT, R137, 0x2, P1 ;  /* 0x000000028900780c */ /* 0x000fe20000f21670 */
[----:B------:R-:W3:Y:S01]  /*fa30*/  LDL.LU R71, [R1+0x4] ;  /* 0x0000040001477983 */ /* 0x000ee20000300800 */
[----:B------:R-:W-:Y:S01]  /*fa40*/  LOP3.LUT R17, R17, 0xffffffdf, RZ, 0xc0, !PT ;  /* 0xffffffdf11117812 */ /* 0x000fe200078ec0ff */
[----:B------:R-:W-:Y:S01]  /*fa50*/  IMAD.U32 R56, RZ, RZ, UR39 ;  /* 0x00000027ff387e24 */ /* 0x000fe2000f8e00ff */
[----:B------:R-:W-:Y:S02]  /*fa60*/  FSEL R19, R19, -INF , !P1 ;  /* 0xff80000013137808 */ /* 0x000fe40004800000 */
[----:B------:R-:W-:-:S02]  /*fa70*/  ISETP.GT.AND P1, PT, R136, 0x18, !P6 ;  /* 0x000000188800780c */ /* 0x000fc40007724270 */
[----:B------:R-:W-:Y:S02]  /*fa80*/  @P0 LOP3.LUT R17, R17, 0x20, RZ, 0xfc, !PT ;  /* 0x0000002011110812 */ /* 0x000fe400078efcff */
[----:B------:R-:W-:Y:S02]  /*fa90*/  ISETP.LT.OR P1, PT, R137, 0x19, P1 ;  /* 0x000000198900780c */ /* 0x000fe40000f21670 */
[----:B------:R-:W-:Y:S02]  /*faa0*/  ISETP.GT.AND P5, PT, R136, 0x11, !P5 ;  /* 0x000000118800780c */ /* 0x000fe40006fa4270 */
[----:B------:R-:W-:Y:S02]  /*fab0*/  FSEL R130, R130, -INF , !P1 ;  /* 0xff80000082827808 */ /* 0x000fe40004800000 */
[----:B------:R-:W-:Y:S02]  /*fac0*/  LOP3.LUT P1, RZ, R17, 0x1, RZ, 0xc0, !PT ;  /* 0x0000000111ff7812 */ /* 0x000fe4000782c0ff */
[----:B------:R-:W-:-:S02]  /*fad0*/  ISETP.LT.OR P5, PT, R137, 0x12, P5 ;  /* 0x000000128900780c */ /* 0x000fc40002fa1670 */
[C---:B------:R-:W-:Y:S02]  /*fae0*/  ISETP.GT.AND P1, PT, R136.reuse, 0x19, !P1 ;  /* 0x000000198800780c */ /* 0x040fe40004f24270 */
[----:B------:R-:W-:Y:S02]  /*faf0*/  FSEL R127, R127, -INF , !P5 ;  /* 0xff8000007f7f7808 */ /* 0x000fe40006800000 */
[----:B------:R-:W-:Y:S02]  /*fb00*/  ISETP.LT.OR P1, PT, R137, 0x1a, P1 ;  /* 0x0000001a8900780c */ /* 0x000fe40000f21670 */
[----:B------:R-:W-:Y:S02]  /*fb10*/  ISETP.GT.AND P4, PT, R136, 0x10, !P4 ;  /* 0x000000108800780c */ /* 0x000fe40006784270 */
[----:B------:R-:W-:Y:S02]  /*fb20*/  FSEL R131, R131, -INF , !P1 ;  /* 0xff80000083837808 */ /* 0x000fe40004800000 */
[----:B------:R-:W-:-:S02]  /*fb30*/  LOP3.LUT P1, RZ, R16, 0x80000000, RZ, 0xc0, !PT ;  /* 0x8000000010ff7812 */ /* 0x000fc4000782c0ff */
[----:B------:R-:W-:Y:S02]  /*fb40*/  LOP3.LUT P5, RZ, R16, 0x20000000, RZ, 0xc0, !PT ;  /* 0x2000000010ff7812 */ /* 0x000fe400078ac0ff */
[----:B------:R-:W-:Y:S02]  /*fb50*/  ISETP.GT.AND P1, PT, R136, 0x20, !P1 ;  /* 0x000000208800780c */ /* 0x000fe40004f24270 */
[C---:B------:R-:W-:Y:S02]  /*fb60*/  ISETP.LT.OR P4, PT, R137.reuse, 0x11, P4 ;  /* 0x000000118900780c */ /* 0x040fe40002781670 */
[----:B------:R-:W-:Y:S02]  /*fb70*/  ISETP.LT.OR P1, PT, R137, 0x21, P1 ;  /* 0x000000218900780c */ /* 0x000fe40000f21670 */
[----:B------:R-:W-:Y:S02]  /*fb80*/  FSEL R126, R126, -INF , !P4 ;  /* 0xff8000007e7e7808 */ /* 0x000fe40006000000 */
[----:B------:R-:W-:-:S02]  /*fb90*/  FSEL R106, R106, -INF , !P1 ;  /* 0xff8000006a6a7808 */ /* 0x000fc40004800000 */
[----:B------:R-:W-:Y:S02]  /*fba0*/  LOP3.LUT P1, RZ, R16, 0x40000000, RZ, 0xc0, !PT ;  /* 0x4000000010ff7812 */ /* 0x000fe4000782c0ff */
[C---:B------:R-:W-:Y:S02]  /*fbb0*/  ISETP.GT.AND P3, PT, R136.reuse, 0x9, !P3 ;  /* 0x000000098800780c */ /* 0x040fe40005f64270 */
[----:B------:R-:W-:Y:S02]  /*fbc0*/  ISETP.GT.AND P1, PT, R136, 0x21, !P1 ;  /* 0x000000218800780c */ /* 0x000fe40004f24270 */
[----:B------:R-:W-:Y:S02]  /*fbd0*/  LOP3.LUT P4, RZ, R16, 0x10000000, RZ, 0xc0, !PT ;  /* 0x1000000010ff7812 */ /* 0x000fe4000788c0ff */
[C---:B------:R-:W-:Y:S02]  /*fbe0*/  ISETP.LT.OR P1, PT, R137.reuse, 0x22, P1 ;  /* 0x000000228900780c */ /* 0x040fe40000f21670 */
[----:B------:R-:W-:-:S02]  /*fbf0*/  ISETP.LT.OR P3, PT, R137, 0xa, P3 ;  /* 0x0000000a8900780c */ /* 0x000fc40001f61670 */
[----:B------:R-:W-:Y:S02]  /*fc00*/  FSEL R107, R107, -INF , !P1 ;  /* 0xff8000006b6b7808 */ /* 0x000fe40004800000 */
[C---:B------:R-:W-:Y:S02]  /*fc10*/  ISETP.GT.AND P1, PT, R136.reuse, 0x28, !P5 ;  /* 0x000000288800780c */ /* 0x040fe40006f24270 */
[----:B------:R-:W-:Y:S02]  /*fc20*/  FSEL R123, R123, -INF , !P3 ;  /* 0xff8000007b7b7808 */ /* 0x000fe40005800000 */
[----:B------:R-:W-:Y:S02]  /*fc30*/  ISETP.LT.OR P1, PT, R137, 0x29, P1 ;  /* 0x000000298900780c */ /* 0x000fe40000f21670 */
[----:B------:R-:W-:Y:S02]  /*fc40*/  ISETP.GT.AND P2, PT, R136, 0x8, !P2 ;  /* 0x000000088800780c */ /* 0x000fe40005744270 */
[----:B------:R-:W-:-:S02]  /*fc50*/  FSEL R110, R110, -INF , !P1 ;  /* 0xff8000006e6e7808 */ /* 0x000fc40004800000 */
[----:B------:R-:W-:Y:S02]  /*fc60*/  ISETP.GT.AND P1, PT, R136, 0x29, !P4 ;  /* 0x000000298800780c */ /* 0x000fe40006724270 */
[----:B------:R-:W-:Y:S02]  /*fc70*/  LOP3.LUT P3, RZ, R16, 0x8000000, RZ, 0xc0, !PT ;  /* 0x0800000010ff7812 */ /* 0x000fe4000786c0ff */
[C---:B------:R-:W-:Y:S02]  /*fc80*/  ISETP.LT.OR P1, PT, R137.reuse, 0x2a, P1 ;  /* 0x0000002a8900780c */ /* 0x040fe40000f21670 */
[----:B------:R-:W-:Y:S02]  /*fc90*/  ISETP.LT.OR P2, PT, R137, 0x9, P2 ;  /* 0x000000098900780c */ /* 0x000fe40001741670 */
[----:B------:R-:W-:Y:S02]  /*fca0*/  FSEL R111, R111, -INF , !P1 ;  /* 0xff8000006f6f7808 */ /* 0x000fe40004800000 */
[----:B------:R-:W-:-:S02]  /*fcb0*/  ISETP.GT.AND P1, PT, R136, 0x30, !P3 ;  /* 0x000000308800780c */ /* 0x000fc40005f24270 */
[----:B------:R-:W-:Y:S02]  /*fcc0*/  FSEL R122, R122, -INF , !P2 ;  /* 0xff8000007a7a7808 */ /* 0x000fe40005000000 */
[----:B------:R-:W-:Y:S02]  /*fcd0*/  ISETP.LT.OR P1, PT, R137, 0x31, P1 ;  /* 0x000000318900780c */ /* 0x000fe40000f21670 */
[----:B------:R-:W-:Y:S02]  /*fce0*/  LOP3.LUT P2, RZ, R16, 0x4000000, RZ, 0xc0, !PT ;  /* 0x0400000010ff7812 */ /* 0x000fe4000784c0ff */
[----:B------:R-:W-:Y:S02]  /*fcf0*/  FSEL R114, R114, -INF , !P1 ;  /* 0xff80000072727808 */ /* 0x000fe40004800000 */
[----:B------:R-:W-:Y:S02]  /*fd00*/  ISETP.GT.AND P1, PT, R136, 0x31, !P2 ;  /* 0x000000318800780c */ /* 0x000fe40005724270 */
[----:B------:R-:W-:-:S02]  /*fd10*/  LOP3.LUT P0, RZ, R16, 0x2000000, RZ, 0xc0, !PT ;  /* 0x0200000010ff7812 */ /* 0x000fc4000780c0ff */
[----:B------:R-:W-:Y:S02]  /*fd20*/  ISETP.LT.OR P1, PT, R137, 0x32, P1 ;  /* 0x000000328900780c */ /* 0x000fe40000f21670 */
[----:B------:R-:W-:Y:S02]  /*fd30*/  LOP3.LUT P6, RZ, R16, 0x1000000, RZ, 0xc0, !PT ;  /* 0x0100000010ff7812 */ /* 0x000fe400078cc0ff */
[----:B------:R-:W-:Y:S02]  /*fd40*/  FSEL R115, R115, -INF , !P1 ;  /* 0xff80000073737808 */ /* 0x000fe40004800000 */
        /* <DEDUP_REMOVED lines=22> */
[C---:B------:R-:W-:Y:S02]  /*feb0*/  LOP3.LUT P5, RZ, R16.reuse, 0x80000, RZ, 0xc0, !PT ;  /* 0x0008000010ff7812 */ /* 0x040fe400078ac0ff */
[----:B------:R-:W-:Y:S02]  /*fec0*/  FSEL R91, R91, -INF , !P1 ;  /* 0xff8000005b5b7808 */ /* 0x000fe40004800000 */
[----:B------:R-:W-:Y:S02]  /*fed0*/  LOP3.LUT P1, RZ, R16, 0x200000, RZ, 0xc0, !PT ;  /* 0x0020000010ff7812 */ /* 0x000fe4000782c0ff */
[----:B------:R-:W-:Y:S02]  /*fee0*/  FMNMX.FTZ R10, R105, R10, !PT ;  /* 0x0000000a690a7209 */ /* 0x000fe40007810000 */
[----:B------:R-:W-:-:S02]  /*fef0*/  ISETP.GT.AND P1, PT, R136, 0x48, !P1 ;  /* 0x000000488800780c */ /* 0x000fc40004f24270 */
[----:B------:R-:W-:Y:S02]  /*ff00*/  FMNMX.FTZ R10, R108, R10, !PT ;  /* 0x0000000a6c0a7209 */ /* 0x000fe40007810000 */
[----:B------:R-:W-:Y:S02]  /*ff10*/  ISETP.LT.OR P1, PT, R137, 0x49, P1 ;  /* 0x000000498900780c */ /* 0x000fe40000f21670 */
[----:B------:R-:W-:Y:S02]  /*ff20*/  LOP3.LUT P4, RZ, R16, 0x40000, RZ, 0xc0, !PT ;  /* 0x0004000010ff7812 */ /* 0x000fe4000788c0ff */
[----:B------:R-:W-:Y:S02]  /*ff30*/  FSEL R94, R94, -INF , !P1 ;  /* 0xff8000005e5e7808 */ /* 0x000fe40004800000 */
[----:B------:R-:W-:Y:S02]  /*ff40*/  LOP3.LUT P1, RZ, R16, 0x100000, RZ, 0xc0, !PT ;  /* 0x0010000010ff7812 */ /* 0x000fe4000782c0ff */
[----:B------:R-:W-:-:S02]  /*ff50*/  FMNMX.FTZ R10, R109, R10, !PT ;  /* 0x0000000a6d0a7209 */ /* 0x000fc40007810000 */
[----:B------:R-:W-:Y:S02]  /*ff60*/  ISETP.GT.AND P1, PT, R136, 0x49, !P1 ;  /* 0x000000498800780c */ /* 0x000fe40004f24270 */
[----:B------:R-:W-:Y:S02]  /*ff70*/  FMNMX.FTZ R10, R112, R10, !PT ;  /* 0x0000000a700a7209 */ /* 0x000fe40007810000 */
[----:B------:R-:W-:Y:S02]  /*ff80*/  ISETP.LT.OR P1, PT, R137, 0x4a, P1 ;  /* 0x0000004a8900780c */ /* 0x000fe40000f21670 */
[----:B------:R-:W-:Y:S02]  /*ff90*/  LOP3.LUT P3, RZ, R16, 0x20000, RZ, 0xc0, !PT ;  /* 0x0002000010ff7812 */ /* 0x000fe4000786c0ff */
[----:B------:R-:W-:Y:S02]  /*ffa0*/  FSEL R95, R95, -INF , !P1 ;  /* 0xff8000005f5f7808 */ /* 0x000fe40004800000 */
[----:B------:R-:W-:-:S02]  /*ffb0*/  ISETP.GT.AND P1, PT, R136, 0x50, !P5 ;  /* 0x000000508800780c */ /* 0x000fc40006f24270 */
[----:B------:R-:W-:Y:S02]  /*ffc0*/  FMNMX.FTZ R10, R113, R10, !PT ;  /* 0x0000000a710a7209 */ /* 0x000fe40007810000 */
[----:B------:R-:W-:Y:S02]  /*ffd0*/  ISETP.LT.OR P1, PT, R137, 0x51, P1 ;  /* 0x000000518900780c */ /* 0x000fe40000f21670 */
[----:B------:R-:W-:Y:S02]  /*ffe0*/  FMNMX.FTZ R10, R116, R10, !PT ;  /* 0x0000000a740a7209 */ /* 0x000fe40007810000 */
[----:B------:R-:W-:Y:S02]  /*fff0*/  FSEL R98, R98, -INF , !P1 ;  /* 0xff80000062627808 */ /* 0x000fe40004800000 */
[----:B------:R-:W-:Y:S02]  /*10000*/  ISETP.GT.AND P1, PT, R136, 0x51, !P4 ;  /* 0x000000518800780c */ /* 0x000fe40006724270 */
[----:B------:R-:W-:-:S02]  /*10010*/  FMNMX.FTZ R10, R117, R10, !PT ;  /* 0x0000000a750a7209 */ /* 0x000fc40007810000 */
        /* <DEDUP_REMOVED lines=17> */
[----:B------:R-:W-:-:S02]  /*10130*/  FMNMX.FTZ R10, R96, R10, !PT ;  /* 0x0000000a600a7209 */ /* 0x000fc40007810000 */
[----:B------:R-:W-:Y:S02]  /*10140*/  FSEL R74, R74, -INF , !P1 ;  /* 0xff8000004a4a7808 */ /* 0x000fe40004800000 */
[----:B------:R-:W-:Y:S02]  /*10150*/  ISETP.GT.AND P1, PT, R136, 0x61, !P6 ;  /* 0x000000618800780c */ /* 0x000fe40007724270 */
[----:B------:R-:W-:Y:S02]  /*10160*/  FMNMX.FTZ R10, R97, R10, !PT ;  /* 0x0000000a610a7209 */ /* 0x000fe40007810000 */
[----:B------:R-:W-:Y:S02]  /*10170*/  ISETP.LT.OR P1, PT, R137, 0x62, P1 ;  /* 0x000000628900780c */ /* 0x000fe40000f21670 */
[----:B------:R-:W-:Y:S02]  /*10180*/  FMNMX.FTZ R10, R100, R10, !PT ;  /* 0x0000000a640a7209 */ /* 0x000fe40007810000 */
[----:B------:R-:W-:-:S02]  /*10190*/  LOP3.LUT P0, RZ, R16, 0x1, RZ, 0xc0, !PT ;  /* 0x0000000110ff7812 */ /* 0x000fc4000780c0ff */
[----:B------:R-:W-:Y:S02]  /*101a0*/  FSEL R75, R75, -INF , !P1 ;  /* 0xff8000004b4b7808 */ /* 0x000fe40004800000 */
[----:B------:R-:W-:Y:S02]  /*101b0*/  LOP3.LUT P1, RZ, R16, 0x2000, RZ, 0xc0, !PT ;  /* 0x0000200010ff7812 */ /* 0x000fe4000782c0ff */
[----:B------:R-:W-:Y:S02]  /*101c0*/  FMNMX.FTZ R10, R101, R10, !PT ;  /* 0x0000000a650a7209 */ /* 0x000fe40007810000 */
[C---:B------:R-:W-:Y:S02]  /*101d0*/  ISETP.GT.AND P0, PT, R136.reuse, RZ, !P0 ;  /* 0x000000ff8800720c */ /* 0x040fe40004704270 */
[----:B------:R-:W-:Y:S02]  /*101e0*/  ISETP.GT.AND P1, PT, R136, 0x68, !P1 ;  /* 0x000000688800780c */ /* 0x000fe40004f24270 */
[----:B------:R-:W-:-:S02]  /*101f0*/  FMNMX.FTZ R10, R72, R10, !PT ;  /* 0x0000000a480a7209 */ /* 0x000fc40007810000 */
[C---:B------:R-:W-:Y:S02]  /*10200*/  ISETP.LT.OR P0, PT, R137.reuse, 0x1, P0 ;  /* 0x000000018900780c */ /* 0x040fe40000701670 */
[----:B------:R-:W-:Y:S02]  /*10210*/  ISETP.LT.OR P1, PT, R137, 0x69, P1 ;  /* 0x000000698900780c */ /* 0x000fe40000f21670 */
[----:B------:R-:W-:Y:S02]  /*10220*/  FMNMX.FTZ R10, R73, R10, !PT ;  /* 0x0000000a490a7209 */ /* 0x000fe40007810000 */
[----:B------:R-:W-:Y:S02]  /*10230*/  FSEL R13, R13, -INF , !P0 ;  /* 0xff8000000d0d7808 */ /* 0x000fe40004000000 */
[----:B------:R-:W-:Y:S02]  /*10240*/  FSEL R78, R78, -INF , !P1 ;  /* 0xff8000004e4e7808 */ /* 0x000fe40004800000 */
[----:B------:R-:W-:-:S02]  /*10250*/  FMNMX.FTZ R10, R76, R10, !PT ;  /* 0x0000000a4c0a7209 */ /* 0x000fc40007810000 */
[----:B------:R-:W-:Y:S02]  /*10260*/  LOP3.LUT P1, RZ, R16, 0x1000, RZ, 0xc0, !PT ;  /* 0x0000100010ff7812 */ /* 0x000fe4000782c0ff */
[----:B------:R-:W-:Y:S02]  /*10270*/  FMNMX.FTZ R67, R13, R9, !PT ;  /* 0x000000090d437209 */ /* 0x000fe40007810000 */
[----:B------:R-:W-:Y:S02]  /*10280*/  FMNMX.FTZ R10, R77, R10, !PT ;  /* 0x0000000a4d0a7209 */ /* 0x000fe40007810000 */
[----:B------:R-:W-:Y:S02]  /*10290*/  ISETP.GT.AND P1, PT, R136, 0x69, !P1 ;  /* 0x000000698800780c */ /* 0x000fe40004f24270 */
[----:B------:R-:W-:Y:S02]  /*102a0*/  FMNMX.FTZ R67, R19, R67, !PT ;  /* 0x0000004313437209 */ /* 0x000fe40007810000 */
[----:B------:R-:W-:-:S02]  /*102b0*/  FMNMX.FTZ R10, R80, R10, !PT ;  /* 0x0000000a500a7209 */ /* 0x000fc40007810000 */
[----:B------:R-:W-:Y:S02]  /*102c0*/  ISETP.LT.OR P1, PT, R137, 0x6a, P1 ;  /* 0x0000006a8900780c */ /* 0x000fe40000f21670 */
[----:B------:R-:W-:Y:S02]  /*102d0*/  FMNMX.FTZ R67, R122, R67, !PT ;  /* 0x000000437a437209 */ /* 0x000fe40007810000 */
[----:B------:R-:W-:Y:S02]  /*102e0*/  FMNMX.FTZ R10, R81, R10, !PT ;  /* 0x0000000a510a7209 */ /* 0x000fe40007810000 */
[----:B------:R-:W-:Y:S02]  /*102f0*/  FSEL R79, R79, -INF , !P1 ;  /* 0xff8000004f4f7808 */ /* 0x000fe40004800000 */
[----:B------:R-:W-:Y:S02]  /*10300*/  LOP3.LUT P1, RZ, R16, 0x800, RZ, 0xc0, !PT ;  /* 0x0000080010ff7812 */ /* 0x000fe4000782c0ff */
[----:B------:R-:W-:-:S02]  /*10310*/  FMNMX.FTZ R67, R123, R67, !PT ;  /* 0x000000437b437209 */ /* 0x000fc40007810000 */
[----:B------:R-:W-:Y:S02]  /*10320*/  FMNMX.FTZ R10, R84, R10, !PT ;  /* 0x0000000a540a7209 */ /* 0x000fe40007810000 */
[----:B------:R-:W-:Y:S02]  /*10330*/  ISETP.GT.AND P1, PT, R136, 0x70, !P1 ;  /* 0x000000708800780c */ /* 0x000fe40004f24270 */
[----:B------:R-:W-:Y:S02]  /*10340*/  FMNMX.FTZ R67, R126, R67, !PT ;  /* 0x000000437e437209 */ /* 0x000fe40007810000 */
[----:B------:R-:W-:Y:S02]  /*10350*/  FMNMX.FTZ R10, R85, R10, !PT ;  /* 0x0000000a550a7209 */ /* 0x000fe40007810000 */
[----:B------:R-:W-:Y:S02]  /*10360*/  ISETP.LT.OR P1, PT, R137, 0x71, P1 ;  /* 0x000000718900780c */ /* 0x000fe40000f21670 */
[----:B------:R-:W-:-:S02]  /*10370*/  FMNMX.FTZ R67, R127, R67, !PT ;  /* 0x000000437f437209 */ /* 0x000fc40007810000 */
[----:B------:R-:W-:Y:S02]  /*10380*/  FMNMX.FTZ R10, R132, R10, !PT ;  /* 0x0000000a840a7209 */ /* 0x000fe40007810000 */
[----:B------:R-:W-:Y:S02]  /*10390*/  FSEL R82, R82, -INF , !P1 ;  /* 0xff80000052527808 */ /* 0x000fe40004800000 */
[----:B------:R-:W-:Y:S02]  /*103a0*/  FMNMX.FTZ R67, R130, R67, !PT ;  /* 0x0000004382437209 */ /* 0x000fe40007810000 */
[----:B------:R-:W-:Y:S02]  /*103b0*/  LOP3.LUT P1, RZ, R16, 0x400, RZ, 0xc0, !PT ;  /* 0x0000040010ff7812 */ /* 0x000fe4000782c0ff */
[----:B------:R-:W-:Y:S02]  /*103c0*/  FMNMX.FTZ R10, R133, R10, !PT ;  /* 0x0000000a850a7209 */ /* 0x000fe40007810000 */
[----:B------:R-:W-:-:S02]  /*103d0*/  FMNMX.FTZ R67, R131, R67, !PT ;  /* 0x0000004383437209 */ /* 0x000fc40007810000 */
[----:B------:R-:W-:Y:S02]  /*103e0*/  ISETP.GT.AND P1, PT, R136, 0x71, !P1 ;  /* 0x000000718800780c */ /* 0x000fe40004f24270 */
[----:B------:R-:W-:Y:S02]  /*103f0*/  FMNMX.FTZ R10, R60, R10, !PT ;  /* 0x0000000a3c0a7209 */ /* 0x000fe40007810000 */
[----:B------:R-:W-:Y:S02]  /*10400*/  FMNMX.FTZ R67, R106, R67, !PT ;  /* 0x000000436a437209 */ /* 0x000fe40007810000 */
[----:B------:R-:W-:Y:S02]  /*10410*/  ISETP.LT.OR P1, PT, R137, 0x72, P1 ;  /* 0x000000728900780c */ /* 0x000fe40000f21670 */
[----:B------:R-:W-:Y:S02]  /*10420*/  FMNMX.FTZ R10, R57, R10, !PT ;  /* 0x0000000a390a7209 */ /* 0x000fe40007810000 */
[----:B------:R-:W-:-:S02]  /*10430*/  FMNMX.FTZ R67, R107, R67, !PT ;  /* 0x000000436b437209 */ /* 0x000fc40007810000 */
[----:B------:R-:W-:Y:S02]  /*10440*/  FSEL R83, R83, -INF , !P1 ;  /* 0xff80000053537808 */ /* 0x000fe40004800000 */
[----:B------:R-:W-:Y:S02]  /*10450*/  LOP3.LUT P1, RZ, R16, 0x200, RZ, 0xc0, !PT ;  /* 0x0000020010ff7812 */ /* 0x000fe4000782c0ff */
[----:B------:R-:W-:Y:S02]  /*10460*/  FMNMX.FTZ R10, R134, R10, !PT ;  /* 0x0000000a860a7209 */ /* 0x000fe40007810000 */
[----:B------:R-:W-:Y:S02]  /*10470*/  FMNMX.FTZ R67, R110, R67, !PT ;  /* 0x000000436e437209 */ /* 0x000fe40007810000 */
[----:B------:R-:W-:Y:S02]  /*10480*/  ISETP.GT.AND P1, PT, R136, 0x78, !P1 ;  /* 0x000000788800780c */ /* 0x000fe40004f24270 */
[----:B------:R-:W-:-:S02]  /*10490*/  FMNMX.FTZ R10, R65, R10, !PT ;  /* 0x0000000a410a7209 */ /* 0x000fc40007810000 */
[----:B------:R-:W-:Y:S02]  /*104a0*/  LOP3.LUT P5, RZ, R16, 0x40, RZ, 0xc0, !PT ;  /* 0x0000004010ff7812 */ /* 0x000fe400078ac0ff */
[----:B------:R-:W-:Y:S02]  /*104b0*/  FMNMX.FTZ R67, R111, R67, !PT ;  /* 0x000000436f437209 */ /* 0x000fe40007810000 */
[----:B------:R-:W-:Y:S02]  /*104c0*/  ISETP.LT.OR P1, PT, R137, 0x79, P1 ;  /* 0x000000798900780c */ /* 0x000fe40000f21670 */
[----:B------:R-:W-:Y:S02]  /*104d0*/  FMNMX.FTZ R10, R68, R10, !PT ;  /* 0x0000000a440a7209 */ /* 0x000fe40007810000 */
[----:B------:R-:W-:Y:S02]  /*104e0*/  ISETP.GT.AND P5, PT, R136, 0x81, !P5 ;  /* 0x000000818800780c */ /* 0x000fe40006fa4270 */
[----:B------:R-:W-:-:S02]  /*104f0*/  FMNMX.FTZ R67, R114, R67, !PT ;  /* 0x0000004372437209 */ /* 0x000fc40007810000 */
[----:B------:R-:W-:Y:S02]  /*10500*/  FSEL R86, R86, -INF , !P1 ;  /* 0xff80000056567808 */ /* 0x000fe40004800000 */
[----:B------:R-:W-:Y:S02]  /*10510*/  FMNMX.FTZ R10, R69, R10, !PT ;  /* 0x0000000a450a7209 */ /* 0x000fe40007810000 */
[----:B------:R-:W-:Y:S02]  /*10520*/  LOP3.LUT P1, RZ, R16, 0x100, RZ, 0xc0, !PT ;  /* 0x0000010010ff7812 */ /* 0x000fe4000782c0ff */
[----:B------:R-:W-:Y:S01]  /*10530*/  FMNMX.FTZ R67, R115, R67, !PT ;  /* 0x0000004373437209 */ /* 0x000fe20007810000 */
[----:B------:R-:W0:Y:S01]  /*10540*/  SHFL.BFLY PT, R11, R10, 0x2, 0x1f ;  /* 0x0c401f000a0b7f89 */ /* 0x000e2200000e0000 */
[----:B------:R-:W-:Y:S02]  /*10550*/  ISETP.GT.AND P1, PT, R136, 0x79, !P1 ;  /* 0x000000798800780c */ /* 0x000fe40004f24270 */
[----:B------:R-:W-:-:S02]  /*10560*/  FMNMX.FTZ R67, R118, R67, !PT ;  /* 0x0000004376437209 */ /* 0x000fc40007810000 */
[----:B------:R-:W-:Y:S02]  /*10570*/  LOP3.LUT R17, R17, 0xffffff7f, RZ, 0xc0, !PT ;  /* 0xffffff7f11117812 */ /* 0x000fe400078ec0ff */
[----:B------:R-:W-:Y:S02]  /*10580*/  ISETP.LT.OR P1, PT, R137, 0x7a, P1 ;  /* 0x0000007a8900780c */ /* 0x000fe40000f21670 */
[----:B------:R-:W-:Y:S02]  /*10590*/  FMNMX.FTZ R67, R119, R67, !PT ;  /* 0x0000004377437209 */ /* 0x000fe40007810000 */
[----:B------:R-:W-:Y:S02]  /*105a0*/  @P5 LOP3.LUT R17, R17, 0x80, RZ, 0xfc, !PT ;  /* 0x0000008011115812 */ /* 0x000fe400078efcff */
[----:B------:R-:W-:Y:S02]  /*105b0*/  FSEL R87, R87, -INF , !P1 ;  /* 0xff80000057577808 */ /* 0x000fe40004800000 */
[----:B------:R-:W-:-:S02]  /*105c0*/  LOP3.LUT P1, RZ, R16, 0x80, RZ, 0xc0, !PT ;  /* 0x0000008010ff7812 */ /* 0x000fc4000782c0ff */
[----:B------:R-:W-:Y:S02]  /*105d0*/  FMNMX.FTZ R67, R90, R67, !PT ;  /* 0x000000435a437209 */ /* 0x000fe40007810000 */
[----:B------:R-:W-:Y:S02]  /*105e0*/  LOP3.LUT P5, RZ, R17, 0x8, RZ, 0xc0, !PT ;  /* 0x0000000811ff7812 */ /* 0x000fe400078ac0ff */
[C---:B------:R-:W-:Y:S02]  /*105f0*/  ISETP.GT.AND P1, PT, R136.reuse, 0x80, !P1 ;  /* 0x000000808800780c */ /* 0x040fe40004f24270 */
[----:B------:R-:W-:Y:S02]  /*10600*/  FMNMX.FTZ R67, R91, R67, !PT ;  /* 0x000000435b437209 */ /* 0x000fe40007810000 */
[----:B------:R-:W-:Y:S02]  /*10610*/  ISETP.GT.AND P5, PT, R136, 0x99, !P5 ;  /* 0x000000998800780c */ /* 0x000fe40006fa4270 */
[----:B------:R-:W-:-:S02]  /*10620*/  ISETP.LT.OR P1, PT, R137, 0x81, P1 ;  /* 0x000000818900780c */ /* 0x000fc40000f21670 */
[----:B------:R-:W-:Y:S02]  /*10630*/  FMNMX.FTZ R67, R94, R67, !PT ;  /* 0x000000435e437209 */ /* 0x000fe40007810000 */
[----:B------:R-:W-:Y:S02]  /*10640*/  FSEL R58, R58, -INF , !P1 ;  /* 0xff8000003a3a7808 */ /* 0x000fe40004800000 */
[----:B------:R-:W-:Y:S02]  /*10650*/  FMNMX.FTZ R67, R95, R67, !PT ;  /* 0x000000435f437209 */ /* 0x000fe40007810000 */
[C---:B------:R-:W-:Y:S02]  /*10660*/  LOP3.LUT P4, RZ, R16.reuse, 0x20, RZ, 0xc0, !PT ;  /* 0x0000002010ff7812 */ /* 0x040fe4000788c0ff */
[C---:B------:R-:W-:Y:S02]  /*10670*/  LOP3.LUT P6, RZ, R16.reuse, 0x10, RZ, 0xc0, !PT ;  /* 0x0000001010ff7812 */ /* 0x040fe400078cc0ff */
[----:B------:R-:W-:-:S02]  /*10680*/  LOP3.LUT P3, RZ, R16, 0x8, RZ, 0xc0, !PT ;  /* 0x0000000810ff7812 */ /* 0x000fc4000786c0ff */
[C---:B------:R-:W-:Y:S02]  /*10690*/  LOP3.LUT P2, RZ, R16.reuse, 0x4, RZ, 0xc0, !PT ;  /* 0x0000000410ff7812 */ /* 0x040fe4000784c0ff */
[C---:B------:R-:W-:Y:S02]  /*106a0*/  LOP3.LUT P1, RZ, R16.reuse, 0x2, RZ, 0xc0, !PT ;  /* 0x0000000210ff7812 */ /* 0x040fe4000782c0ff */
[----:B------:R-:W-:Y:S02]  /*106b0*/  LOP3.LUT R16, R16, 0xfffffffd, RZ, 0xc0, !PT ;  /* 0xfffffffd10107812 */ /* 0x000fe400078ec0ff */
[----:B0-----:R-:W-:Y:S02]  /*106c0*/  FMNMX.FTZ R10, R10, R11, !PT ;  /* 0x0000000b0a0a7209 */ /* 0x001fe40007810000 */
[----:B------:R-:W-:Y:S02]  /*106d0*/  FMNMX.FTZ R67, R98, R67, !PT ;  /* 0x0000004362437209 */ /* 0x000fe40007810000 */
[----:B------:R-:W-:Y:S01]  /*106e0*/  @P5 LOP3.LUT R16, R16, 0x2, RZ, 0xfc, !PT ;  /* 0x0000000210105812 */ /* 0x000fe200078efcff */
[----:B------:R-:W0:Y:S01]  /*106f0*/  SHFL.BFLY PT, R11, R10, 0x1, 0x1f ;  /* 0x0c201f000a0b7f89 */ /* 0x000e2200000e0000 */
[----:B------:R-:W-:-:S02]  /*10700*/  LOP3.LUT P5, RZ, R17, 0x80, RZ, 0xc0, !PT ;  /* 0x0000008011ff7812 */ /* 0x000fc400078ac0ff */
[----:B------:R-:W-:Y:S02]  /*10710*/  FMNMX.FTZ R67, R99, R67, !PT ;  /* 0x0000004363437209 */ /* 0x000fe40007810000 */
[----:B------:R-:W-:Y:S02]  /*10720*/  ISETP.LT.OR P5, PT, R137, 0x82, P5 ;  /* 0x000000828900780c */ /* 0x000fe40002fa1670 */
[----:B------:R-:W-:Y:S02]  /*10730*/  FMNMX.FTZ R67, R102, R67, !PT ;  /* 0x0000004366437209 */ /* 0x000fe40007810000 */
[----:B------:R-:W-:Y:S02]  /*10740*/  ISETP.GT.AND P4, PT, R136, 0x88, !P4 ;  /* 0x000000888800780c */ /* 0x000fe40006784270 */
[----:B------:R-:W-:Y:S02]  /*10750*/  FMNMX.FTZ R67, R103, R67, !PT ;  /* 0x0000004367437209 */ /* 0x000fe40007810000 */
[----:B------:R-:W-:-:S02]  /*10760*/  LOP3.LUT R16, R16, 0xfffffff7, RZ, 0xc0, !PT ;  /* 0xfffffff710107812 */ /* 0x000fc400078ec0ff */
[----:B------:R-:W-:Y:S02]  /*10770*/  ISETP.LT.OR P4, PT, R137, 0x89, P4 ;  /* 0x000000898900780c */ /* 0x000fe40002781670 */
[----:B------:R-:W-:Y:S02]  /*10780*/  FMNMX.FTZ R67, R74, R67, !PT ;  /* 0x000000434a437209 */ /* 0x000fe40007810000 */
[----:B------:R-:W-:Y:S02]  /*10790*/  @P5 LOP3.LUT R16, R16, 0x8, RZ, 0xfc, !PT ;  /* 0x0000000810105812 */ /* 0x000fe400078efcff */
[----:B------:R-:W-:Y:S02]  /*107a0*/  FMNMX.FTZ R67, R75, R67, !PT ;  /* 0x000000434b437209 */ /* 0x000fe40007810000 */
[----:B------:R-:W-:Y:S02]  /*107b0*/  LOP3.LUT P5, RZ, R16, 0x2, RZ, 0xc0, !PT ;  /* 0x0000000210ff7812 */ /* 0x000fe400078ac0ff */
[----:B------:R-:W-:-:S02]  /*107c0*/  FMNMX.FTZ R67, R78, R67, !PT ;  /* 0x000000434e437209 */ /* 0x000fc40007810000 */
[----:B------:R-:W-:Y:S02]  /*107d0*/  LOP3.LUT R16, R16, 0xfffffffb, RZ, 0xc0, !PT ;  /* 0xfffffffb10107812 */ /* 0x000fe400078ec0ff */
[----:B------:R-:W-:Y:S02]  /*107e0*/  ISETP.GT.AND P6, PT, R136, 0x89, !P6 ;  /* 0x000000898800780c */ /* 0x000fe400077c4270 */
[----:B0-----:R-:W-:Y:S02]  /*107f0*/  FMNMX.FTZ R10, R10, R11, !PT ;  /* 0x0000000b0a0a7209 */ /* 0x001fe40007810000 */
[----:B------:R-:W-:Y:S02]  /*10800*/  FMNMX.FTZ R67, R79, R67, !PT ;  /* 0x000000434f437209 */ /* 0x000fe40007810000 */
[----:B------:R-:W-:Y:S02]  /*10810*/  @P4 LOP3.LUT R16, R16, 0x4, RZ, 0xfc, !PT ;  /* 0x0000000410104812 */ /* 0x000fe400078efcff */
[----:B------:R-:W-:-:S02]  /*10820*/  ISETP.LT.OR P4, PT, R137, 0x8a, P6 ;  /* 0x0000008a8900780c */ /* 0x000fc40003781670 */
[----:B------:R-:W-:Y:S02]  /*10830*/  FSETP.NEU.FTZ.AND P6, PT, R10, -INF , PT ;  /* 0xff8000000a00780b */ /* 0x000fe40003fdd000 */
[----:B------:R-:W-:Y:S02]  /*10840*/  FMNMX.FTZ R67, R82, R67, !PT ;  /* 0x0000004352437209 */ /* 0x000fe40007810000 */
[----:B------:R-:W-:Y:S02]  /*10850*/  FSEL R11, R10, RZ, P6 ;  /* 0x000000ff0a0b7208 */ /* 0x000fe40003000000 */
[----:B------:R-:W-:Y:S02]  /*10860*/  FMNMX.FTZ R67, R83, R67, !PT ;  /* 0x0000004353437209 */ /* 0x000fe40007810000 */
[----:B------:R-:W-:Y:S01]  /*10870*/  LOP3.LUT R17, R17, 0xffffffbf, RZ, 0xc0, !PT ;  /* 0xffffffbf11117812 */ /* 0x000fe200078ec0ff */
[----:B------:R-:W-:-:S01]  /*10880*/  FADD.FTZ R3, -R11, R3 ;  /* 0x000000030b037221 */ /* 0x000fc20000010100 */
[----:B------:R-:W-:Y:S01]  /*10890*/  FMNMX.FTZ R67, R86, R67, !PT ;  /* 0x0000004356437209 */ /* 0x000fe20007810000 */
[----:B------:R-:W-:-:S01]  /*108a0*/  FFMA.FTZ R11, R10, R56, -8 ;  /* 0xc10000000a0b7423 */ /* 0x000fc20000010038 */
[----:B------:R-:W-:Y:S01]  /*108b0*/  @P4 LOP3.LUT R17, R17, 0x40, RZ, 0xfc, !PT ;  /* 0x0000004011114812 */ /* 0x000fe200078efcff */
[----:B------:R-:W-:Y:S01]  /*108c0*/  FMUL.FTZ R3, R3, R56 ;  /* 0x0000003803037220 */ /* 0x000fe20000410000 */
[----:B------:R-:W-:-:S02]  /*108d0*/  LOP3.LUT P4, RZ, R16, 0x8, RZ, 0xc0, !PT ;  /* 0x0000000810ff7812 */ /* 0x000fc4000788c0ff */
[----:B------:R-:W-:Y:S02]  /*108e0*/  FMNMX.FTZ R67, R87, R67, !PT ;  /* 0x0000004357437209 */ /* 0x000fe40007810000 */
[----:B------:R-:W-:Y:S01]  /*108f0*/  FSEL R11, R11, RZ, P6 ;  /* 0x000000ff0b0b7208 */ /* 0x000fe20003000000 */
[----:B------:R-:W-:Y:S01]  /*10900*/  MUFU.EX2 R3, R3 ;  /* 0x0000000300037308 */ /* 0x000fe20000000800 */
[----:B------:R-:W-:Y:S02]  /*10910*/  LOP3.LUT P6, RZ, R16, 0x4, RZ, 0xc0, !PT ;  /* 0x0000000410ff7812 */ /* 0x000fe400078cc0ff */
[----:B------:R-:W-:Y:S01]  /*10920*/  FSEL R59, R59, -INF , !P4 ;  /* 0xff8000003b3b7808 */ /* 0x000fe20006000000 */
[----:B------:R-:W-:-:S01]  /*10930*/  FFMA.FTZ R138, R138, R56, -R11 ;  /* 0x000000388a8a7223 */ /* 0x000fc2000001080b */
[----:B------:R-:W-:Y:S01]  /*10940*/  FMNMX.FTZ R67, R58, R67, !PT ;  /* 0x000000433a437209 */ /* 0x000fe20007810000 */
[----:B------:R-:W-:-:S01]  /*10950*/  FFMA.FTZ R12, R12, R56, -R11 ;  /* 0x000000380c0c7223 */ /* 0x000fc2000001080b */
[----:B------:R-:W-:Y:S01]  /*10960*/  ISETP.GT.AND P3, PT, R136, 0x90, !P3 ;  /* 0x000000908800780c */ /* 0x000fe20005f64270 */
[----:B------:R-:W-:-:S01]  /*10970*/  FFMA.FTZ R120, R120, R56, -R11 ;  /* 0x0000003878787223 */ /* 0x000fc2000001080b */
[----:B------:R-:W-:Y:S01]  /*10980*/  LOP3.LUT P4, RZ, R17, 0x40, RZ, 0xc0, !PT ;  /* 0x0000004011ff7812 */ /* 0x000fe2000788c0ff */
[----:B------:R-:W-:-:S01]  /*10990*/  FFMA.FTZ R121, R121, R56, -R11 ;  /* 0x0000003879797223 */ /* 0x000fc2000001080b */
[----:B------:R-:W-:Y:S01]  /*109a0*/  FSEL R61, R61, -INF , !P6 ;  /* 0xff8000003d3d7808 */ /* 0x000fe20007000000 */
[----:B------:R-:W-:-:S01]  /*109b0*/  FFMA.FTZ R124, R124, R56, -R11 ;  /* 0x000000387c7c7223 */ /* 0x000fc2000001080b */
[----:B------:R-:W-:Y:S01]  /*109c0*/  FMNMX.FTZ R67, R59, R67, !PT ;  /* 0x000000433b437209 */ /* 0x000fe20007810000 */
[----:B------:R-:W-:-:S01]  /*109d0*/  FFMA.FTZ R125, R125, R56, -R11 ;  /* 0x000000387d7d7223 */ /* 0x000fc2000001080b */
[----:B------:R-:W-:Y:S01]  /*109e0*/  ISETP.GT.AND P2, PT, R136, 0x91, !P2 ;  /* 0x000000918800780c */ /* 0x000fe20005744270 */
[----:B------:R-:W-:-:S01]  /*109f0*/  FFMA.FTZ R128, R128, R56, -R11 ;  /* 0x0000003880807223 */ /* 0x000fc2000001080b */
[----:B------:R-:W-:Y:S01]  /*10a00*/  ISETP.LT.OR P3, PT, R137, 0x91, P3 ;  /* 0x000000918900780c */ /* 0x000fe20001f61670 */
        /* <DEDUP_REMOVED lines=25> */
[----:B------:R-:W-:Y:S01]  /*10ba0*/  FSEL R66, R66, -INF , !P5 ;  /* 0xff80000042427808 */ /* 0x000fe20006800000 */
[----:B------:R-:W-:-:S01]  /*10bb0*/  FFMA.FTZ R96, R96, R56, -R11 ;  /* 0x0000003860607223 */ /* 0x000fc2000001080b */
[----:B------:R-:W-:Y:S01]  /*10bc0*/  FMNMX.FTZ R67, R8, R67, !PT ;  /* 0x0000004308437209 */ /* 0x000fe20007810000 */
[----:B------:R-:W-:-:S01]  /*10bd0*/  FFMA.FTZ R97, R97, R56, -R11 ;  /* 0x0000003861617223 */ /* 0x000fc2000001080b */
[-CC-:B------:R-:W-:Y:S01]  /*10be0*/  FFMA.FTZ R100, R100, R56.reuse, -R11.reuse ;  /* 0x0000003864647223 */ /* 0x180fe2000001080b */
[----:B------:R-:W-:-:S01]  /*10bf0*/  FFMA.FTZ R101, R101, R56, -R11 ;  /* 0x0000003865657223 */ /* 0x000fc2000001080b */
[----:B------:R-:W-:Y:S01]  /*10c00*/  FMNMX.FTZ R67, R66, R67, !PT ;  /* 0x0000004342437209 */ /* 0x000fe20007810000 */
        /* <DEDUP_REMOVED lines=15> */
[----:B------:R-:W-:Y:S01]  /*10d00*/  FFMA.FTZ R11, R69, R56, -R11 ;  /* 0x00000038450b7223 */ /* 0x000fe2000001080b */
[----:B------:R0:W-:Y:S01]  /*10d10*/  MUFU.EX2 R70, R57 ;  /* 0x0000003900467308 */ /* 0x0001e20000000800 */
[----:B------:R-:W1:Y:S01]  /*10d20*/  SHFL.BFLY PT, R69, R67, 0x2, 0x1f ;  /* 0x0c401f0043457f89 */ /* 0x000e6200000e0000 */
[----:B------:R-:W-:-:S06]  /*10d30*/  LOP3.LUT P0, RZ, R17, 0x20, RZ, 0xc0, !PT ;  /* 0x0000002011ff7812 */ /* 0x000fcc000780c0ff */
[----:B------:R-:W2:Y:S08]  /*10d40*/  MUFU.EX2 R138, R138 ;  /* 0x0000008a008a7308 */ /* 0x000eb00000000800 */
[----:B------:R-:W-:Y:S08]  /*10d50*/  MUFU.EX2 R12, R12 ;  /* 0x0000000c000c7308 */ /* 0x000ff00000000800 */
[----:B------:R-:W-:Y:S01]  /*10d60*/  MUFU.EX2 R120, R120 ;  /* 0x0000007800787308 */ /* 0x000fe20000000800 */
[----:B-1----:R-:W-:-:S05]  /*10d70*/  FMNMX.FTZ R69, R67, R69, !PT ;  /* 0x0000004543457209 */ /* 0x002fca0007810000 */
[----:B------:R-:W0:Y:S02]  /*10d80*/  SHFL.BFLY PT, R67, R69, 0x1, 0x1f ;  /* 0x0c201f0045437f89 */ /* 0x000e2400000e0000 */
[----:B------:R-:W-:Y:S08]  /*10d90*/  MUFU.EX2 R121, R121 ;  /* 0x0000007900797308 */ /* 0x000ff00000000800 */
[----:B------:R-:W-:Y:S08]  /*10da0*/  MUFU.EX2 R124, R124 ;  /* 0x0000007c007c7308 */ /* 0x000ff00000000800 */
[----:B------:R-:W-:Y:S01]  /*10db0*/  MUFU.EX2 R125, R125 ;  /* 0x0000007d007d7308 */ /* 0x000fe20000000800 */
[----:B0-----:R-:W-:-:S07]  /*10dc0*/  FMNMX.FTZ R57, R69, R67, !PT ;  /* 0x0000004345397209 */ /* 0x001fce0007810000 */
[----:B------:R-:W-:Y:S01]  /*10dd0*/  MUFU.EX2 R128, R128 ;  /* 0x0000008000807308 */ /* 0x000fe20000000800 */
[----:B------:R-:W-:-:S04]  /*10de0*/  FSETP.NEU.FTZ.AND P1, PT, R57, -INF , PT ;  /* 0xff8000003900780b */ /* 0x000fc80003f3d000 */
[----:B------:R-:W-:-:S03]  /*10df0*/  FSEL R67, R57, RZ, P1 ;  /* 0x000000ff39437208 */ /* 0x000fc60000800000 */
[----:B------:R-:W-:Y:S02]  /*10e00*/  MUFU.EX2 R129, R129 ;  /* 0x0000008100817308 */ /* 0x000fe40000000800 */
[----:B------:R-:W-:-:S01]  /*10e10*/  FADD.FTZ R9, -R67, R9 ;  /* 0x0000000943097221 */ /* 0x000fc20000010100 */
[----:B------:R-:W-:-:S03]  /*10e20*/  FFMA.FTZ R67, R57, R56, -8 ;  /* 0xc100000039437423 */ /* 0x000fc60000010038 */
[----:B------:R-:W-:Y:S02]  /*10e30*/  FMUL.FTZ R9, R9, R56 ;  /* 0x0000003809097220 */ /* 0x000fe40000410000 */
[----:B------:R-:W-:Y:S01]  /*10e40*/  MUFU.EX2 R104, R104 ;  /* 0x0000006800687308 */ /* 0x000fe20000000800 */
[----:B------:R-:W-:-:S05]  /*10e50*/  FSEL R67, R67, RZ, P1 ;  /* 0x000000ff43437208 */ /* 0x000fca0000800000 */
[-CC-:B------:R-:W-:Y:S01]  /*10e60*/  FFMA.FTZ R13, R13, R56.reuse, -R67.reuse ;  /* 0x000000380d0d7223 */ /* 0x180fe20000010843 */
[----:B------:R-:W-:-:S01]  /*10e70*/  FFMA.FTZ R19, R19, R56, -R67 ;  /* 0x0000003813137223 */ /* 0x000fc20000010843 */
        /* <DEDUP_REMOVED lines=8> */
[----:B------:R-:W3:Y:S01]  /*10f00*/  MUFU.EX2 R13, R13 ;  /* 0x0000000d000d7308 */ /* 0x000ee20000000800 */
        /* <DEDUP_REMOVED lines=21> */
[-CC-:B------:R-:W-:Y:S01]  /*11060*/  FFMA.FTZ R82, R82, R56.reuse, -R67.reuse ;  /* 0x0000003852527223 */ /* 0x180fe20000010843 */
[----:B------:R-:W-:-:S01]  /*11070*/  FFMA.FTZ R83, R83, R56, -R67 ;  /* 0x0000003853537223 */ /* 0x000fc20000010843 */
[----:B------:R-:W4:Y:S01]  /*11080*/  MUFU.EX2 R123, R123 ;  /* 0x0000007b007b7308 */ /* 0x000f220000000800 */
        /* <DEDUP_REMOVED lines=10> */
[----:B------:R-:W5:Y:S01]  /*11130*/  MUFU.EX2 R126, R126 ;  /* 0x0000007e007e7308 */ /* 0x000f620000000800 */
[----:B--2---:R-:W-:-:S01]  /*11140*/  FFMA.FTZ R67, R3, R135, R138 ;  /* 0x0000008703437223 */ /* 0x004fc2000001008a */
[----:B---3--:R-:W-:-:S03]  /*11150*/  FFMA.FTZ R69, R9, R71, R13 ;  /* 0x0000004709457223 */ /* 0x008fc6000001000d */
[----:B------:R-:W-:Y:S01]  /*11160*/  FADD.FTZ R67, R12, R67 ;  /* 0x000000430c437221 */ /* 0x000fe20000010000 */
[----:B0-----:R-:W-:-:S02]  /*11170*/  FADD.FTZ R69, R19, R69 ;  /* 0x0000004513457221 */ /* 0x001fc40000010000 */
[----:B------:R-:W0:Y:S01]  /*11180*/  MUFU.EX2 R127, R127 ;  /* 0x0000007f007f7308 */ /* 0x000e220000000800 */
[----:B------:R-:W-:-:S01]  /*11190*/  FADD.FTZ R67, R120, R67 ;  /* 0x0000004378437221 */ /* 0x000fc20000010000 */
[----:B-1----:R-:W-:-:S03]  /*111a0*/  FADD.FTZ R69, R122, R69 ;  /* 0x000000457a457221 */ /* 0x002fc60000010000 */
[----:B------:R-:W-:Y:S01]  /*111b0*/  FADD.FTZ R67, R121, R67 ;  /* 0x0000004379437221 */ /* 0x000fe20000010000 */
[----:B----4-:R-:W-:-:S02]  /*111c0*/  FADD.FTZ R69, R123, R69 ;  /* 0x000000457b457221 */ /* 0x010fc40000010000 */
[----:B------:R-:W1:Y:S01]  /*111d0*/  MUFU.EX2 R130, R130 ;  /* 0x0000008200827308 */ /* 0x000e620000000800 */
[----:B------:R-:W-:-:S01]  /*111e0*/  FADD.FTZ R67, R124, R67 ;  /* 0x000000437c437221 */ /* 0x000fc20000010000 */
[----:B-----5:R-:W-:-:S03]  /*111f0*/  FADD.FTZ R69, R126, R69 ;  /* 0x000000457e457221 */ /* 0x020fc60000010000 */
[----:B------:R-:W-:-:S03]  /*11200*/  FADD.FTZ R67, R125, R67 ;  /* 0x000000437d437221 */ /* 0x000fc60000010000 */
[----:B------:R-:W2:Y:S01]  /*11210*/  MUFU.EX2 R131, R131 ;  /* 0x0000008300837308 */ /* 0x000ea20000000800 */
[----:B0-----:R-:W-:-:S01]  /*11220*/  FADD.FTZ R69, R127, R69 ;  /* 0x000000457f457221 */ /* 0x001fc20000010000 */
[----:B------:R-:W-:-:S04]  /*11230*/  FADD.FTZ R67, R128, R67 ;  /* 0x0000004380437221 */ /* 0x000fc80000010000 */
[----:B------:R-:W-:Y:S02]  /*11240*/  FADD.FTZ R67, R129, R67 ;  /* 0x0000004381437221 */ /* 0x000fe40000010000 */
[----:B------:R-:W0:Y:S01]  /*11250*/  MUFU.EX2 R106, R106 ;  /* 0x0000006a006a7308 */ /* 0x000e220000000800 */
[----:B-1----:R-:W-:-:S01]  /*11260*/  FADD.FTZ R69, R130, R69 ;  /* 0x0000004582457221 */ /* 0x002fc20000010000 */
[----:B------:R-:W-:-:S06]  /*11270*/  FADD.FTZ R67, R104, R67 ;  /* 0x0000004368437221 */ /* 0x000fcc0000010000 */
        /* <DEDUP_REMOVED lines=124> */
[----:B-1----:R-:W-:-:S05]  /*11a40*/  FADD.FTZ R67, R66, R69 ;  /* 0x0000004542437221 */ /* 0x002fca0000010000 */
[----:B------:R0:W-:Y:S04]  /*11a50*/  STL [R1+0x4], R67 ;  /* 0x0000044301007387 */ /* 0x0001e80000100800 */
[----:B------:R0:W-:Y:S01]  /*11a60*/  STL [R1+0x8], R71 ;  /* 0x0000084701007387 */ /* 0x0001e20000100800 */
[----:B------:R-:W-:Y:S05]  /*11a70*/  @!P0 BRA `(.L_x_1182) ;  /* 0x0000000000048947 */ /* 0x000fea0003800000 */
[----:B------:R-:W-:Y:S01]  /*11a80*/  BPT.TRAP 0x1 ;  /* 0x000000040000795c */ /* 0x000fe20000300000 */
.L_x_1182:
[----:B0-----:R-:W2:Y:S01]  /*11a90*/  LDL R67, [R1+0x30] ;  /* 0x0000300001437983 */ /* 0x001ea20000100800 */
[----:B------:R-:W-:-:S03]  /*11aa0*/  VIADD R20, R20, 0x13260 ;  /* 0x0001326014147836 */ /* 0x000fc60000000000 */
[----:B------:R-:W3:Y:S02]  /*11ab0*/  LDL R69, [R1+0x34] ;  /* 0x0000340001457983 */ /* 0x000ee40000100800 */
[----:B--2---:R-:W-:Y:S02]  /*11ac0*/  PRMT R20, R67, 0x654, R20 ;  /* 0x0000065443147816 */ /* 0x004fe40000000014 */
[----:B------:R-:W2:Y:S01]  /*11ad0*/  LDL R67, [R1] ;  /* 0x0000000001437983 */ /* 0x000ea20000100800 */
[----:B---3--:R-:W-:Y:S01]  /*11ae0*/  ISETP.GT.AND P1, PT, R0, R69, PT ;  /* 0x000000450000720c */ /* 0x008fe20003f24270 */
[----:B------:R1:W-:Y:S01]  /*11af0*/  SYNCS.ARRIVE.TRANS64.RED.A1T0 RZ, [R20+URZ], RZ ;  /* 0x000000ff14ff79a7 */ /* 0x0003e2000810043f */
[----:B------:R-:W-:Y:S02]  /*11b00*/  F2FP.SATFINITE.E4M3.F32.PACK_AB_MERGE_C R120, R121, R120, RZ ;  /* 0x000000787978723e */ /* 0x000fe400048070ff */
[----:B------:R-:W-:Y:S02]  /*11b10*/  F2FP.SATFINITE.E4M3.F32.PACK_AB_MERGE_C R122, R123, R122, RZ ;  /* 0x0000007a7b7a723e */ /* 0x000fe400048070ff */
[----:B------:R-:W-:-:S02]  /*11b20*/  F2FP.SATFINITE.E4M3.F32.PACK_AB_MERGE_C R128, R129, R128, RZ ;  /* 0x000000808180723e */ /* 0x000fc400048070ff */
[----:B------:R-:W-:Y:S02]  /*11b30*/  F2FP.SATFINITE.E4M3.F32.PACK_AB_MERGE_C R130, R131, R130, RZ ;  /* 0x000000828382723e */ /* 0x000fe400048070ff */
[----:B------:R-:W-:Y:S02]  /*11b40*/  F2FP.SATFINITE.E4M3.F32.PACK_AB_MERGE_C R108, R109, R108, RZ ;  /* 0x0000006c6d6c723e */ /* 0x000fe400048070ff */
[----:B------:R-:W-:Y:S02]  /*11b50*/  F2FP.SATFINITE.E4M3.F32.PACK_AB_MERGE_C R110, R111, R110, RZ ;  /* 0x0000006e6f6e723e */ /* 0x000fe400048070ff */
        /* <DEDUP_REMOVED lines=13> */
[----:B------:R-:W-:Y:S01]  /*11c30*/  F2FP.SATFINITE.E4M3.F32.PACK_AB_MERGE_C R8, R66, R8, RZ ;  /* 0x000000084208723e */ /* 0x000fe200048070ff */
[-C--:B------:R-:W-:Y:S01]  /*11c40*/  FMUL.FTZ R24, R24, R3.reuse ;  /* 0x0000000318187220 */ /* 0x080fe20000410000 */
[----:B------:R-:W-:Y:S01]  /*11c50*/  F2FP.SATFINITE.E4M3.F32.PACK_AB_MERGE_C R152, R12, R138, R120 ;  /* 0x0000008a0c98723e */ /* 0x000fe20004807078 */
[----:B------:R-:W-:Y:S01]  /*11c60*/  FMUL.FTZ R25, R25, R3 ;  /* 0x0000000319197220 */ /* 0x000fe20000410000 */
[----:B------:R-:W-:Y:S01]  /*11c70*/  F2FP.SATFINITE.E4M3.F32.PACK_AB_MERGE_C R153, R19, R13, R122 ;  /* 0x0000000d1399723e */ /* 0x000fe2000480707a */
        /* <DEDUP_REMOVED lines=51> */
[----:B------:R-:W-:Y:S01]  /*11fb0*/  F2FP.SATFINITE.E4M3.F32.PACK_AB_MERGE_C R139, R64, R63, R8 ;  /* 0x0000003f408b723e */ /* 0x000fe20004807008 */
[----:B--2---:R-:W-:Y:S01]  /*11fc0*/  IMAD.MOV.U32 R156, RZ, RZ, R67 ;  /* 0x000000ffff9c7224 */ /* 0x004fe200078e0043 */
[----:B-1----:R-:W-:Y:S06]  /*11fd0*/  @P1 BRA `(.L_x_1183) ;  /* 0xffffffb000dc1947 */ /* 0x002fec000383ffff */
[----:B------:R-:W-:Y:S05]  /*11fe0*/  BSYNC B0 ;  /* 0x0000000000007941 */ /* 0x000fea0003800000 */
.L_x_1163:
[----:B------:R-:W-:Y:S02]  /*11ff0*/  IMAD.MOV.U32 R9, RZ, RZ, R57 ;  /* 0x000000ffff097224 */ /* 0x000fe400078e0039 */
[----:B------:R-:W-:Y:S02]  /*12000*/  IMAD.MOV.U32 R3, RZ, RZ, R10 ;  /* 0x000000ffff037224 */ /* 0x000fe400078e000a */
[----:B------:R-:W-:Y:S02]  /*12010*/  IMAD.MOV.U32 R19, RZ, RZ, R14 ;  /* 0x000000ffff137224 */ /* 0x000fe400078e000e */
[----:B------:R-:W-:-:S07]  /*12020*/  IMAD.MOV.U32 R156, RZ, RZ, R67 ;  /* 0x000000ffff9c7224 */ /* 0x000fce00078e0043 */
.L_x_1162:
[----:B------:R-:W-:Y:S05]  /*12030*/  BSYNC B1 ;  /* 0x0000000000017941 */ /* 0x000fea0003800000 */
.L_x_1161:
[----:B------:R-:W2:Y:S01]  /*12040*/  LDL R15, [R1+0x44] ;  /* 0x00004400010f7983 */ /* 0x000ea20000100800 */
[----:B------:R-:W0:Y:S01]  /*12050*/  LDC R14, c[0x0][0x9e4] ;  /* 0x00027900ff0e7b82 */ /* 0x000e220000000800 */
[----:B------:R-:W-:Y:S01]  /*12060*/  ULDC UR4, c[0x0][0x9dc] ;  /* 0x0002770000047ab9 */ /* 0x000fe20000000800 */
[----:B------:R-:W-:Y:S02]  /*12070*/  LOP3.LUT R17, R17, 0xffffffef, RZ, 0xc0, !PT ;  /* 0xffffffef11117812 */ /* 0x000fe400078ec0ff */
[----:B0-----:R-:W-:-:S13]  /*12080*/  ISETP.GE.AND P1, PT, R14, 0x1, PT ;  /* 0x000000010e00780c */ /* 0x001fda0003f26270 */
[----:B------:R-:W-:Y:S01]  /*12090*/  @P1 LOP3.LUT R17, R17, 0x10, RZ, 0xfc, !PT ;  /* 0x0000001011111812 */ /* 0x000fe200078efcff */
[----:B--2---:R-:W-:Y:S01]  /*120a0*/  VIADD R8, R15, -UR4 ;  /* 0x800000040f087c36 */ /* 0x004fe20008000000 */
[----:B------:R-:W-:Y:S06]  /*120b0*/  @!P1 BRA `(.L_x_1184) ;  /* 0x0000000000549947 */ /* 0x000fec0003800000 */
[----:B------:R-:W-:Y:S01]  /*120c0*/  ISETP.GT.AND P1, PT, R15, -0x1, PT ;  /* 0xffffffff0f00780c */ /* 0x000fe20003f24270 */
[----:B------:R-:W-:-:S12]  /*120d0*/  BSSY B0, `(.L_x_1185) ;  /* 0x0000010000007945 */ /* 0x000fd80003800000 */
[----:B------:R-:W-:Y:S05]  /*120e0*/  @P1 BRA `(.L_x_1186) ;  /* 0x0000000000201947 */ /* 0x000fea0003800000 */
[----:B------:R-:W-:Y:S02]  /*120f0*/  ISETP.NE.AND P1, PT, R14, 0x1, PT ;  /* 0x000000010e00780c */ /* 0x000fe40003f25270 */
[----:B------:R-:W-:-:S11]  /*12100*/  LOP3.LUT R11, RZ, R15, RZ, 0x33, !PT ;  /* 0x0000000fff0b7212 */ /* 0x000fd600078e33ff */
[----:B------:R-:W0:Y:S02]  /*12110*/  @P1 LDC.64 R12, c[0x0][0x9e8] ;  /* 0x00027a00ff0c1b82 */ /* 0x000e240000000a00 */
[----:B0-----:R-:W-:-:S05]  /*12120*/  @P1 IMAD.HI.U32 R10, R11, R12, RZ ;  /* 0x0000000c0b0a1227 */ /* 0x001fca00078e00ff */
[----:B------:R-:W-:-:S04]  /*12130*/  @P1 SHF.R.U32.HI R11, RZ, R13, R10 ;  /* 0x0000000dff0b1219 */ /* 0x000fc8000001160a */
[----:B------:R-:W-:-:S05]  /*12140*/  LOP3.LUT R15, RZ, R11, RZ, 0x33, !PT ;  /* 0x0000000bff0f7212 */ /* 0x000fca00078e33ff */
[----:B------:R0:W-:Y:S01]  /*12150*/  STL [R1+0x44], R15 ;  /* 0x0000440f01007387 */ /* 0x0001e20000100800 */
[----:B------:R-:W-:Y:S05]  /*12160*/  BRA `(.L_x_1187) ;  /* 0x0000000000187947 */ /* 0x000fea0003800000 */
.L_x_1186:
[----:B------:R-:W-:Y:S01]  /*12170*/  ISETP.NE.AND P1, PT, R14, 0x1, PT ;  /* 0x000000010e00780c */ /* 0x000fe20003f25270 */
[----:B------:R-:W-:-:S12]  /*12180*/  IMAD.MOV.U32 R12, RZ, RZ, R15 ;  /* 0x000000ffff0c7224 */ /* 0x000fd800078e000f */
[----:B------:R-:W0:Y:S02]  /*12190*/  @P1 LDC.64 R10, c[0x0][0x9e8] ;  /* 0x00027a00ff0a1b82 */ /* 0x000e240000000a00 */
[----:B0-----:R-:W-:-:S05]  /*121a0*/  @P1 IMAD.HI.U32 R10, R12, R10, RZ ;  /* 0x0000000a0c0a1227 */ /* 0x001fca00078e00ff */
[----:B------:R-:W-:-:S05]  /*121b0*/  @P1 SHF.R.U32.HI R12, RZ, R11, R10 ;  /* 0x0000000bff0c1219 */ /* 0x000fca000001160a */
[----:B------:R1:W-:Y:S02]  /*121c0*/  @P1 STL [R1+0x44], R12 ;  /* 0x0000440c01001387 */ /* 0x0003e40000100800 */
.L_x_1187:
[----:B------:R-:W-:Y:S05]  /*121d0*/  BSYNC B0 ;  /* 0x0000000000007941 */ /* 0x000fea0003800000 */
.L_x_1185:
[----:B------:R-:W2:Y:S02]  /*121e0*/  LDL.LU R10, [R1+0x44] ;  /* 0x00004400010a7983 */ /* 0x000ea40000300800 */
[----:B--2---:R-:W-:-:S05]  /*121f0*/  IMAD R11, R10, R14, RZ ;  /* 0x0000000e0a0b7224 */ /* 0x004fca00078e02ff */
[----:B------:R-:W-:-:S07]  /*12200*/  VIMNMX R8, R8, R11, !PT ;  /* 0x0000000b08087248 */ /* 0x000fce0007fe0100 */
.L_x_1184:
[----:B------:R-:W2:Y:S01]  /*12210*/  LDL R10, [R1+0x48] ;  /* 0x00004800010a7983 */ /* 0x000ea20000100800 */
[----:B------:R-:W-:Y:S01]  /*12220*/  VIADD R8, R8, 0x9f ;  /* 0x0000009f08087836 */ /* 0x000fe20000000000 */
[----:B------:R-:W-:Y:S03]  /*12230*/  BSSY B0, `(.L_x_1188) ;  /* 0x00002fe000007945 */ /* 0x000fe60003800000 */
[----:B------:R-:W-:-:S05]  /*12240*/  IMAD.HI R8, R8, 0x66666667, RZ ;  /* 0x6666666708087827 */ /* 0x000fca00078e02ff */
[----:B------:R-:W-:-:S04]  /*12250*/  SHF.R.U32.HI R11, RZ, 0x1f, R8 ;  /* 0x0000001fff0b7819 */ /* 0x000fc80000011608 */
[----:B------:R-:W-:-:S04]  /*12260*/  LEA.HI.SX32 R11, R8, R11, 0x1a ;  /* 0x0000000b080b7211 */ /* 0x000fc800078fd2ff */
[----:B--2---:R-:W-:-:S04]  /*12270*/  VIMNMX R10, R10, R11, !PT ;  /* 0x0000000b0a0a7248 */ /* 0x004fc80007fe0100 */
[----:B------:R-:W-:Y:S01]  /*12280*/  ISETP.GE.AND P1, PT, R0, R10, PT ;  /* 0x0000000a0000720c */ /* 0x000fe20003f26270 */
[----:B------:R2:W-:-:S12]  /*12290*/  STL [R1], R10 ;  /* 0x0000000a01007387 */ /* 0x0005d80000100800 */
[----:B--2---:R-:W-:Y:S05]  /*122a0*/  @!P1 BRA `(.L_x_1189) ;  /* 0x0000002c00d89947 */ /* 0x004fea0003800000 */
[----:B------:R-:W-:Y:S01]  /*122b0*/  BSSY B1, `(.L_x_1189) ;  /* 0x00002f5000017945 */ /* 0x000fe20003800000 */
[----:B------:R-:W-:Y:S02]  /*122c0*/  IMAD.MOV.U32 R11, RZ, RZ, R9 ;  /* 0x000000ffff0b7224 */ /* 0x000fe400078e0009 */
[----:B------:R-:W-:Y:S02]  /*122d0*/  IMAD.MOV.U32 R10, RZ, RZ, R3 ;  /* 0x000000ffff0a7224 */ /* 0x000fe400078e0003 */
[----:B-1----:R-:W-:Y:S02]  /*122e0*/  IMAD.MOV.U32 R12, RZ, RZ, R156 ;  /* 0x000000ffff0c7224 */ /* 0x002fe400078e009c */
[----:B------:R-:W-:-:S07]  /*122f0*/  IMAD.MOV.U32 R8, RZ, RZ, R19 ;  /* 0x000000ffff087224 */ /* 0x000fce00078e0013 */
.L_x_1201:
[----:B0-----:R-:W-:-:S05]  /*12300*/  VIADD R15, R8, 0x1 ;  /* 0x00000001080f7836 */ /* 0x001fca0000000000 */
[----:B------:R-:W-:-:S04]  /*12310*/  ISETP.NE.AND P1, PT, R15, 0x2, PT ;  /* 0x000000020f00780c */ /* 0x000fc80003f25270 */
[----:B------:R-:W-:Y:S02]  /*12320*/  SEL R15, R15, RZ, P1 ;  /* 0x000000ff0f0f7207 */ /* 0x000fe40000800000 */
[----:B------:R-:W-:-:S03]  /*12330*/  SEL R3, RZ, 0x1, P1 ;  /* 0x00000001ff037807 */ /* 0x000fc60000800000 */
[----:B------:R-:W-:Y:S01]  /*12340*/  IMAD.MOV.U32 R19, RZ, RZ, R15 ;  /* 0x000000ffff137224 */ /* 0x000fe200078e000f */
[----:B------:R-:W-:Y:S01]  /*12350*/  LOP3.LUT R156, R12, R3, RZ, 0x3c, !PT ;  /* 0x000000030c9c7212 */ /* 0x000fe200078e3cff */
[----:B------:R-:W-:Y:S06]  /*12360*/  @!P0 BRA `(.L_x_1190) ;  /* 0x0000000000048947 */ /* 0x000fec0003800000 */
[----:B------:R-:W-:Y:S01]  /*12370*/  BPT.TRAP 0x1 ;  /* 0x000000040000795c */ /* 0x000fe20000300000 */
.L_x_1190:
[----:B------:R-:W-:Y:S01]  /*12380*/  IMAD R3, R19, 0x8, R18 ;  /* 0x0000000813037824 */ /* 0x000fe200078e0212 */
[----:B------:R-:W-:-:S04]  /*12390*/  SHF.L.U32 R14, R156, 0x1f, RZ ;  /* 0x0000001f9c0e7819 */ /* 0x000fc800000006ff */
[----:B------:R0:W1:Y:S01]  /*123a0*/  SYNCS.PHASECHK.TRANS64.TRYWAIT P1, [R3+URZ+0x13230], R14 ;  /* 0x0132300e030075a7 */ /* 0x000062000802017f */
[----:B------:R-:W-:Y:S05]  /*123b0*/  @!P0 BRA `(.L_x_1191) ;  /* 0x0000000000048947 */ /* 0x000fea0003800000 */
[----:B------:R-:W-:Y:S01]  /*123c0*/  BPT.TRAP 0x1 ;  /* 0x000000040000795c */ /* 0x000fe20000300000 */
.L_x_1191:
[----:B------:R-:W2:Y:S01]  /*123d0*/  LDL R9, [R1+0x2c] ;  /* 0x00002c0001097983 */ /* 0x000ea20000100800 */
[----:B------:R-:W-:Y:S01]  /*123e0*/  BSSY B2, `(.L_x_1192) ;  /* 0x0000007000027945 */ /* 0x000fe20003800000 */
[----:B--2---:R-:W-:-:S04]  /*123f0*/  IMAD R9, R19, 0x280, R9 ;  /* 0x0000028013097824 */ /* 0x004fc800078e0209 */
[C---:B------:R-:W-:Y:S02]  /*12400*/  VIADD R56, R9.reuse, 0x80 ;  /* 0x0000008009387836 */ /* 0x040fe40000000000 */
[----:B------:R-:W-:Y:S01]  /*12410*/  VIADD R13, R9, 0x100 ;  /* 0x00000100090d7836 */ /* 0x000fe20000000000 */
[----:B-1----:R-:W-:Y:S06]  /*12420*/  @P1 BRA `(.L_x_1193) ;  /* 0x0000000000081947 */ /* 0x002fec0003800000 */
[----:B------:R-:W1:Y:S02]  /*12430*/  SYNCS.PHASECHK.TRANS64.TRYWAIT P1, [R3+URZ+0x13230], R14 ;  /* 0x0132300e030075a7 */ /* 0x000e64000802017f */
[----:B-1----:R-:W-:Y:S05]  /*12440*/  @!P1 BRA `(.L_x_1194) ;  /* 0x0000010400309947 */ /* 0x002fea0003800000 */
.L_x_1193:
[----:B------:R-:W-:Y:S05]  /*12450*/  BSYNC B2 ;  /* 0x0000000000027941 */ /* 0x000fea0003800000 */
.L_x_1192:
[----:B------:R-:W-:Y:S01]  /*12460*/  IMAD.MOV.U32 R20, RZ, RZ, R9 ;  /* 0x000000ffff147224 */ /* 0x000fe200078e0009 */
[----:B------:R-:W-:Y:S01]  /*12470*/  R2UR UR12, R4 ;  /* 0x00000000040c72ca */ /* 0x000fe200000e0000 */
[----:B------:R-:W-:Y:S01]  /*12480*/  IMAD.MOV.U32 R21, RZ, RZ, -0x7fffffe0 ;  /* 0x80000020ff157424 */ /* 0x000fe200078e00ff */
[----:B------:R-:W-:Y:S01]  /*12490*/  R2UR UR13, R5 ;  /* 0x00000000050d72ca */ /* 0x000fe200000e0000 */
        /* <DEDUP_REMOVED lines=27> */
[----:B------:R-:W-:Y:S01]  /*12650*/  R2UR UR18, R56 ;  /* 0x00000000381272ca */ /* 0x000fe200000e0000 */
[----:B------:R-:W-:Y:S01]  /*12660*/  VIADD R56, R9, 0x102 ;  /* 0x0000010209387836 */ /* 0x000fe20000000000 */
[----:B------:R-:W-:Y:S01]  /*12670*/  R2UR UR19, R57 ;  /* 0x00000000391372ca */ /* 0x000fe200000e0000 */
[----:B------:R-:W-:Y:S01]  /*12680*/  IMAD.MOV.U32 R57, RZ, RZ, -0x7fffffe0 ;  /* 0x80000020ff397424 */ /* 0x000fe200078e00ff */
[----:B------:R-:W-:-:S02]  /*12690*/  R2UR UR4, R4 ;  /* 0x00000000040472ca */ /* 0x000fc400000e0000 */
[----:B------:R-:W-:Y:S02]  /*126a0*/  R2UR UR5, R5 ;  /* 0x00000000050572ca */ /* 0x000fe400000e0000 */
        /* <DEDUP_REMOVED lines=50> */
.L_x_1195:
[----:B01----:R-:W-:Y:S01]  /*129d0*/  SHF.L.U32 R3, R12, 0x1f, RZ ;  /* 0x0000001f0c037819 */ /* 0x003fe200000006ff */
[----:B------:R-:W-:-:S04]  /*129e0*/  IMAD R14, R8, 0x8, R18 ;  /* 0x00000008080e7824 */ /* 0x000fc800078e0212 */
[----:B------:R0:W1:Y:S01]  /*129f0*/  SYNCS.PHASECHK.TRANS64.TRYWAIT P1, [R14+URZ+0x13250], R3 ;  /* 0x013250030e0075a7 */ /* 0x000062000802017f */
[----:B------:R-:W-:Y:S05]  /*12a00*/  @!P0 BRA `(.L_x_1196) ;  /* 0x0000000000048947 */ /* 0x000fea0003800000 */
[----:B------:R-:W-:Y:S01]  /*12a10*/  BPT.TRAP 0x1 ;  /* 0x000000040000795c */ /* 0x000fe20000300000 */
.L_x_1196:
[----:B------:R-:W-:Y:S04]  /*12a20*/  BSSY B2, `(.L_x_1197) ;  /* 0x0000004000027945 */ /* 0x000fe80003800000 */
[----:B-1----:R-:W-:Y:S05]  /*12a30*/  @P1 BRA `(.L_x_1198) ;  /* 0x0000000000081947 */ /* 0x002fea0003800000 */
[----:B------:R-:W1:Y:S02]  /*12a40*/  SYNCS.PHASECHK.TRANS64.TRYWAIT P1, [R14+URZ+0x13250], R3 ;  /* 0x013250030e0075a7 */ /* 0x000e64000802017f */
[----:B-1----:R-:W-:Y:S05]  /*12a50*/  @!P1 BRA `(.L_x_1199) ;  /* 0x000000fc00c09947 */ /* 0x002fea0003800000 */
.L_x_1198:
[----:B------:R-:W-:Y:S05]  /*12a60*/  BSYNC B2 ;  /* 0x0000000000027941 */ /* 0x000fea0003800000 */
.L_x_1197:
[----:B01----:R-:W-:Y:S01]  /*12a70*/  VIADD R3, R18, 0x1000 ;  /* 0x0000100012037836 */ /* 0x003fe20000000000 */
[----:B------:R-:W-:Y:S01]  /*12a80*/  WARPGROUP.ARRIVE ;  /* 0x00000000000079c5 */ /* 0x000fe20000000000 */
[----:B------:R-:W-:-:S03]  /*12a90*/  IMAD.MOV.U32 R9, RZ, RZ, -0x3ffffff0 ;  /* 0xc0000010ff097424 */ /* 0x000fc600078e00ff */
        /* <DEDUP_REMOVED lines=11> */
[----:B------:R-:W-:Y:S02]  /*12b50*/  VIADD R12, R8, 0x100 ;  /* 0x00000100080c7836 */ /* 0x000fe40000000000 */
[----:B------:R-:W-:Y:S02]  /*12b60*/  IMAD.MOV.U32 R13, RZ, RZ, -0x3ffffff0 ;  /* 0xc0000010ff0d7424 */ /* 0x000fe400078e00ff */
[C---:B------:R-:W-:Y:S01]  /*12b70*/  FMUL.FTZ R20, R2.reuse, R122 ;  /* 0x0000007a02147220 */ /* 0x040fe20000410000 */
[C---:B------:R-:W-:Y:S01]  /*12b80*/  FMUL.FTZ R21, R2.reuse, R123 ;  /* 0x0000007b02157220 */ /* 0x040fe20000410000 */
[----:B------:R-:W-:-:S04]  /*12b90*/  FMUL.FTZ R122, R2, R126 ;  /* 0x0000007e027a7220 */ /* 0x000fc80000410000 */
[----:B------:R-:W0:Y:S01]  /*12ba0*/  MUFU.TANH R20, R20 ;  /* 0x0000001400147308 */ /* 0x000e220000002400 */
[C---:B------:R-:W-:Y:S01]  /*12bb0*/  FMUL.FTZ R123, R2.reuse, R127 ;  /* 0x0000007f027b7220 */ /* 0x040fe20000410000 */
[----:B------:R-:W-:-:S06]  /*12bc0*/  FMUL.FTZ R126, R2, R130 ;  /* 0x00000082027e7220 */ /* 0x000fcc0000410000 */
[----:B------:R-:W1:Y:S01]  /*12bd0*/  MUFU.TANH R21, R21 ;  /* 0x0000001500157308 */ /* 0x000e620000002400 */
[----:B------:R-:W-:-:S07]  /*12be0*/  FMUL.FTZ R127, R2, R131 ;  /* 0x00000083027f7220 */ /* 0x000fce0000410000 */
[----:B------:R-:W2:Y:S01]  /*12bf0*/  MUFU.TANH R122, R122 ;  /* 0x0000007a007a7308 */ /* 0x000ea20000002400 */
[----:B0-----:R-:W-:Y:S01]  /*12c00*/  FMNMX.FTZ R3, R20, R11, !PT ;  /* 0x0000000b14037209 */ /* 0x001fe20007810000 */
[----:B------:R-:W-:-:S06]  /*12c10*/  FMUL.FTZ R130, R2, R134 ;  /* 0x0000008602827220 */ /* 0x000fcc0000410000 */
[----:B------:R-:W0:Y:S01]  /*12c20*/  MUFU.TANH R123, R123 ;  /* 0x0000007b007b7308 */ /* 0x000e220000002400 */
[----:B------:R-:W-:Y:S02]  /*12c30*/  WARPGROUP.DEPBAR.LE gsb0, 0x0 ;  /* 0x00008000000079c5 */ /* 0x000fe40000010000 */
[----:B------:R-:W3:Y:S01]  /*12c40*/  LDL.LU R154, [R1+0x8] ;  /* 0x00000800019a7983 */ /* 0x000ee20000300800 */
[----:B------:R-:W-:-:S03]  /*12c50*/  WARPGROUP.ARRIVE ;  /* 0x00000000000079c5 */ /* 0x000fc60000000000 */
[----:B------:R-:W4:Y:S01]  /*12c60*/  LDL.LU R155, [R1+0x4] ;  /* 0x00000400019b7983 */ /* 0x000f220000300800 */
[----:B------:R-:W-:Y:S01]  /*12c70*/  MUFU.TANH R126, R126 ;  /* 0x0000007e007e7308 */ /* 0x000fe20000002400 */
[----:B------:R-:W-:Y:S01]  /*12c80*/  FMUL.FTZ R104, R2, R104 ;  /* 0x0000006802687220 */ /* 0x000fe20000410000 */
        /* <DEDUP_REMOVED lines=8> */
[----:B------:R-:W5:Y:S01]  /*12d10*/  MUFU.TANH R12, R12 ;  /* 0x0000000c000c7308 */ /* 0x000f620000002400 */
[C---:B------:R-:W-:Y:S01]  /*12d20*/  FMUL.FTZ R125, R2.reuse, R129 ;  /* 0x00000081027d7220 */ /* 0x040fe20000410000 */
[C---:B------:R-:W-:Y:S01]  /*12d30*/  FMUL.FTZ R128, R2.reuse, R132 ;  /* 0x0000008402807220 */ /* 0x040fe20000410000 */
[C---:B------:R-:W-:Y:S01]  /*12d40*/  FMUL.FTZ R129, R2.reuse, R133 ;  /* 0x0000008502817220 */ /* 0x040fe20000410000 */
[----:B-1----:R-:W-:Y:S01]  /*12d50*/  FMNMX.FTZ R3, R21, R3, !PT ;  /* 0x0000000315037209 */ /* 0x002fe20007810000 */
        /* <DEDUP_REMOVED lines=8> */
[----:B0-----:R-:W-:Y:S01]  /*12de0*/  FMNMX.FTZ R3, R123, R3, !PT ;  /* 0x000000037b037209 */ /* 0x001fe20007810000 */
[C---:B------:R-:W-:Y:S01]  /*12df0*/  FMUL.FTZ R110, R2.reuse, R110 ;  /* 0x0000006e026e7220 */ /* 0x040fe20000410000 */
[----:B------:R-:W-:Y:S01]  /*12e00*/  FMUL.FTZ R112, R2, R112 ;  /* 0x0000007002707220 */ /* 0x000fe20000410000 */
[----:B------:R-:W0:Y:S01]  /*12e10*/  MUFU.TANH R120, R120 ;  /* 0x0000007800787308 */ /* 0x000e220000002400 */
[----:B-----5:R-:W-:Y:S01]  /*12e20*/  FMNMX.FTZ R9, R12, R10, !PT ;  /* 0x0000000a0c097209 */ /* 0x020fe20007810000 */
[----:B------:R-:W-:Y:S01]  /*12e30*/  FMUL.FTZ R111, R2, R111 ;  /* 0x0000006f026f7220 */ /* 0x000fe20000410000 */
[----:B------:R-:W-:Y:S01]  /*12e40*/  FMNMX.FTZ R3, R126, R3, !PT ;  /* 0x000000037e037209 */ /* 0x000fe20007810000 */
        /* <DEDUP_REMOVED lines=72> */
[----:B------:R-:W-:Y:S01]  /*132d0*/  FMUL.FTZ R71, R2, R71 ;  /* 0x0000004702477220 */ /* 0x000fe20000410000 */
[----:B------:R-:W-:-:S02]  /*132e0*/  WARPGROUP.DEPBAR.LE gsb0, 0x0 ;  /* 0x00008000000079c5 */ /* 0x000fc40000010000 */
[----:B------:R-:W-:Y:S01]  /*132f0*/  WARPGROUP.ARRIVE ;  /* 0x00000000000079c5 */ /* 0x000fe20000000000 */
[----:B------:R-:W2:Y:S01]  /*13300*/  MUFU.TANH R105, R105 ;  /* 0x0000006900697308 */ /* 0x000ea20000002400 */
[----:B-1----:R-:W-:Y:S01]  /*13310*/  FMNMX.FTZ R9, R104, R9, !PT ;  /* 0x0000000968097209 */ /* 0x002fe20007810000 */
[----:B------:R-:W-:-:S03]  /*13320*/  IMAD.MOV.U32 R57, RZ, RZ, -0x3ffffff0 ;  /* 0xc0000010ff397424 */ /* 0x000fc600078e00ff */
[----:B------:R-:W-:Y:S02]  /*13330*/  QGMMA.64x64x32.F32.E4M3.E4M3 R24, R144, gdesc[UR4], R24, gsb0 ;  /* 0x00e0000490187df3 */ /* 0x000fe40008000818 */
[----:B------:R-:W-:Y:S01]  /*13340*/  R2UR UR7, R57 ;  /* 0x00000000390772ca */ /* 0x000fe200000e0000 */
[----:B------:R-:W1:Y:S01]  /*13350*/  MUFU.TANH R106, R106 ;  /* 0x0000006a006a7308 */ /* 0x000e620000002400 */
[----:B0-----:R-:W-:-:S07]  /*13360*/  FMNMX.FTZ R3, R131, R3, !PT ;  /* 0x0000000383037209 */ /* 0x001fce0007810000 */
[----:B------:R-:W0:Y:S01]  /*13370*/  MUFU.TANH R108, R108 ;  /* 0x0000006c006c7308 */ /* 0x000e220000002400 */
[----:B--2---:R-:W-:-:S07]  /*13380*/  FMNMX.FTZ R9, R105, R9, !PT ;  /* 0x0000000969097209 */ /* 0x004fce0007810000 */
[----:B------:R-:W2:Y:S01]  /*13390*/  MUFU.TANH R107, R107 ;  /* 0x0000006b006b7308 */ /* 0x000ea20000002400 */
[----:B-1----:R-:W-:-:S07]  /*133a0*/  FMNMX.FTZ R3, R106, R3, !PT ;  /* 0x000000036a037209 */ /* 0x002fce0007810000 */
        /* <DEDUP_REMOVED lines=13> */
[----:B0-----:R-:W-:Y:S01]  /*13480*/  FMNMX.FTZ R9, R113, R9, !PT ;  /* 0x0000000971097209 */ /* 0x001fe20007810000 */
[----:B------:R-:W-:Y:S02]  /*13490*/  WARPGROUP.DEPBAR.LE gsb0, 0x0 ;  /* 0x00008000000079c5 */ /* 0x000fe40000010000 */
[----:B------:R-:W-:-:S04]  /*134a0*/  WARPGROUP.ARRIVE ;  /* 0x00000000000079c5 */ /* 0x000fc80000000000 */
        /* <DEDUP_REMOVED lines=103> */
[----:B--2---:R-:W-:Y:S02]  /*13b20*/  FMNMX.FTZ R3, R69, R9, !PT ;  /* 0x0000000945037209 */ /* 0x004fe40007810000 */
[----:B-1----:R-:W-:-:S03]  /*13b30*/  FMNMX.FTZ R9, R70, R56, !PT ;  /* 0x0000003846097209 */ /* 0x002fc60007810000 */
[----:B------:R-:W1:Y:S01]  /*13b40*/  SHFL.BFLY PT, R56, R3, 0x2, 0x1f ;  /* 0x0c401f0003387f89 */ /* 0x000e6200000e0000 */
[----:B0-----:R-:W-:-:S05]  /*13b50*/  FMNMX.FTZ R9, R71, R9, !PT ;  /* 0x0000000947097209 */ /* 0x001fca0007810000 */
[----:B------:R-:W0:Y:S01]  /*13b60*/  SHFL.BFLY PT, R134, R9, 0x2, 0x1f ;  /* 0x0c401f0009867f89 */ /* 0x000e2200000e0000 */
[----:B-1----:R-:W-:Y:S01]  /*13b70*/  FMNMX.FTZ R3, R3, R56, !PT ;  /* 0x0000003803037209 */ /* 0x002fe20007810000 */
[----:B------:R-:W-:-:S05]  /*13b80*/  VIADD R56, R8, 0x180 ;  /* 0x0000018008387836 */ /* 0x000fca0000000000 */
[----:B------:R-:W-:Y:S02]  /*13b90*/  R2UR UR6, R56 ;  /* 0x00000000380672ca */ /* 0x000fe400000e0000 */
[----:B------:R-:W1:Y:S01]  /*13ba0*/  SHFL.BFLY PT, R56, R3, 0x1, 0x1f ;  /* 0x0c201f0003387f89 */ /* 0x000e6200000e0000 */
[----:B0-----:R-:W-:-:S05]  /*13bb0*/  FMNMX.FTZ R9, R9, R134, !PT ;  /* 0x0000008609097209 */ /* 0x001fca0007810000 */
[----:B------:R-:W0:Y:S05]  /*13bc0*/  SHFL.BFLY PT, R57, R9, 0x1, 0x1f ;  /* 0x0c201f0009397f89 */ /* 0x000e2a00000e0000 */
[----:B------:R-:W-:Y:S01]  /*13bd0*/  QGMMA.64x64x32.F32.E4M3.E4M3 R24, R140, gdesc[UR4], R24, gsb0 ;  /* 0x00e000048c187df3 */ /* 0x000fe20008000818 */
[----:B-1----:R-:W-:Y:S01]  /*13be0*/  FMNMX.FTZ R3, R3, R56, !PT ;  /* 0x0000003803037209 */ /* 0x002fe20007810000 */
[----:B------:R-:W-:-:S04]  /*13bf0*/  IMAD.U32 R56, RZ, RZ, UR38 ;  /* 0x00000026ff387e24 */ /* 0x000fc8000f8e00ff */
[----:B------:R-:W-:Y:S01]  /*13c00*/  FADD.FTZ R134, -R3, R10 ;  /* 0x0000000a03867221 */ /* 0x000fe20000010100 */
[----:B------:R-:W-:Y:S01]  /*13c10*/  VIADD R10, R8, 0x200 ;  /* 0x00000200080a7836 */ /* 0x000fe20000000000 */
[----:B0-----:R-:W-:Y:S02]  /*13c20*/  FMNMX.FTZ R9, R9, R57, !PT ;  /* 0x0000003909097209 */ /* 0x001fe40007810000 */
[----:B------:R-:W-:Y:S02]  /*13c30*/  FMUL.FTZ R134, R134, R56 ;  /* 0x0000003886867220 */ /* 0x000fe40000410000 */
[----:B------:R-:W-:Y:S01]  /*13c40*/  R2UR UR6, R10 ;  /* 0x000000000a0672ca */ /* 0x000fe200000e0000 */
[----:B------:R-:W-:-:S01]  /*13c50*/  FADD.FTZ R8, -R9, R11 ;  /* 0x0000000b09087221 */ /* 0x000fc20000010100 */
[----:B------:R-:W-:Y:S02]  /*13c60*/  IMAD.MOV.U32 R11, RZ, RZ, -0x3ffffff0 ;  /* 0xc0000010ff0b7424 */ /* 0x000fe400078e00ff */
[----:B------:R-:W-:Y:S01]  /*13c70*/  MUFU.EX2 R134, R134 ;  /* 0x0000008600867308 */ /* 0x000fe20000000800 */
[----:B------:R-:W-:-:S02]  /*13c80*/  FMUL.FTZ R8, R8, R56 ;  /* 0x0000003808087220 */ /* 0x000fc40000410000 */
[----:B------:R-:W-:Y:S01]  /*13c90*/  R2UR UR7, R11 ;  /* 0x000000000b0772ca */ /* 0x000fe200000e0000 */
[----:B------:R-:W-:-:S04]  /*13ca0*/  FFMA.FTZ R11, R3, R56, -8 ;  /* 0xc1000000030b7423 */ /* 0x000fc80000010038 */
        /* <DEDUP_REMOVED lines=40> */
[-C--:B------:R-:W-:Y:S01]  /*13f30*/  FFMA.FTZ R11, R69, R56.reuse, -R11 ;  /* 0x00000038450b7223 */ /* 0x080fe2000001080b */
[----:B------:R-:W-:-:S01]  /*13f40*/  FFMA.FTZ R69, R9, R56, -8 ;  /* 0xc100000009457423 */ /* 0x000fc20000010038 */
[----:B------:R-:W3:Y:S01]  /*13f50*/  MUFU.EX2 R10, R10 ;  /* 0x0000000a000a7308 */ /* 0x000ee20000000800 */
[----:B------:R-:W-:-:S02]  /*13f60*/  WARPGROUP.DEPBAR.LE gsb0, 0x0 ;  /* 0x00008000000079c5 */ /* 0x000fc40000010000 */
[-CC-:B------:R-:W-:Y:S01]  /*13f70*/  FFMA.FTZ R20, R20, R56.reuse, -R69.reuse ;  /* 0x0000003814147223 */ /* 0x180fe20000010845 */
[----:B------:R-:W-:-:S01]  /*13f80*/  FFMA.FTZ R21, R21, R56, -R69 ;  /* 0x0000003815157223 */ /* 0x000fc20000010845 */
[-CC-:B------:R-:W-:Y:S01]  /*13f90*/  FFMA.FTZ R122, R122, R56.reuse, -R69.reuse ;  /* 0x000000387a7a7223 */ /* 0x180fe20000010845 */
[----:B------:R-:W-:-:S01]  /*13fa0*/  FFMA.FTZ R123, R123, R56, -R69 ;  /* 0x000000387b7b7223 */ /* 0x000fc20000010845 */
[-CC-:B------:R-:W-:Y:S01]  /*13fb0*/  FFMA.FTZ R126, R126, R56.reuse, -R69.reuse ;  /* 0x000000387e7e7223 */ /* 0x180fe20000010845 */
        /* <DEDUP_REMOVED lines=9> */
[----:B---3--:R-:W-:-:S01]  /*14050*/  FFMA.FTZ R132, R134, R154, R10 ;  /* 0x0000009a86847223 */ /* 0x008fc2000001000a */
        /* <DEDUP_REMOVED lines=8> */
[-CC-:B------:R-:W-:Y:S01]  /*140e0*/  FFMA.FTZ R94, R94, R56.reuse, -R69.reuse ;  /* 0x000000385e5e7223 */ /* 0x180fe20000010845 */
[----:B------:R-:W-:-:S01]  /*140f0*/  FFMA.FTZ R95, R95, R56, -R69 ;  /* 0x000000385f5f7223 */ /* 0x000fc20000010845 */
[-CC-:B------:R-:W-:Y:S01]  /*14100*/  FFMA.FTZ R98, R98, R56.reuse, -R69.reuse ;  /* 0x0000003862627223 */ /* 0x180fe20000010845 */
[----:B------:R-:W-:-:S01]  /*14110*/  FFMA.FTZ R99, R99, R56, -R69 ;  /* 0x0000003863637223 */ /* 0x000fc20000010845 */
[-CC-:B------:R-:W-:Y:S01]  /*14120*/  FFMA.FTZ R102, R102, R56.reuse, -R69.reuse ;  /* 0x0000003866667223 */ /* 0x180fe20000010845 */
[----:B------:R-:W-:-:S01]  /*14130*/  FFMA.FTZ R103, R103, R56, -R69 ;  /* 0x0000003867677223 */ /* 0x000fc20000010845 */
[----:B------:R-:W0:Y:S01]  /*14140*/  MUFU.EX2 R122, R122 ;  /* 0x0000007a007a7308 */ /* 0x000e220000000800 */
[----:B----4-:R-:W-:-:S01]  /*14150*/  FFMA.FTZ R133, R8, R155, R20 ;  /* 0x0000009b08857223 */ /* 0x010fc20000010014 */
[-CC-:B------:R-:W-:Y:S01]  /*14160*/  FFMA.FTZ R74, R74, R56.reuse, -R69.reuse ;  /* 0x000000384a4a7223 */ /* 0x180fe20000010845 */
[----:B------:R-:W-:-:S01]  /*14170*/  FFMA.FTZ R75, R75, R56, -R69 ;  /* 0x000000384b4b7223 */ /* 0x000fc20000010845 */
[-CC-:B------:R-:W-:Y:S01]  /*14180*/  FFMA.FTZ R78, R78, R56.reuse, -R69.reuse ;  /* 0x000000384e4e7223 */ /* 0x180fe20000010845 */
[----:B------:R-:W-:Y:S01]  /*14190*/  WARPGROUP.ARRIVE ;  /* 0x00000000000079c5 */ /* 0x000fe20000000000 */
[-CC-:B------:R-:W-:Y:S01]  /*141a0*/  FFMA.FTZ R79, R79, R56.reuse, -R69.reuse ;  /* 0x000000384f4f7223 */ /* 0x180fe20000010845 */
[----:B------:R-:W-:-:S01]  /*141b0*/  FFMA.FTZ R82, R82, R56, -R69 ;  /* 0x0000003852527223 */ /* 0x000fc20000010845 */
[----:B------:R-:W2:Y:S01]  /*141c0*/  MUFU.EX2 R13, R13 ;  /* 0x0000000d000d7308 */ /* 0x000ea20000000800 */
[----:B-1----:R-:W-:-:S01]  /*141d0*/  FADD.FTZ R133, R21, R133 ;  /* 0x0000008515857221 */ /* 0x002fc20000010000 */
[-CC-:B------:R-:W-:Y:S01]  /*141e0*/  FFMA.FTZ R83, R83, R56.reuse, -R69.reuse ;  /* 0x0000003853537223 */ /* 0x180fe20000010845 */
[----:B------:R-:W-:Y:S03]  /*141f0*/  QGMMA.64x64x32.F32.E4M3.E4M3 R24, R136, gdesc[UR4], R24, gsb0 ;  /* 0x00e0000488187df3 */ /* 0x000fe60008000818 */
[----:B------:R-:W1:Y:S01]  /*14200*/  S2R R155, SR_TID.X ;  /* 0x00000000009b7919 */ /* 0x000e620000002100 */
[----:B------:R-:W-:-:S01]  /*14210*/  FFMA.FTZ R86, R86, R56, -R69 ;  /* 0x0000003856567223 */ /* 0x000fc20000010845 */
[-CC-:B------:R-:W-:Y:S01]  /*14220*/  FFMA.FTZ R87, R87, R56.reuse, -R69.reuse ;  /* 0x0000003857577223 */ /* 0x180fe20000010845 */
[----:B------:R-:W-:-:S01]  /*14230*/  FFMA.FTZ R58, R58, R56, -R69 ;  /* 0x000000383a3a7223 */ /* 0x000fc20000010845 */
[----:B------:R-:W3:Y:S01]  /*14240*/  MUFU.EX2 R123, R123 ;  /* 0x0000007b007b7308 */ /* 0x000ee20000000800 */
        /* <DEDUP_REMOVED lines=8> */
[----:B--2---:R-:W-:-:S01]  /*142d0*/  FADD.FTZ R132, R13, R132 ;  /* 0x000000840d847221 */ /* 0x004fc20000010000 */
[----:B------:R-:W-:-:S06]  /*142e0*/  FFMA.FTZ R69, R71, R56, -R69 ;  /* 0x0000003847457223 */ /* 0x000fcc0000010845 */
[----:B------:R-:W2:Y:S01]  /*142f0*/  MUFU.EX2 R126, R126 ;  /* 0x0000007e007e7308 */ /* 0x000ea20000000800 */
[----:B---3--:R-:W-:-:S07]  /*14300*/  FADD.FTZ R133, R123, R133 ;  /* 0x000000857b857221 */ /* 0x008fce0000010000 */
[----:B------:R-:W3:Y:S01]  /*14310*/  MUFU.EX2 R120, R120 ;  /* 0x0000007800787308 */ /* 0x000ee20000000800 */
[----:B0-----:R-:W-:-:S01]  /*14320*/  FADD.FTZ R132, R57, R132 ;  /* 0x0000008439847221 */ /* 0x001fc20000010000 */
[----:B-1----:R-:W-:-:S06]  /*14330*/  LOP3.LUT R135, R155, 0x7f, RZ, 0xc0, !PT ;  /* 0x0000007f9b877812 */ /* 0x002fcc00078ec0ff */
[----:B------:R-:W0:Y:S01]  /*14340*/  MUFU.EX2 R127, R127 ;  /* 0x0000007f007f7308 */ /* 0x000e220000000800 */
[----:B--2---:R-:W-:-:S01]  /*14350*/  FADD.FTZ R133, R126, R133 ;  /* 0x000000857e857221 */ /* 0x004fc20000010000 */
[----:B------:R-:W-:-:S06]  /*14360*/  ISETP.NE.AND P1, PT, R135, RZ, PT ;  /* 0x000000ff8700720c */ /* 0x000fcc0003f25270 */
[----:B------:R-:W1:Y:S01]  /*14370*/  MUFU.EX2 R121, R121 ;  /* 0x0000007900797308 */ /* 0x000e620000000800 */
[----:B---3--:R-:W-:-:S06]  /*14380*/  FADD.FTZ R132, R120, R132 ;  /* 0x0000008478847221 */ /* 0x008fcc0000010000 */
[----:B------:R-:W-:Y:S01]  /*14390*/  @!P1 IMAD R15, R15, 0x8, R18 ;  /* 0x000000080f0f9824 */ /* 0x000fe200078e0212 */
[----:B------:R-:W2:Y:S01]  /*143a0*/  MUFU.EX2 R130, R130 ;  /* 0x0000008200827308 */ /* 0x000ea20000000800 */
[----:B0-----:R-:W-:-:S02]  /*143b0*/  FADD.FTZ R133, R127, R133 ;  /* 0x000000857f857221 */ /* 0x001fc40000010000 */
[----:B------:R-:W-:-:S05]  /*143c0*/  @!P1 VIADD R15, R15, 0x13240 ;  /* 0x000132400f0f9836 */ /* 0x000fca0000000000 */
[----:B------:R-:W0:Y:S01]  /*143d0*/  MUFU.EX2 R124, R124 ;  /* 0x0000007c007c7308 */ /* 0x000e220000000800 */
[----:B-1----:R-:W-:-:S01]  /*143e0*/  FADD.FTZ R132, R121, R132 ;  /* 0x0000008479847221 */ /* 0x002fc20000010000 */
[----:B------:R-:W-:-:S06]  /*143f0*/  @!P1 PRMT R15, RZ, 0x654, R15 ;  /* 0x00000654ff0f9816 */ /* 0x000fcc000000000f */
[----:B------:R-:W1:Y:S01]  /*14400*/  MUFU.EX2 R131, R131 ;  /* 0x0000008300837308 */ /* 0x000e620000000800 */
[----:B--2---:R-:W-:-:S07]  /*14410*/  FADD.FTZ R133, R130, R133 ;  /* 0x0000008582857221 */ /* 0x004fce0000010000 */
[----:B------:R-:W2:Y:S01]  /*14420*/  MUFU.EX2 R125, R125 ;  /* 0x0000007d007d7308 */ /* 0x000ea20000000800 */
[----:B0-----:R-:W-:-:S01]  /*14430*/  FADD.FTZ R132, R124, R132 ;  /* 0x000000847c847221 */ /* 0x001fc20000010000 */
[----:B------:R-:W-:Y:S02]  /*14440*/  WARPGROUP.DEPBAR.LE gsb0, 0x0 ;  /* 0x00008000000079c5 */ /* 0x000fe40000010000 */
[----:B------:R0:W-:Y:S04]  /*14450*/  @!P1 SYNCS.ARRIVE.TRANS64.RED.A1T0 RZ, [R15+URZ], RZ ;  /* 0x000000ff0fff99a7 */ /* 0x0001e8000810043f */
        /* <DEDUP_REMOVED lines=124> */
[----:B------:R-:W0:Y:S01]  /*14c20*/  MUFU.EX2 R69, R69 ;  /* 0x0000004500457308 */ /* 0x000e220000000800 */
[----:B---3--:R-:W-:-:S07]  /*14c30*/  FADD.FTZ R133, R70, R133 ;  /* 0x0000008546857221 */ /* 0x008fce0000010000 */
[----:B------:R-:W2:Y:S01]  /*14c40*/  MUFU.EX2 R11, R11 ;  /* 0x0000000b000b7308 */ /* 0x000ea20000000800 */
[----:B-1----:R-:W-:-:S01]  /*14c50*/  FADD.FTZ R132, R68, R132 ;  /* 0x0000008444847221 */ /* 0x002fc20000010000 */
[----:B0-----:R-:W-:-:S05]  /*14c60*/  FADD.FTZ R15, R69, R133 ;  /* 0x00000085450f7221 */ /* 0x001fca0000010000 */
[----:B------:R0:W-:Y:S01]  /*14c70*/  STL [R1+0x4], R15 ;  /* 0x0000040f01007387 */ /* 0x0001e20000100800 */
[----:B--2---:R-:W-:-:S05]  /*14c80*/  FADD.FTZ R71, R11, R132 ;  /* 0x000000840b477221 */ /* 0x004fca0000010000 */
[----:B------:R0:W-:Y:S01]  /*14c90*/  STL [R1+0x8], R71 ;  /* 0x0000084701007387 */ /* 0x0001e20000100800 */
[----:B------:R-:W-:Y:S05]  /*14ca0*/  @!P0 BRA `(.L_x_1200) ;  /* 0x0000000000048947 */ /* 0x000fea0003800000 */
[----:B------:R-:W-:Y:S01]  /*14cb0*/  BPT.TRAP 0x1 ;  /* 0x000000040000795c */ /* 0x000fe20000300000 */
.L_x_1200:
[----:B0-----:R-:W2:Y:S01]  /*14cc0*/  LDL R15, [R1+0x30] ;  /* 0x00003000010f7983 */ /* 0x001ea20000100800 */
[----:B------:R-:W-:-:S05]  /*14cd0*/  VIADD R14, R14, 0x13260 ;  /* 0x000132600e0e7836 */ /* 0x000fca0000000000 */
[----:B--2---:R-:W-:Y:S02]  /*14ce0*/  PRMT R14, R15, 0x654, R14 ;  /* 0x000006540f0e7816 */ /* 0x004fe4000000000e */
[----:B------:R-:W2:Y:S01]  /*14cf0*/  LDL R15, [R1] ;  /* 0x00000000010f7983 */ /* 0x000ea20000100800 */
[----:B------:R-:W-:Y:S01]  /*14d00*/  F2FP.SATFINITE.E4M3.F32.PACK_AB_MERGE_C R13, R57, R13, RZ ;  /* 0x0000000d390d723e */ /* 0x000fe200048070ff */
[----:B------:R1:W-:Y:S01]  /*14d10*/  SYNCS.ARRIVE.TRANS64.RED.A1T0 RZ, [R14+URZ], RZ ;  /* 0x000000ff0eff79a7 */ /* 0x0003e2000810043f */
        /* <DEDUP_REMOVED lines=75> */
[C---:B--2---:R-:W-:Y:S01]  /*151d0*/  ISETP.GT.AND P1, PT, R0.reuse, R15, PT ;  /* 0x0000000f0000720c */ /* 0x044fe20003f24270 */
[----:B------:R-:W-:-:S12]  /*151e0*/  VIADD R0, R0, 0xffffffff ;  /* 0xffffffff00007836 */ /* 0x000fd80000000000 */
[----:B-1----:R-:W-:Y:S05]  /*151f0*/  @P1 BRA `(.L_x_1201) ;  /* 0xffffffd000401947 */ /* 0x002fea000383ffff */
[----:B------:R-:W-:Y:S05]  /*15200*/  BSYNC B1 ;  /* 0x0000000000017941 */ /* 0x000fea0003800000 */
.L_x_1189:
[----:B------:R-:W-:Y:S05]  /*15210*/  BSYNC B0 ;  /* 0x0000000000007941 */ /* 0x000fea0003800000 */
.L_x_1188:
[----:B------:R-:W2:Y:S01]  /*15220*/  LDL R8, [R1+0x48] ;  /* 0x0000480001087983 */ /* 0x000ea20000100800 */
[----:B------:R-:W-:Y:S01]  /*15230*/  BSSY B0, `(.L_x_1202) ;  /* 0x00004d9000007945 */ /* 0x000fe20003800000 */
[----:B--2---:R-:W-:-:S13]  /*15240*/  ISETP.GE.AND P1, PT, R0, R8, PT ;  /* 0x000000080000720c */ /* 0x004fda0003f26270 */
[----:B------:R-:W-:Y:S05]  /*15250*/  @!P1 BRA `(.L_x_1203) ;  /* 0x0000004c00589947 */ /* 0x000fea0003800000 */
[----:B-1----:R-:W2:Y:S04]  /*15260*/  LDL R12, [R1+0x38] ;  /* 0x00003800010c7983 */ /* 0x002ea80000100800 */
[----:B------:R-:W2:Y:S04]  /*15270*/  LDL R11, [R1+0x3c] ;  /* 0x00003c00010b7983 */ /* 0x000ea80000100800 */
[----:B------:R-:W3:Y:S04]  /*15280*/  LDL R10, [R1+0x14] ;  /* 0x00001400010a7983 */ /* 0x000ee80000100800 */
[----:B------:R-:W4:Y:S01]  /*15290*/  LDL R8, [R1+0x20] ;  /* 0x0000200001087983 */ /* 0x000f220000100800 */
[----:B0-----:R-:W-:-:S02]  /*152a0*/  IMAD.MOV.U32 R15, RZ, RZ, R3 ;  /* 0x000000ffff0f7224 */ /* 0x001fc400078e0003 */
[----:B------:R-:W-:Y:S02]  /*152b0*/  IMAD.MOV.U32 R20, RZ, RZ, R9 ;  /* 0x000000ffff147224 */ /* 0x000fe400078e0009 */
[----:B--2---:R-:W-:Y:S02]  /*152c0*/  IMAD.IADD R11, R11, 0x1, -R12 ;  /* 0x000000010b0b7824 */ /* 0x004fe400078e0a0c */
[----:B------:R-:W-:Y:S02]  /*152d0*/  IMAD.MOV.U32 R12, RZ, RZ, R156 ;  /* 0x000000ffff0c7224 */ /* 0x000fe400078e009c */
[--C-:B---3--:R-:W-:Y:S02]  /*152e0*/  IMAD.IADD R10, R10, 0x1, R11.reuse ;  /* 0x000000010a0a7824 */ /* 0x108fe400078e020b */
[----:B----4-:R-:W-:-:S03]  /*152f0*/  IMAD.IADD R11, R8, 0x1, R11 ;  /* 0x00000001080b7824 */ /* 0x010fc600078e020b */
[----:B------:R-:W-:Y:S01]  /*15300*/  LOP3.LUT R3, RZ, R10, RZ, 0x33, !PT ;  /* 0x0000000aff037212 */ /* 0x000fe200078e33ff */
[----:B------:R-:W-:Y:S01]  /*15310*/  IMAD.MOV.U32 R8, RZ, RZ, R19 ;  /* 0x000000ffff087224 */ /* 0x000fe200078e0013 */
[----:B------:R-:W-:-:S03]  /*15320*/  LOP3.LUT R21, RZ, R11, RZ, 0x33, !PT ;  /* 0x0000000bff157212 */ /* 0x000fc600078e33ff */
[----:B------:R0:W-:Y:S04]  /*15330*/  STL [R1], R3 ;  /* 0x0000000301007387 */ /* 0x0001e80000100800 */
.L_x_1223:
[----:B------:R-:W-:-:S04]  /*15340*/  ISETP.NE.AND P1, PT, R8, 0x1, PT ;  /* 0x000000010800780c */ /* 0x000fc80003f25270 */
[----:B0-----:R-:W-:-:S04]  /*15350*/  SEL R3, RZ, 0x1, P1 ;  /* 0x00000001ff037807 */ /* 0x001fc80000800000 */
[----:B------:R-:W-:Y:S01]  /*15360*/  LOP3.LUT R156, R12, R3, RZ, 0x3c, !PT ;  /* 0x000000030c9c7212 */ /* 0x000fe200078e3cff */
[----:B------:R-:W-:Y:S06]  /*15370*/  @!P0 BRA `(.L_x_1204) ;  /* 0x0000000000048947 */ /* 0x000fec0003800000 */
[----:B------:R-:W-:Y:S01]  /*15380*/  BPT.TRAP 0x1 ;  /* 0x000000040000795c */ /* 0x000fe20000300000 */
.L_x_1204:
[----:B------:R-:W-:Y:S01]  /*15390*/  VIADD R19, R8, 0x1 ;  /* 0x0000000108137836 */ /* 0x000fe20000000000 */
[----:B------:R-:W-:-:S04]  /*153a0*/  SHF.L.U32 R14, R156, 0x1f, RZ ;  /* 0x0000001f9c0e7819 */ /* 0x000fc800000006ff */
[----:B------:R-:W-:-:S04]  /*153b0*/  ISETP.NE.AND P1, PT, R19, 0x2, PT ;  /* 0x000000021300780c */ /* 0x000fc80003f25270 */
[----:B------:R-:W-:-:S05]  /*153c0*/  SEL R19, R19, RZ, P1 ;  /* 0x000000ff13137207 */ /* 0x000fca0000800000 */
[----:B------:R-:W-:-:S04]  /*153d0*/  IMAD R3, R19, 0x8, R18 ;  /* 0x0000000813037824 */ /* 0x000fc800078e0212 */
[----:B------:R0:W1:Y:S01]  /*153e0*/  SYNCS.PHASECHK.TRANS64.TRYWAIT P1, [R3+URZ+0x13230], R14 ;  /* 0x0132300e030075a7 */ /* 0x000062000802017f */
[----:B------:R-:W-:Y:S05]  /*153f0*/  @!P0 BRA `(.L_x_1205) ;  /* 0x0000000000048947 */ /* 0x000fea0003800000 */
[----:B------:R-:W-:Y:S01]  /*15400*/  BPT.TRAP 0x1 ;  /* 0x000000040000795c */ /* 0x000fe20000300000 */
.L_x_1205:
        /* <DEDUP_REMOVED lines=8> */
.L_x_1207:
[----:B------:R-:W-:Y:S05]  /*15490*/  BSYNC B1 ;  /* 0x0000000000017941 */ /* 0x000fea0003800000 */
.L_x_1206:
        /* <DEDUP_REMOVED lines=37> */
[----:B------:R-:W-:Y:S01]  /*156f0*/  R2UR UR14, R56 ;  /* 0x00000000380e72ca */ /* 0x000fe200000e0000 */
[----:B------:R-:W-:Y:S01]  /*15700*/  VIADD R56, R9, 0x202 ;  /* 0x0000020209387836 */ /* 0x000fe20000000000 */
[----:B------:R-:W-:Y:S01]  /*15710*/  R2UR UR15, R57 ;  /* 0x00000000390f72ca */ /* 0x000fe200000e0000 */
[----:B------:R-:W-:Y:S01]  /*15720*/  IMAD.MOV.U32 R57, RZ, RZ, -0x7fffffe0 ;  /* 0x80000020ff397424 */ /* 0x000fe200078e00ff */
[C---:B------:R-:W-:Y:S02]  /*15730*/  R2UR UR16, R6.reuse ;  /* 0x00000000061072ca */ /* 0x040fe400000e0000 */
[----:B------:R-:W-:Y:S02]  /*15740*/  R2UR UR17, R7 ;  /* 0x00000000071172ca */ /* 0x000fe400000e0000 */
        /* <DEDUP_REMOVED lines=44> */
.L_x_1209:
[----:B------:R-:W-:Y:S01]  /*15a10*/  SHF.L.U32 R9, R12, 0x1f, RZ ;  /* 0x0000001f0c097819 */ /* 0x000fe200000006ff */
[----:B01----:R-:W-:-:S04]  /*15a20*/  IMAD R14, R8, 0x8, R18 ;  /* 0x00000008080e7824 */ /* 0x003fc800078e0212 */
[----:B------:R0:W1:Y:S01]  /*15a30*/  SYNCS.PHASECHK.TRANS64.TRYWAIT P1, [R14+URZ+0x13250], R9 ;  /* 0x013250090e0075a7 */ /* 0x000062000802017f */
[----:B------:R-:W-:Y:S05]  /*15a40*/  @!P0 BRA `(.L_x_1210) ;  /* 0x0000000000048947 */ /* 0x000fea0003800000 */
[----:B------:R-:W-:Y:S01]  /*15a50*/  BPT.TRAP 0x1 ;  /* 0x000000040000795c */ /* 0x000fe20000300000 */
.L_x_1210:
[----:B------:R-:W-:Y:S04]  /*15a60*/  BSSY B1, `(.L_x_1211) ;  /* 0x0000004000017945 */ /* 0x000fe80003800000 */
[----:B-1----:R-:W-:Y:S05]  /*15a70*/  @P1 BRA `(.L_x_1212) ;  /* 0x0000000000081947 */ /* 0x002fea0003800000 */
[----:B------:R-:W1:Y:S02]  /*15a80*/  SYNCS.PHASECHK.TRANS64.TRYWAIT P1, [R14+URZ+0x13250], R9 ;  /* 0x013250090e0075a7 */ /* 0x000e64000802017f */
[----:B-1----:R-:W-:Y:S05]  /*15a90*/  @!P1 BRA `(.L_x_1213) ;  /* 0x000000cc00d89947 */ /* 0x002fea0003800000 */
.L_x_1212:
[----:B------:R-:W-:Y:S05]  /*15aa0*/  BSYNC B1 ;  /* 0x0000000000017941 */ /* 0x000fea0003800000 */
.L_x_1211:
[----:B01----:R-:W-:Y:S01]  /*15ab0*/  VIADD R9, R18, 0x1000 ;  /* 0x0000100012097836 */ /* 0x003fe20000000000 */
[----:B------:R-:W-:-:S04]  /*15ac0*/  WARPGROUP.ARRIVE ;  /* 0x00000000000079c5 */ /* 0x000fc80000000000 */
[----:B------:R-:W-:-:S04]  /*15ad0*/  SHF.R.U32.HI R9, RZ, 0x4, R9 ;  /* 0x00000004ff097819 */ /* 0x000fc80000011609 */
[----:B------:R-:W-:-:S04]  /*15ae0*/  LOP3.LUT R9, R9, 0x3fff, RZ, 0xc0, !PT ;  /* 0x00003fff09097812 */ /* 0x000fc800078ec0ff */
[----:B------:R-:W-:-:S05]  /*15af0*/  LOP3.LUT R9, R9, 0x10000, RZ, 0xfc, !PT ;  /* 0x0001000009097812 */ /* 0x000fca00078efcff */
[----:B------:R-:W-:Y:S02]  /*15b00*/  IMAD R8, R8, 0x280, R9 ;  /* 0x0000028008087824 */ /* 0x000fe400078e0209 */
[----:B------:R-:W-:-:S03]  /*15b10*/  IMAD.MOV.U32 R9, RZ, RZ, -0x3ffffff0 ;  /* 0xc0000010ff097424 */ /* 0x000fc600078e00ff */
[----:B------:R-:W-:Y:S02]  /*15b20*/  R2UR UR6, R8 ;  /* 0x00000000080672ca */ /* 0x000fe400000e0000 */
        /* <DEDUP_REMOVED lines=8> */
[----:B------:R-:W3:Y:S01]  /*15bb0*/  LDL R155, [R1+0x38] ;  /* 0x00003800019b7983 */ /* 0x000ee20000100800 */
[----:B------:R-:W-:-:S03]  /*15bc0*/  WARPGROUP.ARRIVE ;  /* 0x00000000000079c5 */ /* 0x000fc60000000000 */
[----:B------:R-:W4:Y:S03]  /*15bd0*/  LDL R153, [R1+0x28] ;  /* 0x0000280001997983 */ /* 0x000f260000100800 */
[----:B------:R-:W-:Y:S01]  /*15be0*/  QGMMA.64x64x32.F32.E4M3.E4M3 R24, R148, gdesc[UR4], R24, gsb0 ;  /* 0x00e0000494187df3 */ /* 0x000fe20008000818 */
[----:B------:R-:W5:Y:S01]  /*15bf0*/  LDL R154, [R1+0x14] ;  /* 0x00001400019a7983 */ /* 0x000f620000100800 */
[----:B------:R-:W-:Y:S02]  /*15c00*/  VIADD R12, R8, 0x100 ;  /* 0x00000100080c7836 */ /* 0x000fe40000000000 */
[C---:B------:R-:W-:Y:S01]  /*15c10*/  FMUL.FTZ R9, R2.reuse, R120 ;  /* 0x0000007802097220 */ /* 0x040fe20000410000 */
[----:B------:R-:W-:Y:S02]  /*15c20*/  IMAD.MOV.U32 R13, RZ, RZ, -0x3ffffff0 ;  /* 0xc0000010ff0d7424 */ /* 0x000fe400078e00ff */
[C---:B------:R-:W-:Y:S01]  /*15c30*/  FMUL.FTZ R120, R2.reuse, R123 ;  /* 0x0000007b02787220 */ /* 0x040fe20000410000 */
[----:B------:R-:W-:Y:S01]  /*15c40*/  FMUL.FTZ R123, R2, R126 ;  /* 0x0000007e027b7220 */ /* 0x000fe20000410000 */
[----:B------:R-:W-:Y:S01]  /*15c50*/  R2UR UR6, R12 ;  /* 0x000000000c0672ca */ /* 0x000fe200000e0000 */
[----:B------:R-:W-:Y:S01]  /*15c60*/  VIADD R12, R8, 0x180 ;  /* 0x00000180080c7836 */ /* 0x000fe20000000000 */
[----:B------:R-:W-:Y:S01]  /*15c70*/  R2UR UR7, R13 ;  /* 0x000000000d0772ca */ /* 0x000fe200000e0000 */
[----:B------:R-:W-:-:S02]  /*15c80*/  IMAD.MOV.U32 R13, RZ, RZ, -0x3ffffff0 ;  /* 0xc0000010ff0d7424 */ /* 0x000fc400078e00ff */
[C---:B------:R-:W-:Y:S01]  /*15c90*/  FMUL.FTZ R126, R2.reuse, R129 ;  /* 0x00000081027e7220 */ /* 0x040fe20000410000 */
[C---:B------:R-:W-:Y:S01]  /*15ca0*/  FMUL.FTZ R129, R2.reuse, R132 ;  /* 0x0000008402817220 */ /* 0x040fe20000410000 */
[C---:B------:R-:W-:Y:S01]  /*15cb0*/  FMUL.FTZ R132, R2.reuse, R135 ;  /* 0x0000008702847220 */ /* 0x040fe20000410000 */
[C---:B------:R-:W-:Y:S01]  /*15cc0*/  FMUL.FTZ R135, R2.reuse, R60 ;  /* 0x0000003c02877220 */ /* 0x040fe20000410000 */
[C---:B------:R-:W-:Y:S01]  /*15cd0*/  FMUL.FTZ R60, R2.reuse, R62 ;  /* 0x0000003e023c7220 */ /* 0x040fe20000410000 */
[C---:B------:R-:W-:Y:S01]  /*15ce0*/  FMUL.FTZ R62, R2.reuse, R66 ;  /* 0x00000042023e7220 */ /* 0x040fe20000410000 */
[----:B------:R-:W-:Y:S01]  /*15cf0*/  FMUL.FTZ R66, R2, R70 ;  /* 0x0000004602427220 */ /* 0x000fe20000410000 */
[----:B------:R-:W-:Y:S02]  /*15d00*/  IMAD R70, R0, -0xa0, RZ ;  /* 0xffffff6000467824 */ /* 0x000fe400078e02ff */
        /* <DEDUP_REMOVED lines=75> */
[----:B------:R-:W-:Y:S01]  /*161c0*/  VIADD R56, R8, 0x200 ;  /* 0x0000020008387836 */ /* 0x000fe20000000000 */
[----:B------:R-:W0:Y:S01]  /*161d0*/  MUFU.TANH R13, R13 ;  /* 0x0000000d000d7308 */ /* 0x000e220000002400 */
[----:B------:R-:W-:-:S07]  /*161e0*/  IMAD.MOV.U32 R57, RZ, RZ, -0x3ffffff0 ;  /* 0xc0000010ff397424 */ /* 0x000fce00078e00ff */
[----:B------:R0:W2:Y:S01]  /*161f0*/  MUFU.TANH R8, R61 ;  /* 0x0000003d00087308 */ /* 0x0000a20000002400 */
[----:B-1----:R-:W-:-:S04]  /*16200*/  LOP3.LUT R151, R151, 0x7f, RZ, 0xc0, !PT ;  /* 0x0000007f97977812 */ /* 0x002fc800078ec0ff */
[----:B------:R-:W-:-:S03]  /*16210*/  ISETP.NE.AND P1, PT, R151, RZ, PT ;  /* 0x000000ff9700720c */ /* 0x000fc60003f25270 */
[----:B------:R-:W1:Y:S01]  /*16220*/  MUFU.TANH R12, R12 ;  /* 0x0000000c000c7308 */ /* 0x000e620000002400 */
[C---:B0-----:R-:W-:Y:S01]  /*16230*/  FMUL.FTZ R61, R2.reuse, R63 ;  /* 0x0000003f023d7220 */ /* 0x041fe20000410000 */
[C---:B------:R-:W-:Y:S01]  /*16240*/  FMUL.FTZ R63, R2.reuse, R67 ;  /* 0x00000043023f7220 */ /* 0x040fe20000410000 */
[----:B------:R-:W-:-:S05]  /*16250*/  FMUL.FTZ R67, R2, R71 ;  /* 0x0000004702437220 */ /* 0x000fca0000410000 */
[----:B------:R-:W0:Y:S02]  /*16260*/  MUFU.TANH R121, R121 ;  /* 0x0000007900797308 */ /* 0x000e240000002400 */
[----:B------:R-:W-:-:S06]  /*16270*/  @!P1 VIADD R3, R3, 0x13240 ;  /* 0x0001324003039836 */ /* 0x000fcc0000000000 */
[----:B------:R-:W0:Y:S01]  /*16280*/  MUFU.TANH R122, R122 ;  /* 0x0000007a007a7308 */ /* 0x000e220000002400 */
[----:B------:R-:W-:-:S07]  /*16290*/  @!P1 PRMT R3, RZ, 0x654, R3 ;  /* 0x00000654ff039816 */ /* 0x000fce0000000003 */
[----:B------:R-:W0:Y:S08]  /*162a0*/  MUFU.TANH R123, R123 ;  /* 0x0000007b007b7308 */ /* 0x000e300000002400 */
[----:B------:R-:W0:Y:S08]  /*162b0*/  MUFU.TANH R124, R124 ;  /* 0x0000007c007c7308 */ /* 0x000e300000002400 */
[----:B------:R-:W0:Y:S01]  /*162c0*/  MUFU.TANH R125, R125 ;  /* 0x0000007d007d7308 */ /* 0x000e220000002400 */
[----:B------:R-:W-:-:S02]  /*162d0*/  WARPGROUP.DEPBAR.LE gsb0, 0x0 ;  /* 0x00008000000079c5 */ /* 0x000fc40000010000 */
[----:B------:R-:W-:-:S05]  /*162e0*/  WARPGROUP.ARRIVE ;  /* 0x00000000000079c5 */ /* 0x000fca0000000000 */
[----:B------:R-:W0:Y:S01]  /*162f0*/  MUFU.TANH R126, R126 ;  /* 0x0000007e007e7308 */ /* 0x000e220000002400 */
[----:B------:R-:W-:Y:S01]  /*16300*/  QGMMA.64x64x32.F32.E4M3.E4M3 R24, R140, gdesc[UR4], R24, gsb0 ;  /* 0x00e000048c187df3 */ /* 0x000fe20008000818 */
[----:B------:R-:W-:Y:S02]  /*16310*/  R2UR UR6, R56 ;  /* 0x00000000380672ca */ /* 0x000fe400000e0000 */
[----:B------:R-:W-:-:S04]  /*16320*/  R2UR UR7, R57 ;  /* 0x00000000390772ca */ /* 0x000fc800000e0000 */
        /* <DEDUP_REMOVED lines=16> */
[----:B------:R-:W0:Y:S08]  /*16430*/  MUFU.TANH R111, R111 ;  /* 0x0000006f006f7308 */ /* 0x000e300000002400 */
[----:B------:R-:W0:Y:S01]  /*16440*/  MUFU.TANH R112, R112 ;  /* 0x0000007000707308 */ /* 0x000e220000002400 */
[----:B--2---:R-:W-:-:S05]  /*16450*/  IADD3 R56, R70, 0x1, R152 ;  /* 0x0000000146387810 */ /* 0x004fca0007ffe098 */
[----:B---3--:R-:W-:Y:S02]  /*16460*/  IMAD.IADD R56, R56, 0x1, -R155 ;  /* 0x0000000138387824 */ /* 0x008fe400078e0a9b */
[----:B------:R-:W2:Y:S01]  /*16470*/  LDC R155, c[0x0][0x9e4] ;  /* 0x00027900ff9b7b82 */ /* 0x000ea20000000800 */
[----:B------:R-:W3:Y:S01]  /*16480*/  MUFU.TANH R113, R113 ;  /* 0x0000007100717308 */ /* 0x000ee20000002400 */
[----:B----4-:R-:W-:-:S07]  /*16490*/  IMAD R56, R153, -0x2, R56 ;  /* 0xfffffffe99387824 */ /* 0x010fce00078e0238 */
[----:B------:R-:W4:Y:S08]  /*164a0*/  MUFU.TANH R114, R114 ;  /* 0x0000007200727308 */ /* 0x000f300000002400 */
[----:B------:R-:W0:Y:S08]  /*164b0*/  MUFU.TANH R115, R115 ;  /* 0x0000007300737308 */ /* 0x000e300000002400 */
[----:B------:R-:W0:Y:S08]  /*164c0*/  MUFU.TANH R116, R116 ;  /* 0x0000007400747308 */ /* 0x000e300000002400 */
[----:B------:R-:W0:Y:S01]  /*164d0*/  MUFU.TANH R117, R117 ;  /* 0x0000007500757308 */ /* 0x000e220000002400 */
[----:B------:R-:W-:-:S02]  /*164e0*/  WARPGROUP.DEPBAR.LE gsb0, 0x0 ;  /* 0x00008000000079c5 */ /* 0x000fc40000010000 */
[----:B------:R1:W-:Y:S01]  /*164f0*/  @!P1 SYNCS.ARRIVE.TRANS64.RED.A1T0 RZ, [R3+URZ], RZ ;  /* 0x000000ff03ff99a7 */ /* 0x0003e2000810043f */
[----:B--2---:R-:W-:-:S04]  /*16500*/  ISETP.GE.AND P1, PT, R155, 0x1, PT ;  /* 0x000000019b00780c */ /* 0x004fc80003f26270 */
[----:B------:R-:W2:Y:S01]  /*16510*/  MUFU.TANH R118, R118 ;  /* 0x0000007600767308 */ /* 0x000ea20000002400 */
[C---:B------:R-:W-:Y:S02]  /*16520*/  VIADD R138, R56.reuse, UR41 ;  /* 0x00000029388a7c36 */ /* 0x040fe40008000000 */
[----:B------:R-:W-:Y:S02]  /*16530*/  VIADD R137, R56, UR43 ;  /* 0x0000002b38897c36 */ /* 0x000fe40008000000 */
[C---:B-----5:R-:W-:Y:S02]  /*16540*/  IMAD.IADD R136, R154.reuse, 0x1, R138 ;  /* 0x000000019a887824 */ /* 0x060fe400078e028a */
[----:B-1----:R-:W-:Y:S01]  /*16550*/  IMAD R3, R153, -0x2, R70 ;  /* 0xfffffffe99037824 */ /* 0x002fe200078e0246 */
[----:B------:R-:W1:Y:S01]  /*16560*/  MUFU.TANH R119, R119 ;  /* 0x0000007700777308 */ /* 0x000e620000002400 */
[----:B------:R-:W-:-:S07]  /*16570*/  IMAD.IADD R71, R154, 0x1, R137 ;  /* 0x000000019a477824 */ /* 0x000fce00078e0289 */
        /* <DEDUP_REMOVED lines=51> */
[----:B------:R-:W2:Y:S01]  /*168b0*/  LDL R154, [R1] ;  /* 0x00000000019a7983 */ /* 0x000ea20000100800 */
        /* <DEDUP_REMOVED lines=8> */
.L_x_1216:
[----:B------:R-:W-:-:S05]  /*16940*/  IMAD.U32 R139, RZ, RZ, UR37 ;  /* 0x00000025ff8b7e24 */ /* 0x000fca000f8e00ff */
[----:B------:R-:W-:-:S13]  /*16950*/  ISETP.NE.AND P1, PT, R139, 0x1, PT ;  /* 0x000000018b00780c */ /* 0x000fda0003f25270 */
[----:B------:R-:W1:Y:S02]  /*16960*/  @P1 LDC.64 R56, c[0x0][0x9e8] ;  /* 0x00027a00ff381b82 */ /* 0x000e640000000a00 */
[----:B-1----:R-:W-:-:S04]  /*16970*/  @P1 IMAD.HI.U32 R140, R10, R56, RZ ;  /* 0x000000380a8c1227 */ /* 0x002fc800078e00ff */
[----:B------:R-:W-:Y:S01]  /*16980*/  IMAD.MOV.U32 R56, RZ, RZ, R10 ;  /* 0x000000ffff387224 */ /* 0x000fe200078e000a */
[----:B------:R-:W-:-:S07]  /*16990*/  @P1 SHF.R.U32.HI R56, RZ, R57, R140 ;  /* 0x00000039ff381219 */ /* 0x000fce000001168c */
.L_x_1217:
[----:B------:R-:W-:Y:S05]  /*169a0*/  BSYNC B1 ;  /* 0x0000000000017941 */ /* 0x000fea0003800000 */
.L_x_1215:
[----:B------:R-:W-:-:S05]  /*169b0*/  IMAD R56, R56, R139, R3 ;  /* 0x0000008b38387224 */ /* 0x000fca00078e0203 */
[----:B------:R-:W-:Y:S02]  /*169c0*/  VIMNMX R71, R71, R56, !PT ;  /* 0x0000003847477248 */ /* 0x000fe40007fe0100 */
[----:B------:R-:W-:-:S07]  /*169d0*/  VIADDMNMX R136, R56, R139, R136, PT ;  /* 0x0000008b38887246 */ /* 0x000fce0003800188 */
.L_x_1214:
[C---:B------:R-:W-:Y:S01]  /*169e0*/  ISETP.GE.AND P1, PT, R70.reuse, 0x2, PT ;  /* 0x000000024600780c */ /* 0x040fe20003f26270 */
[----:B------:R-:W2:Y:S01]  /*169f0*/  LDL R56, [R1+0x20] ;  /* 0x0000200001387983 */ /* 0x000ea20000100800 */
[----:B------:R-:W-:Y:S02]  /*16a00*/  ISETP.GE.AND P2, PT, R70, 0x9, PT ;  /* 0x000000094600780c */ /* 0x000fe40003f46270 */
[C---:B------:R-:W-:Y:S02]  /*16a10*/  ISETP.GT.AND P3, PT, R71.reuse, 0x1, !P1 ;  /* 0x000000014700780c */ /* 0x040fe40004f64270 */
[----:B------:R-:W-:Y:S02]  /*16a20*/  ISETP.GT.AND P4, PT, R71, 0x8, !P2 ;  /* 0x000000084700780c */ /* 0x000fe40005784270 */
[C---:B------:R-:W-:Y:S02]  /*16a30*/  ISETP.LT.OR P3, PT, R136.reuse, 0x2, P3 ;  /* 0x000000028800780c */ /* 0x040fe40001f61670 */
[----:B------:R-:W-:-:S02]  /*16a40*/  ISETP.LT.OR P4, PT, R136, 0x9, P4 ;  /* 0x000000098800780c */ /* 0x000fc40002781670 */
[----:B------:R-:W-:Y:S02]  /*16a50*/  FSEL R13, R13, -INF , !P3 ;  /* 0xff8000000d0d7808 */ /* 0x000fe40005800000 */
[----:B------:R-:W-:Y:S02]  /*16a60*/  ISETP.GE.AND P3, PT, R70, 0xa, PT ;  /* 0x0000000a4600780c */ /* 0x000fe40003f66270 */
[----:B0-----:R-:W-:Y:S02]  /*16a70*/  FSEL R121, R121, -INF , !P4 ;  /* 0xff80000079797808 */ /* 0x001fe40006000000 */
        /* <DEDUP_REMOVED lines=228> */
[----:B------:R-:W-:Y:S02]  /*178c0*/  IMAD.U32 R56, RZ, RZ, UR37 ;  /* 0x00000025ff387e24 */ /* 0x000fe4000f8e00ff */
[----:B------:R-:W-:-:S03]  /*178d0*/  IMAD.MOV.U32 R70, RZ, RZ, R21 ;  /* 0x000000ffff467224 */ /* 0x000fc600078e0015 */
[----:B------:R-:W-:-:S13]  /*178e0*/  ISETP.NE.AND P6, PT, R56, 0x1, PT ;  /* 0x000000013800780c */ /* 0x000fda0003fc5270 */
[----:B------:R-:W0:Y:S02]  /*178f0*/  @P6 LDC.64 R8, c[0x0][0x9e8] ;  /* 0x00027a00ff086b82 */ /* 0x000e240000000a00 */
[----:B0-----:R-:W-:-:S05]  /*17900*/  @P6 IMAD.HI.U32 R8, R21, R8, RZ ;  /* 0x0000000815086227 */ /* 0x001fca00078e00ff */
[----:B------:R-:W-:-:S04]  /*17910*/  @P6 SHF.R.U32.HI R70, RZ, R9, R8 ;  /* 0x00000009ff466219 */ /* 0x000fc80000011608 */
[----:B------:R-:W-:Y:S01]  /*17920*/  LOP3.LUT R8, RZ, R70, RZ, 0x33, !PT ;  /* 0x00000046ff087212 */ /* 0x000fe200078e33ff */
[----:B------:R-:W-:Y:S06]  /*17930*/  BRA `(.L_x_1221) ;  /* 0x0000000000187947 */ /* 0x000fec0003800000 */
.L_x_1220:
[----:B------:R-:W-:-:S05]  /*17940*/  IMAD.U32 R56, RZ, RZ, UR37 ;  /* 0x00000025ff387e24 */ /* 0x000fca000f8e00ff */
[----:B------:R-:W-:-:S13]  /*17950*/  ISETP.NE.AND P6, PT, R56, 0x1, PT ;  /* 0x000000013800780c */ /* 0x000fda0003fc5270 */
[----:B------:R-:W0:Y:S02]  /*17960*/  @P6 LDC.64 R8, c[0x0][0x9e8] ;  /* 0x00027a00ff086b82 */ /* 0x000e240000000a00 */
[----:B0-----:R-:W-:-:S04]  /*17970*/  @P6 IMAD.HI.U32 R70, R11, R8, RZ ;  /* 0x000000080b466227 */ /* 0x001fc800078e00ff */
[----:B------:R-:W-:Y:S01]  /*17980*/  IMAD.MOV.U32 R8, RZ, RZ, R11 ;  /* 0x000000ffff087224 */ /* 0x000fe200078e000b */
[----:B------:R-:W-:-:S07]  /*17990*/  @P6 SHF.R.U32.HI R8, RZ, R9, R70 ;  /* 0x00000009ff086219 */ /* 0x000fce0000011646 */
.L_x_1221:
[----:B------:R-:W-:Y:S05]  /*179a0*/  BSYNC B1 ;  /* 0x0000000000017941 */ /* 0x000fea0003800000 */
.L_x_1219:
[----:B------:R-:W-:-:S05]  /*179b0*/  IMAD R3, R8, R56, R3 ;  /* 0x0000003808037224 */ /* 0x000fca00078e0203 */
[----:B------:R-:W-:Y:S02]  /*179c0*/  VIMNMX R137, R137, R3, !PT ;  /* 0x0000000389897248 */ /* 0x000fe40007fe0100 */
[----:B------:R-:W-:-:S07]  /*179d0*/  VIADDMNMX R138, R3, R56, R138, PT ;  /* 0x00000038038a7246 */ /* 0x000fce000380018a */
.L_x_1218:
[----:B------:R-:W-:Y:S01]  /*179e0*/  ISETP.GT.AND P1, PT, R137, 0x1, !P1 ;  /* 0x000000018900780c */ /* 0x000fe20004f24270 */
[----:B------:R-:W2:Y:S01]  /*179f0*/  LDL.LU R136, [R1+0x8] ;  /* 0x0000080001887983 */ /* 0x000ea20000300800 */
[C---:B------:R-:W-:Y:S02]  /*17a00*/  LOP3.LUT P6, RZ, R17.reuse, 0x2, RZ, 0xc0, !PT ;  /* 0x0000000211ff7812 */ /* 0x040fe400078cc0ff */
[----:B------:R-:W-:Y:S01]  /*17a10*/  ISETP.LT.OR P1, PT, R138, 0x2, P1 ;  /* 0x000000028a00780c */ /* 0x000fe20000f21670 */
[----:B------:R-:W3:Y:S01]  /*17a20*/  LDL.LU R70, [R1+0x4] ;  /* 0x0000040001467983 */ /* 0x000ee20000300800 */
[----:B------:R-:W-:Y:S01]  /*17a30*/  LOP3.LUT R17, R17, 0xffffffdf, RZ, 0xc0, !PT ;  /* 0xffffffdf11117812 */ /* 0x000fe200078ec0ff */
[----:B------:R-:W-:Y:S01]  /*17a40*/  IMAD.U32 R56, RZ, RZ, UR36 ;  /* 0x00000024ff387e24 */ /* 0x000fe2000f8e00ff */
[----:B------:R-:W-:Y:S02]  /*17a50*/  FSEL R120, R120, -INF , !P1 ;  /* 0xff80000078787808 */ /* 0x000fe40004800000 */
[----:B------:R-:W-:-:S02]  /*17a60*/  ISETP.GT.AND P1, PT, R137, 0x18, !P6 ;  /* 0x000000188900780c */ /* 0x000fc40007724270 */
[----:B------:R-:W-:Y:S02]  /*17a70*/  @P0 LOP3.LUT R17, R17, 0x20, RZ, 0xfc, !PT ;  /* 0x0000002011110812 */ /* 0x000fe400078efcff */
[C---:B------:R-:W-:Y:S02]  /*17a80*/  ISETP.LT.OR P1, PT, R138.reuse, 0x19, P1 ;  /* 0x000000198a00780c */ /* 0x040fe40000f21670 */
        /* <DEDUP_REMOVED lines=16> */
[C---:B------:R-:W-:Y:S02]  /*17b90*/  LOP3.LUT P1, RZ, R16.reuse, 0x40000000, RZ, 0xc0, !PT ;  /* 0x4000000010ff7812 */ /* 0x040fe4000782c0ff */
        /* <DEDUP_REMOVED lines=50> */
[C---:B------:R-:W-:Y:S02]  /*17ec0*/  LOP3.LUT P1, RZ, R16.reuse, 0x200000, RZ, 0xc0, !PT ;  /* 0x0020000010ff7812 */ /* 0x040fe4000782c0ff */
[----:B------:R-:W-:Y:S02]  /*17ed0*/  LOP3.LUT P5, RZ, R16, 0x80000, RZ, 0xc0, !PT ;  /* 0x0008000010ff7812 */ /* 0x000fe400078ac0ff */
[----:B------:R-:W-:-:S02]  /*17ee0*/  ISETP.GT.AND P1, PT, R137, 0x48, !P1 ;  /* 0x000000488900780c */ /* 0x000fc40004f24270 */
[----:B------:R-:W-:Y:S02]  /*17ef0*/  FMNMX.FTZ R3, R108, R3, !PT ;  /* 0x000000036c037209 */ /* 0x000fe40007810000 */
[----:B------:R-:W-:Y:S02]  /*17f00*/  ISETP.LT.OR P1, PT, R138, 0x49, P1 ;  /* 0x000000498a00780c */ /* 0x000fe40000f21670 */
[----:B------:R-:W-:Y:S02]  /*17f10*/  FMNMX.FTZ R3, R109, R3, !PT ;  /* 0x000000036d037209 */ /* 0x000fe40007810000 */
[----:B------:R-:W-:Y:S02]  /*17f20*/  FSEL R94, R94, -INF , !P1 ;  /* 0xff8000005e5e7808 */ /* 0x000fe40004800000 */
[C---:B------:R-:W-:Y:S02]  /*17f30*/  LOP3.LUT P1, RZ, R16.reuse, 0x100000, RZ, 0xc0, !PT ;  /* 0x0010000010ff7812 */ /* 0x040fe4000782c0ff */
[----:B------:R-:W-:-:S02]  /*17f40*/  LOP3.LUT P4, RZ, R16, 0x40000, RZ, 0xc0, !PT ;  /* 0x0004000010ff7812 */ /* 0x000fc4000788c0ff */
[----:B------:R-:W-:Y:S02]  /*17f50*/  ISETP.GT.AND P1, PT, R137, 0x49, !P1 ;  /* 0x000000498900780c */ /* 0x000fe40004f24270 */
[----:B------:R-:W-:Y:S02]  /*17f60*/  FMNMX.FTZ R3, R112, R3, !PT ;  /* 0x0000000370037209 */ /* 0x000fe40007810000 */
[----:B------:R-:W-:Y:S02]  /*17f70*/  ISETP.LT.OR P1, PT, R138, 0x4a, P1 ;  /* 0x0000004a8a00780c */ /* 0x000fe40000f21670 */
[----:B------:R-:W-:Y:S02]  /*17f80*/  FMNMX.FTZ R3, R113, R3, !PT ;  /* 0x0000000371037209 */ /* 0x000fe40007810000 */
[----:B------:R-:W-:Y:S02]  /*17f90*/  FSEL R95, R95, -INF , !P1 ;  /* 0xff8000005f5f7808 */ /* 0x000fe40004800000 */
[----:B------:R-:W-:-:S02]  /*17fa0*/  ISETP.GT.AND P1, PT, R137, 0x50, !P5 ;  /* 0x000000508900780c */ /* 0x000fc40006f24270 */
[----:B------:R-:W-:Y:S02]  /*17fb0*/  LOP3.LUT P3, RZ, R16, 0x20000, RZ, 0xc0, !PT ;  /* 0x0002000010ff7812 */ /* 0x000fe4000786c0ff */
        /* <DEDUP_REMOVED lines=16> */
[----:B------:R-:W-:-:S02]  /*180c0*/  LOP3.LUT P0, RZ, R16, 0x8000, RZ, 0xc0, !PT ;  /* 0x0000800010ff7812 */ /* 0x000fc4000780c0ff */
[----:B------:R-:W-:Y:S02]  /*180d0*/  FSEL R103, R103, -INF , !P1 ;  /* 0xff80000067677808 */ /* 0x000fe40004800000 */
[----:B------:R-:W-:Y:S02]  /*180e0*/  FMNMX.FTZ R3, R93, R3, !PT ;  /* 0x000000035d037209 */ /* 0x000fe40007810000 */
[----:B------:R-:W-:Y:S02]  /*180f0*/  ISETP.GT.AND P1, PT, R137, 0x60, !P0 ;  /* 0x000000608900780c */ /* 0x000fe40004724270 */
[----:B------:R-:W-:Y:S02]  /*18100*/  FMNMX.FTZ R3, R96, R3, !PT ;  /* 0x0000000360037209 */ /* 0x000fe40007810000 */
[----:B------:R-:W-:Y:S02]  /*18110*/  ISETP.LT.OR P1, PT, R138, 0x61, P1 ;  /* 0x000000618a00780c */ /* 0x000fe40000f21670 */
[----:B------:R-:W-:-:S02]  /*18120*/  LOP3.LUT P6, RZ, R16, 0x4000, RZ, 0xc0, !PT ;  /* 0x0000400010ff7812 */ /* 0x000fc400078cc0ff */
        /* <DEDUP_REMOVED lines=21> */
[----:B------:R-:W-:Y:S02]  /*18280*/  FMNMX.FTZ R3, R84, R3, !PT ;  /* 0x0000000354037209 */ /* 0x000fe40007810000 */
        /* <DEDUP_REMOVED lines=18> */
[----:B------:R-:W-:Y:S02]  /*183b0*/  LOP3.LUT P5, RZ, R16, 0x40, RZ, 0xc0, !PT ;  /* 0x0000004010ff7812 */ /* 0x000fe400078ac0ff */
[----:B------:R-:W-:-:S02]  /*183c0*/  ISETP.LT.OR P1, PT, R138, 0x79, P1 ;  /* 0x000000798a00780c */ /* 0x000fc40000f21670 */
[----:B------:R-:W-:Y:S02]  /*183d0*/  FMNMX.FTZ R3, R69, R3, !PT ;  /* 0x0000000345037209 */ /* 0x000fe40007810000 */
[----:B------:R-:W-:Y:S02]  /*183e0*/  ISETP.GT.AND P5, PT, R137, 0x81, !P5 ;  /* 0x000000818900780c */ /* 0x000fe40006fa4270 */
[----:B------:R-:W-:Y:S01]  /*183f0*/  FSEL R86, R86, -INF , !P1 ;  /* 0xff80000056567808 */ /* 0x000fe20004800000 */
[----:B------:R-:W0:Y:S01]  /*18400*/  SHFL.BFLY PT, R8, R3, 0x2, 0x1f ;  /* 0x0c401f0003087f89 */ /* 0x000e2200000e0000 */
[----:B------:R-:W-:Y:S02]  /*18410*/  LOP3.LUT P1, RZ, R16, 0x100, RZ, 0xc0, !PT ;  /* 0x0000010010ff7812 */ /* 0x000fe4000782c0ff */
[----:B------:R-:W-:Y:S02]  /*18420*/  LOP3.LUT R17, R17, 0xffffff7f, RZ, 0xc0, !PT ;  /* 0xffffff7f11117812 */ /* 0x000fe400078ec0ff */
[----:B------:R-:W-:-:S02]  /*18430*/  ISETP.GT.AND P1, PT, R137, 0x79, !P1 ;  /* 0x000000798900780c */ /* 0x000fc40004f24270 */
[----:B------:R-:W-:Y:S02]  /*18440*/  LOP3.LUT P4, RZ, R16, 0x20, RZ, 0xc0, !PT ;  /* 0x0000002010ff7812 */ /* 0x000fe4000788c0ff */
[----:B------:R-:W-:Y:S02]  /*18450*/  ISETP.LT.OR P1, PT, R138, 0x7a, P1 ;  /* 0x0000007a8a00780c */ /* 0x000fe40000f21670 */
[----:B------:R-:W-:Y:S02]  /*18460*/  @P5 LOP3.LUT R17, R17, 0x80, RZ, 0xfc, !PT ;  /* 0x0000008011115812 */ /* 0x000fe400078efcff */
[----:B------:R-:W-:Y:S02]  /*18470*/  FSEL R87, R87, -INF , !P1 ;  /* 0xff80000057577808 */ /* 0x000fe40004800000 */
[----:B------:R-:W-:Y:S02]  /*18480*/  LOP3.LUT P1, RZ, R16, 0x80, RZ, 0xc0, !PT ;  /* 0x0000008010ff7812 */ /* 0x000fe4000782c0ff */
[----:B------:R-:W-:-:S02]  /*18490*/  LOP3.LUT P5, RZ, R17, 0x8, RZ, 0xc0, !PT ;  /* 0x0000000811ff7812 */ /* 0x000fc400078ac0ff */
[C---:B------:R-:W-:Y:S02]  /*184a0*/  ISETP.GT.AND P1, PT, R137.reuse, 0x80, !P1 ;  /* 0x000000808900780c */ /* 0x040fe40004f24270 */
[----:B------:R-:W-:Y:S02]  /*184b0*/  ISETP.GT.AND P5, PT, R137, 0x99, !P5 ;  /* 0x000000998900780c */ /* 0x000fe40006fa4270 */
[----:B------:R-:W-:Y:S02]  /*184c0*/  ISETP.LT.OR P1, PT, R138, 0x81, P1 ;  /* 0x000000818a00780c */ /* 0x000fe40000f21670 */
[----:B0-----:R-:W-:Y:S02]  /*184d0*/  FMNMX.FTZ R3, R3, R8, !PT ;  /* 0x0000000803037209 */ /* 0x001fe40007810000 */
[----:B------:R-:W-:Y:S02]  /*184e0*/  FSEL R58, R58, -INF , !P1 ;  /* 0xff8000003a3a7808 */ /* 0x000fe40004800000 */
[C---:B------:R-:W-:Y:S01]  /*184f0*/  LOP3.LUT P6, RZ, R16.reuse, 0x10, RZ, 0xc0, !PT ;  /* 0x0000001010ff7812 */ /* 0x040fe200078cc0ff */
[----:B------:R-:W0:Y:S01]  /*18500*/  SHFL.BFLY PT, R8, R3, 0x1, 0x1f ;  /* 0x0c201f0003087f89 */ /* 0x000e2200000e0000 */
[----:B------:R-:W-:-:S02]  /*18510*/  LOP3.LUT P3, RZ, R16, 0x8, RZ, 0xc0, !PT ;  /* 0x0000000810ff7812 */ /* 0x000fc4000786c0ff */
[C---:B------:R-:W-:Y:S02]  /*18520*/  LOP3.LUT P2, RZ, R16.reuse, 0x4, RZ, 0xc0, !PT ;  /* 0x0000000410ff7812 */ /* 0x040fe4000784c0ff */
[C---:B------:R-:W-:Y:S02]  /*18530*/  LOP3.LUT P0, RZ, R16.reuse, 0x1, RZ, 0xc0, !PT ;  /* 0x0000000110ff7812 */ /* 0x040fe4000780c0ff */
[C---:B------:R-:W-:Y:S02]  /*18540*/  LOP3.LUT P1, RZ, R16.reuse, 0x2, RZ, 0xc0, !PT ;  /* 0x0000000210ff7812 */ /* 0x040fe4000782c0ff */
[----:B------:R-:W-:Y:S02]  /*18550*/  LOP3.LUT R16, R16, 0xfffffffd, RZ, 0xc0, !PT ;  /* 0xfffffffd10107812 */ /* 0x000fe400078ec0ff */
[----:B------:R-:W-:Y:S02]  /*18560*/  ISETP.GT.AND P4, PT, R137, 0x88, !P4 ;  /* 0x000000888900780c */ /* 0x000fe40006784270 */
[----:B------:R-:W-:-:S02]  /*18570*/  @P5 LOP3.LUT R16, R16, 0x2, RZ, 0xfc, !PT ;  /* 0x0000000210105812 */ /* 0x000fc400078efcff */
[----:B------:R-:W-:Y:S02]  /*18580*/  LOP3.LUT P5, RZ, R17, 0x80, RZ, 0xc0, !PT ;  /* 0x0000008011ff7812 */ /* 0x000fe400078ac0ff */
[----:B------:R-:W-:Y:S02]  /*18590*/  LOP3.LUT R16, R16, 0xfffffff7, RZ, 0xc0, !PT ;  /* 0xfffffff710107812 */ /* 0x000fe400078ec0ff */
[C---:B------:R-:W-:Y:S02]  /*185a0*/  ISETP.LT.OR P5, PT, R138.reuse, 0x82, P5 ;  /* 0x000000828a00780c */ /* 0x040fe40002fa1670 */
[----:B------:R-:W-:Y:S02]  /*185b0*/  ISETP.LT.OR P4, PT, R138, 0x89, P4 ;  /* 0x000000898a00780c */ /* 0x000fe40002781670 */
[----:B------:R-:W-:Y:S02]  /*185c0*/  ISETP.GT.AND P6, PT, R137, 0x89, !P6 ;  /* 0x000000898900780c */ /* 0x000fe400077c4270 */
[----:B0-----:R-:W-:-:S02]  /*185d0*/  FMNMX.FTZ R3, R3, R8, !PT ;  /* 0x0000000803037209 */ /* 0x001fc40007810000 */
[----:B------:R-:W-:Y:S02]  /*185e0*/  ISETP.GT.AND P0, PT, R137, RZ, !P0 ;  /* 0x000000ff8900720c */ /* 0x000fe40004704270 */
[----:B------:R-:W-:Y:S01]  /*185f0*/  LOP3.LUT R17, R17, 0xffffffbf, RZ, 0xc0, !PT ;  /* 0xffffffbf11117812 */ /* 0x000fe200078ec0ff */
[----:B------:R-:W-:-:S01]  /*18600*/  FFMA.FTZ R9, R3, R56, -8 ;  /* 0xc100000003097423 */ /* 0x000fc20000010038 */
[----:B------:R-:W-:Y:S02]  /*18610*/  ISETP.LT.OR P0, PT, R138, 0x1, P0 ;  /* 0x000000018a00780c */ /* 0x000fe40000701670 */
[----:B------:R-:W-:Y:S02]  /*18620*/  @P5 LOP3.LUT R16, R16, 0x8, RZ, 0xfc, !PT ;  /* 0x0000000810105812 */ /* 0x000fe400078efcff */
[----:B------:R-:W-:Y:S02]  /*18630*/  FSEL R12, R12, -INF , !P0 ;  /* 0xff8000000c0c7808 */ /* 0x000fe40004000000 */
[----:B------:R-:W-:-:S02]  /*18640*/  LOP3.LUT P5, RZ, R16, 0x2, RZ, 0xc0, !PT ;  /* 0x0000000210ff7812 */ /* 0x000fc400078ac0ff */
[----:B------:R-:W-:Y:S02]  /*18650*/  LOP3.LUT R16, R16, 0xfffffffb, RZ, 0xc0, !PT ;  /* 0xfffffffb10107812 */ /* 0x000fe400078ec0ff */
[----:B------:R-:W-:Y:S02]  /*18660*/  ISETP.GT.AND P3, PT, R137, 0x90, !P3 ;  /* 0x000000908900780c */ /* 0x000fe40005f64270 */
[----:B------:R-:W-:Y:S02]  /*18670*/  @P4 LOP3.LUT R16, R16, 0x4, RZ, 0xfc, !PT ;  /* 0x0000000410104812 */ /* 0x000fe400078efcff */
[----:B------:R-:W-:Y:S02]  /*18680*/  ISETP.LT.OR P4, PT, R138, 0x8a, P6 ;  /* 0x0000008a8a00780c */ /* 0x000fe40003781670 */
[----:B------:R-:W-:Y:S02]  /*18690*/  FSETP.NEU.FTZ.AND P6, PT, R3, -INF , PT ;  /* 0xff8000000300780b */ /* 0x000fe40003fdd000 */
[----:B------:R-:W-:-:S02]  /*186a0*/  ISETP.GT.AND P2, PT, R137, 0x91, !P2 ;  /* 0x000000918900780c */ /* 0x000fc40005744270 */
[----:B------:R-:W-:Y:S02]  /*186b0*/  FSEL R9, R9, RZ, P6 ;  /* 0x000000ff09097208 */ /* 0x000fe40003000000 */
[----:B------:R-:W-:Y:S02]  /*186c0*/  FSEL R8, R3, RZ, P6 ;  /* 0x000000ff03087208 */ /* 0x000fe40003000000 */
[----:B------:R-:W-:Y:S01]  /*186d0*/  LOP3.LUT P6, RZ, R16, 0x4, RZ, 0xc0, !PT ;  /* 0x0000000410ff7812 */ /* 0x000fe200078cc0ff */
        /* <DEDUP_REMOVED lines=40> */
[----:B------:R-:W-:Y:S01]  /*18960*/  FMNMX.FTZ R9, R12, R20, !PT ;  /* 0x000000140c097209 */ /* 0x000fe20007810000 */
[----:B------:R-:W-:Y:S01]  /*18970*/  FADD.FTZ R8, -R8, R15 ;  /* 0x0000000f08087221 */ /* 0x000fe20000010100 */
[----:B------:R-:W-:Y:S01]  /*18980*/  @P4 LOP3.LUT R17, R17, 0x40, RZ, 0xfc, !PT ;  /* 0x0000004011114812 */ /* 0x000fe200078efcff */
[----:B------:R-:W-:Y:S01]  /*18990*/  MUFU.EX2 R139, R139 ;  /* 0x0000008b008b7308 */ /* 0x000fe20000000800 */
[----:B------:R-:W-:Y:S01]  /*189a0*/  FMNMX.FTZ R9, R120, R9, !PT ;  /* 0x0000000978097209 */ /* 0x000fe20007810000 */
[----:B------:R-:W-:Y:S01]  /*189b0*/  FMUL.FTZ R8, R8, R56 ;  /* 0x0000003808087220 */ /* 0x000fe20000410000 */
[----:B------:R-:W-:-:S02]  /*189c0*/  LOP3.LUT P4, RZ, R16, 0x8, RZ, 0xc0, !PT ;  /* 0x0000000810ff7812 */ /* 0x000fc4000788c0ff */
[----:B------:R-:W-:Y:S02]  /*189d0*/  FMNMX.FTZ R9, R123, R9, !PT ;  /* 0x000000097b097209 */ /* 0x000fe40007810000 */
[----:B------:R-:W-:Y:S01]  /*189e0*/  FSEL R59, R59, -INF , !P4 ;  /* 0xff8000003b3b7808 */ /* 0x000fe20006000000 */
[----:B------:R-:W2:Y:S01]  /*189f0*/  MUFU.EX2 R8, R8 ;  /* 0x0000000800087308 */ /* 0x000ea20000000800 */
[----:B------:R-:W-:Y:S02]  /*18a00*/  FMNMX.FTZ R9, R124, R9, !PT ;  /* 0x000000097c097209 */ /* 0x000fe40007810000 */
[----:B------:R-:W-:Y:S02]  /*18a10*/  LOP3.LUT P4, RZ, R17, 0x40, RZ, 0xc0, !PT ;  /* 0x0000004011ff7812 */ /* 0x000fe4000788c0ff */
[----:B------:R-:W-:Y:S02]  /*18a20*/  FMNMX.FTZ R9, R127, R9, !PT ;  /* 0x000000097f097209 */ /* 0x000fe40007810000 */
[----:B------:R-:W-:Y:S01]  /*18a30*/  FSEL R60, R60, -INF , !P6 ;  /* 0xff8000003c3c7808 */ /* 0x000fe20007000000 */
[----:B------:R-:W0:Y:S01]  /*18a40*/  MUFU.EX2 R13, R13 ;  /* 0x0000000d000d7308 */ /* 0x000e220000000800 */
[----:B------:R-:W-:-:S02]  /*18a50*/  FMNMX.FTZ R9, R128, R9, !PT ;  /* 0x0000000980097209 */ /* 0x000fc40007810000 */
[----:B------:R-:W-:Y:S02]  /*18a60*/  ISETP.LT.OR P3, PT, R138, 0x91, P3 ;  /* 0x000000918a00780c */ /* 0x000fe40001f61670 */
[----:B------:R-:W-:Y:S02]  /*18a70*/  FMNMX.FTZ R9, R131, R9, !PT ;  /* 0x0000000983097209 */ /* 0x000fe40007810000 */
[----:B------:R-:W-:Y:S01]  /*18a80*/  FSEL R61, R61, -INF , !P4 ;  /* 0xff8000003d3d7808 */ /* 0x000fe20006000000 */
[----:B------:R-:W1:Y:S01]  /*18a90*/  MUFU.EX2 R121, R121 ;  /* 0x0000007900797308 */ /* 0x000e620000000800 */
[----:B------:R-:W-:Y:S02]  /*18aa0*/  FMNMX.FTZ R9, R132, R9, !PT ;  /* 0x0000000984097209 */ /* 0x000fe40007810000 */
[----:B------:R-:W-:Y:S02]  /*18ab0*/  ISETP.GT.AND P1, PT, R137, 0x98, !P1 ;  /* 0x000000988900780c */ /* 0x000fe40004f24270 */
[----:B------:R-:W-:-:S02]  /*18ac0*/  FMNMX.FTZ R9, R106, R9, !PT ;  /* 0x000000096a097209 */ /* 0x000fc40007810000 */
[----:B------:R-:W-:Y:S01]  /*18ad0*/  ISETP.LT.OR P2, PT, R138, 0x92, P2 ;  /* 0x000000928a00780c */ /* 0x000fe20001741670 */
[----:B------:R-:W4:Y:S01]  /*18ae0*/  MUFU.EX2 R122, R122 ;  /* 0x0000007a007a7308 */ /* 0x000f220000000800 */
[----:B------:R-:W-:Y:S02]  /*18af0*/  FMNMX.FTZ R9, R107, R9, !PT ;  /* 0x000000096b097209 */ /* 0x000fe40007810000 */
[----:B------:R-:W-:Y:S02]  /*18b00*/  FSEL R62, R62, -INF , !P3 ;  /* 0xff8000003e3e7808 */ /* 0x000fe40005800000 */
[----:B------:R-:W-:Y:S02]  /*18b10*/  FMNMX.FTZ R9, R110, R9, !PT ;  /* 0x000000096e097209 */ /* 0x000fe40007810000 */
[----:B------:R-:W-:Y:S01]  /*18b20*/  ISETP.LT.OR P1, PT, R138, 0x99, P1 ;  /* 0x000000998a00780c */ /* 0x000fe20000f21670 */
[----:B------:R-:W5:Y:S01]  /*18b30*/  MUFU.EX2 R125, R125 ;  /* 0x0000007d007d7308 */ /* 0x000f620000000800 */
[----:B------:R-:W-:-:S02]  /*18b40*/  FMNMX.FTZ R9, R111, R9, !PT ;  /* 0x000000096f097209 */ /* 0x000fc40007810000 */
[----:B------:R-:W-:Y:S02]  /*18b50*/  FSEL R63, R63, -INF , !P2 ;  /* 0xff8000003f3f7808 */ /* 0x000fe40005000000 */
[----:B------:R-:W-:Y:S02]  /*18b60*/  FMNMX.FTZ R9, R114, R9, !PT ;  /* 0x0000000972097209 */ /* 0x000fe40007810000 */
[----:B------:R-:W-:Y:S01]  /*18b70*/  ISETP.LT.OR P5, PT, R138, 0x9a, P5 ;  /* 0x0000009a8a00780c */ /* 0x000fe20002fa1670 */
[----:B------:R-:W-:Y:S01]  /*18b80*/  MUFU.EX2 R126, R126 ;  /* 0x0000007e007e7308 */ /* 0x000fe20000000800 */
[----:B------:R-:W-:Y:S02]  /*18b90*/  FMNMX.FTZ R9, R115, R9, !PT ;  /* 0x0000000973097209 */ /* 0x000fe40007810000 */
[----:B------:R-:W-:Y:S02]  /*18ba0*/  FSEL R66, R66, -INF , !P1 ;  /* 0xff80000042427808 */ /* 0x000fe40004800000 */
[----:B------:R-:W-:-:S02]  /*18bb0*/  FMNMX.FTZ R9, R118, R9, !PT ;  /* 0x0000000976097209 */ /* 0x000fc40007810000 */
[----:B------:R-:W-:Y:S01]  /*18bc0*/  FSEL R67, R67, -INF , !P5 ;  /* 0xff80000043437808 */ /* 0x000fe20006800000 */
[----:B------:R-:W-:Y:S01]  /*18bd0*/  MUFU.EX2 R129, R129 ;  /* 0x0000008100817308 */ /* 0x000fe20000000800 */
[----:B------:R-:W-:Y:S02]  /*18be0*/  FMNMX.FTZ R9, R119, R9, !PT ;  /* 0x0000000977097209 */ /* 0x000fe40007810000 */
[----:B------:R-:W-:Y:S02]  /*18bf0*/  LOP3.LUT P0, RZ, R17, 0x20, RZ, 0xc0, !PT ;  /* 0x0000002011ff7812 */ /* 0x000fe4000780c0ff */
[----:B------:R-:W-:-:S03]  /*18c00*/  FMNMX.FTZ R9, R90, R9, !PT ;  /* 0x000000095a097209 */ /* 0x000fc60007810000 */
[----:B------:R-:W-:Y:S01]  /*18c10*/  MUFU.EX2 R130, R130 ;  /* 0x0000008200827308 */ /* 0x000fe20000000800 */
[----:B------:R-:W-:-:S04]  /*18c20*/  FMNMX.FTZ R9, R91, R9, !PT ;  /* 0x000000095b097209 */ /* 0x000fc80007810000 */
        /* <DEDUP_REMOVED lines=32> */
[----:B------:R-:W-:-:S05]  /*18e30*/  FMNMX.FTZ R9, R67, R9, !PT ;  /* 0x0000000943097209 */ /* 0x000fca0007810000 */
[----:B------:R-:W3:Y:S02]  /*18e40*/  SHFL.BFLY PT, R15, R9, 0x2, 0x1f ;  /* 0x0c401f00090f7f89 */ /* 0x000ee400000e0000 */
[----:B------:R-:W-:Y:S08]  /*18e50*/  MUFU.EX2 R93, R93 ;  /* 0x0000005d005d7308 */ /* 0x000ff00000000800 */
[----:B------:R-:W-:Y:S08]  /*18e60*/  MUFU.EX2 R96, R96 ;  /* 0x0000006000607308 */ /* 0x000ff00000000800 */
[----:B------:R-:W-:Y:S01]  /*18e70*/  MUFU.EX2 R97, R97 ;  /* 0x0000006100617308 */ /* 0x000fe20000000800 */
[----:B---3--:R-:W-:-:S07]  /*18e80*/  FMNMX.FTZ R9, R9, R15, !PT ;  /* 0x0000000f09097209 */ /* 0x008fce0007810000 */
[----:B------:R-:W-:Y:S01]  /*18e90*/  MUFU.EX2 R100, R100 ;  /* 0x0000006400647308 */ /* 0x000fe20000000800 */
[----:B------:R-:W3:Y:S07]  /*18ea0*/  SHFL.BFLY PT, R15, R9, 0x1, 0x1f ;  /* 0x0c201f00090f7f89 */ /* 0x000eee00000e0000 */
[----:B------:R-:W-:Y:S08]  /*18eb0*/  MUFU.EX2 R101, R101 ;  /* 0x0000006500657308 */ /* 0x000ff00000000800 */
[----:B------:R-:W-:Y:S08]  /*18ec0*/  MUFU.EX2 R72, R72 ;  /* 0x0000004800487308 */ /* 0x000ff00000000800 */
[----:B------:R-:W-:Y:S01]  /*18ed0*/  MUFU.EX2 R73, R73 ;  /* 0x0000004900497308 */ /* 0x000fe20000000800 */
[----:B---3--:R-:W-:-:S04]  /*18ee0*/  FMNMX.FTZ R9, R9, R15, !PT ;  /* 0x0000000f09097209 */ /* 0x008fc80007810000 */
[----:B------:R-:W-:-:S03]  /*18ef0*/  FSETP.NEU.FTZ.AND P1, PT, R9, -INF , PT ;  /* 0xff8000000900780b */ /* 0x000fc60003f3d000 */
[----:B------:R-:W-:Y:S01]  /*18f00*/  MUFU.EX2 R76, R76 ;  /* 0x0000004c004c7308 */ /* 0x000fe20000000800 */
[----:B------:R-:W-:-:S05]  /*18f10*/  FSEL R15, R9, RZ, P1 ;  /* 0x000000ff090f7208 */ /* 0x000fca0000800000 */
[----:B------:R-:W-:Y:S01]  /*18f20*/  FADD.FTZ R15, -R15, R20 ;  /* 0x000000140f0f7221 */ /* 0x000fe20000010100 */
[----:B------:R-:W-:-:S01]  /*18f30*/  FFMA.FTZ R20, R9, R56, -8 ;  /* 0xc100000009147423 */ /* 0x000fc20000010038 */
[----:B------:R-:W-:Y:S02]  /*18f40*/  MUFU.EX2 R77, R77 ;  /* 0x0000004d004d7308 */ /* 0x000fe40000000800 */
[----:B------:R-:W-:Y:S02]  /*18f50*/  FMUL.FTZ R15, R15, R56 ;  /* 0x000000380f0f7220 */ /* 0x000fe40000410000 */
[----:B------:R-:W-:Y:S01]  /*18f60*/  FSEL R71, R20, RZ, P1 ;  /* 0x000000ff14477208 */ /* 0x000fe20000800000 */
[----:B--2---:R-:W-:-:S03]  /*18f70*/  FFMA.FTZ R20, R8, R136, R139 ;  /* 0x0000008808147223 */ /* 0x004fc6000001008b */
        /* <DEDUP_REMOVED lines=9> */
[----:B0-----:R-:W-:-:S01]  /*19010*/  FADD.FTZ R20, R13, R20 ;  /* 0x000000140d147221 */ /* 0x001fc20000010000 */
[-CC-:B------:R-:W-:Y:S01]  /*19020*/  FFMA.FTZ R132, R132, R56.reuse, -R71.reuse ;  /* 0x0000003884847223 */ /* 0x180fe20000010847 */
[----:B------:R-:W-:-:S01]  /*19030*/  FFMA.FTZ R106, R106, R56, -R71 ;  /* 0x000000386a6a7223 */ /* 0x000fc20000010847 */
[----:B------:R-:W-:Y:S01]  /*19040*/  FFMA.FTZ R107, R107, R56, -R71 ;  /* 0x000000386b6b7223 */ /* 0x000fe20000010847 */
[----:B-1----:R-:W-:-:S01]  /*19050*/  FADD.FTZ R20, R121, R20 ;  /* 0x0000001479147221 */ /* 0x002fc20000010000 */
[-CC-:B------:R-:W-:Y:S01]  /*19060*/  FFMA.FTZ R110, R110, R56.reuse, -R71.reuse ;  /* 0x000000386e6e7223 */ /* 0x180fe20000010847 */
[----:B------:R-:W-:-:S01]  /*19070*/  FFMA.FTZ R111, R111, R56, -R71 ;  /* 0x000000386f6f7223 */ /* 0x000fc20000010847 */
[----:B------:R-:W0:Y:S01]  /*19080*/  MUFU.EX2 R120, R120 ;  /* 0x0000007800787308 */ /* 0x000e220000000800 */
[----:B----4-:R-:W-:-:S01]  /*19090*/  FADD.FTZ R20, R122, R20 ;  /* 0x000000147a147221 */ /* 0x010fc20000010000 */
[-CC-:B------:R-:W-:Y:S01]  /*190a0*/  FFMA.FTZ R114, R114, R56.reuse, -R71.reuse ;  /* 0x0000003872727223 */ /* 0x180fe20000010847 */
[----:B------:R-:W-:-:S01]  /*190b0*/  FFMA.FTZ R115, R115, R56, -R71 ;  /* 0x0000003873737223 */ /* 0x000fc20000010847 */
[----:B------:R-:W-:Y:S01]  /*190c0*/  FFMA.FTZ R118, R118, R56, -R71 ;  /* 0x0000003876767223 */ /* 0x000fe20000010847 */
[----:B-----5:R-:W-:-:S01]  /*190d0*/  FADD.FTZ R20, R125, R20 ;  /* 0x000000147d147221 */ /* 0x020fc20000010000 */
[-CC-:B------:R-:W-:Y:S01]  /*190e0*/  FFMA.FTZ R119, R119, R56.reuse, -R71.reuse ;  /* 0x0000003877777223 */ /* 0x180fe20000010847 */
[----:B------:R-:W-:-:S01]  /*190f0*/  FFMA.FTZ R90, R90, R56, -R71 ;  /* 0x000000385a5a7223 */ /* 0x000fc20000010847 */
[----:B------:R-:W1:Y:S01]  /*19100*/  MUFU.EX2 R123, R123 ;  /* 0x0000007b007b7308 */ /* 0x000e620000000800 */
[----:B--2---:R-:W-:-:S01]  /*19110*/  FFMA.FTZ R70, R15, R70, R12 ;  /* 0x000000460f467223 */ /* 0x004fc2000001000c */
[----:B------:R-:W-:Y:S01]  /*19120*/  FADD.FTZ R20, R126, R20 ;  /* 0x000000147e147221 */ /* 0x000fe20000010000 */
[----:B------:R-:W-:-:S01]  /*19130*/  FFMA.FTZ R91, R91, R56, -R71 ;  /* 0x000000385b5b7223 */ /* 0x000fc20000010847 */
[-CC-:B------:R-:W-:Y:S01]  /*19140*/  FFMA.FTZ R94, R94, R56.reuse, -R71.reuse ;  /* 0x000000385e5e7223 */ /* 0x180fe20000010847 */
[----:B------:R-:W-:-:S01]  /*19150*/  FFMA.FTZ R95, R95, R56, -R71 ;  /* 0x000000385f5f7223 */ /* 0x000fc20000010847 */
[----:B------:R-:W-:Y:S01]  /*19160*/  FADD.FTZ R20, R129, R20 ;  /* 0x0000001481147221 */ /* 0x000fe20000010000 */
[----:B------:R-:W-:-:S01]  /*19170*/  FFMA.FTZ R98, R98, R56, -R71 ;  /* 0x0000003862627223 */ /* 0x000fc20000010847 */
[----:B------:R-:W2:Y:S01]  /*19180*/  MUFU.EX2 R124, R124 ;  /* 0x0000007c007c7308 */ /* 0x000ea20000000800 */
[----:B0-----:R-:W-:-:S01]  /*19190*/  FADD.FTZ R70, R120, R70 ;  /* 0x0000004678467221 */ /* 0x001fc20000010000 */
[----:B------:R-:W-:Y:S01]  /*191a0*/  FADD.FTZ R20, R130, R20 ;  /* 0x0000001482147221 */ /* 0x000fe20000010000 */
[----:B------:R-:W-:-:S01]  /*191b0*/  FFMA.FTZ R99, R99, R56, -R71 ;  /* 0x0000003863637223 */ /* 0x000fc20000010847 */
[-CC-:B------:R-:W-:Y:S01]  /*191c0*/  FFMA.FTZ R102, R102, R56.reuse, -R71.reuse ;  /* 0x0000003866667223 */ /* 0x180fe20000010847 */
[----:B------:R-:W-:-:S01]  /*191d0*/  FFMA.FTZ R103, R103, R56, -R71 ;  /* 0x0000003867677223 */ /* 0x000fc20000010847 */
[----:B------:R-:W-:Y:S01]  /*191e0*/  FADD.FTZ R20, R104, R20 ;  /* 0x0000001468147221 */ /* 0x000fe20000010000 */
[----:B------:R-:W-:-:S01]  /*191f0*/  FFMA.FTZ R74, R74, R56, -R71 ;  /* 0x000000384a4a7223 */ /* 0x000fc20000010847 */
[----:B------:R-:W0:Y:S01]  /*19200*/  MUFU.EX2 R127, R127 ;  /* 0x0000007f007f7308 */ /* 0x000e220000000800 */
[----:B-1----:R-:W-:-:S01]  /*19210*/  FADD.FTZ R70, R123, R70 ;  /* 0x000000467b467221 */ /* 0x002fc20000010000 */
[----:B------:R-:W-:Y:S01]  /*19220*/  FADD.FTZ R20, R105, R20 ;  /* 0x0000001469147221 */ /* 0x000fe20000010000 */
[----:B------:R-:W-:-:S01]  /*19230*/  FFMA.FTZ R75, R75, R56, -R71 ;  /* 0x000000384b4b7223 */ /* 0x000fc20000010847 */
[-CC-:B------:R-:W-:Y:S01]  /*19240*/  FFMA.FTZ R78, R78, R56.reuse, -R71.reuse ;  /* 0x000000384e4e7223 */ /* 0x180fe20000010847 */
[----:B------:R-:W-:-:S01]  /*19250*/  FFMA.FTZ R79, R79, R56, -R71 ;  /* 0x000000384f4f7223 */ /* 0x000fc20000010847 */
[----:B------:R-:W-:Y:S01]  /*19260*/  FADD.FTZ R20, R108, R20 ;  /* 0x000000146c147221 */ /* 0x000fe20000010000 */
[----:B------:R-:W-:-:S01]  /*19270*/  FFMA.FTZ R82, R82, R56, -R71 ;  /* 0x0000003852527223 */ /* 0x000fc20000010847 */
[----:B------:R-:W1:Y:S01]  /*19280*/  MUFU.EX2 R128, R128 ;  /* 0x0000008000807308 */ /* 0x000e620000000800 */
[----:B--2---:R-:W-:-:S01]  /*19290*/  FADD.FTZ R70, R124, R70 ;  /* 0x000000467c467221 */ /* 0x004fc20000010000 */
        /* <DEDUP_REMOVED lines=20> */
[----:B------:R-:W-:-:S02]  /*193e0*/  FADD.FTZ R20, R88, R20 ;  /* 0x0000001458147221 */ /* 0x000fc40000010000 */
        /* <DEDUP_REMOVED lines=100> */
[----:B--2---:R-:W-:-:S05]  /*19a30*/  FADD.FTZ R20, R67, R70 ;  /* 0x0000004643147221 */ /* 0x004fca0000010000 */
[----:B------:R0:W-:Y:S04]  /*19a40*/  STL [R1+0x4], R20 ;  /* 0x0000041401007387 */ /* 0x0001e80000100800 */
[----:B------:R0:W-:Y:S01]  /*19a50*/  STL [R1+0x8], R71 ;  /* 0x0000084701007387 */ /* 0x0001e20000100800 */
[----:B------:R-:W-:Y:S05]  /*19a60*/  @!P0 BRA `(.L_x_1222) ;  /* 0x0000000000048947 */ /* 0x000fea0003800000 */
[----:B------:R-:W-:Y:S01]  /*19a70*/  BPT.TRAP 0x1 ;  /* 0x000000040000795c */ /* 0x000fe20000300000 */
.L_x_1222:
[----:B0-----:R-:W2:Y:S01]  /*19a80*/  LDL R20, [R1+0x30] ;  /* 0x0000300001147983 */ /* 0x001ea20000100800 */
[----:B------:R-:W-:-:S05]  /*19a90*/  VIADD R14, R14, 0x13260 ;  /* 0x000132600e0e7836 */ /* 0x000fca0000000000 */
[----:B--2---:R-:W-:Y:S02]  /*19aa0*/  PRMT R14, R20, 0x654, R14 ;  /* 0x00000654140e7816 */ /* 0x004fe4000000000e */
[----:B------:R-:W2:Y:S01]  /*19ab0*/  LDL R20, [R1+0x48] ;  /* 0x0000480001147983 */ /* 0x000ea20000100800 */
[----:B------:R-:W-:Y:S01]  /*19ac0*/  F2FP.SATFINITE.E4M3.F32.PACK_AB_MERGE_C R121, R122, R121, RZ ;  /* 0x000000797a79723e */ /* 0x000fe200048070ff */
[----:B------:R3:W-:Y:S01]  /*19ad0*/  SYNCS.ARRIVE.TRANS64.RED.A1T0 RZ, [R14+URZ], RZ ;  /* 0x000000ff0eff79a7 */ /* 0x0007e2000810043f */
        /* <DEDUP_REMOVED lines=38> */
[----:B------:R-:W-:Y:S01]  /*19d40*/  F2FP.SATFINITE.E4M3.F32.PACK_AB_MERGE_C R152, R13, R139, R121 ;  /* 0x0000008b0d98723e */ /* 0x000fe20004807079 */
[-C--:B------:R-:W-:Y:S01]  /*19d50*/  FMUL.FTZ R31, R31, R15.reuse ;  /* 0x0000000f1f1f7220 */ /* 0x080fe20000410000 */
        /* <DEDUP_REMOVED lines=34> */
[C---:B--2---:R-:W-:Y:S01]  /*19f80*/  ISETP.GT.AND P1, PT, R0.reuse, R20, PT ;  /* 0x000000140000720c */ /* 0x044fe20003f24270 */
[----:B------:R-:W-:Y:S02]  /*19f90*/  VIADD R0, R0, 0xffffffff ;  /* 0xffffffff00007836 */ /* 0x000fe40000000000 */
[----:B------:R-:W-:-:S10]  /*19fa0*/  IMAD.MOV.U32 R20, RZ, RZ, R9 ;  /* 0x000000ffff147224 */ /* 0x000fd400078e0009 */
[----:B---3--:R-:W-:Y:S05]  /*19fb0*/  @P1 BRA `(.L_x_1223) ;  /* 0xffffffb000e01947 */ /* 0x008fea000383ffff */
.L_x_1203:
[----:B------:R-:W-:Y:S05]  /*19fc0*/  BSYNC B0 ;  /* 0x0000000000007941 */ /* 0x000fea0003800000 */
.L_x_1202:
[----:B------:R-:W-:Y:S06]  /*19fd0*/  BAR.ARV 0x8, 0x1a0 ;  /* 0x0206800000007b1d */ /* 0x000fec0000002000 */
[----:B------:R-:W-:Y:S05]  /*19fe0*/  @!P0 BRA `(.L_x_1224) ;  /* 0x0000000000048947 */ /* 0x000fea0003800000 */
[----:B------:R-:W-:Y:S01]  /*19ff0*/  BPT.TRAP 0x1 ;  /* 0x000000040000795c */ /* 0x000fe20000300000 */
.L_x_1224:
[----:B------:R-:W-:Y:S01]  /*1a000*/  IMAD R13, R19, 0x8, R18 ;  /* 0x00000008130d7824 */ /* 0x000fe200078e0212 */
[----:B------:R-:W-:-:S04]  /*1a010*/  SHF.L.U32 R0, R156, 0x1f, RZ ;  /* 0x0000001f9c007819 */ /* 0x000fc800000006ff */
[----:B------:R2:W3:Y:S01]  /*1a020*/  SYNCS.PHASECHK.TRANS64.TRYWAIT P1, [R13+URZ+0x13250], R0 ;  /* 0x013250000d0075a7 */ /* 0x0004e2000802017f */
[----:B------:R-:W-:Y:S05]  /*1a030*/  @!P0 BRA `(.L_x_1225) ;  /* 0x0000000000048947 */ /* 0x000fea0003800000 */
[----:B------:R-:W-:Y:S01]  /*1a040*/  BPT.TRAP 0x1 ;  /* 0x000000040000795c */ /* 0x000fe20000300000 */
.L_x_1225:
[----:B------:R-:W-:Y:S04]  /*1a050*/  BSSY B0, `(.L_x_1226) ;  /* 0x0000004000007945 */ /* 0x000fe80003800000 */
[----:B---3--:R-:W-:Y:S05]  /*1a060*/  @P1 BRA `(.L_x_1227) ;  /* 0x0000000000081947 */ /* 0x008fea0003800000 */
[----:B------:R-:W3:Y:S02]  /*1a070*/  SYNCS.PHASECHK.TRANS64.TRYWAIT P1, [R13+URZ+0x13250], R0 ;  /* 0x013250000d0075a7 */ /* 0x000ee4000802017f */
[----:B---3--:R-:W-:Y:S05]  /*1a080*/  @!P1 BRA `(.L_x_1228) ;  /* 0x0000008800709947 */ /* 0x008fea0003800000 */
.L_x_1227:
[----:B------:R-:W-:Y:S05]  /*1a090*/  BSYNC B0 ;  /* 0x0000000000007941 */ /* 0x000fea0003800000 */
.L_x_1226:
[----:B------:R-:W0:Y:S01]  /*1a0a0*/  LDL.LU R14, [R1+0x5c] ;  /* 0x00005c00010e7983 */ /* 0x000e220000300800 */
[----:B------:R-:W-:-:S03]  /*1a0b0*/  ULDC.64 UR4, c[0x0][0x9a0] ;  /* 0x0002680000047ab9 */ /* 0x000fc60000000a00 */
[----:B------:R-:W4:Y:S04]  /*1a0c0*/  LDL.LU R2, [R1+0x50] ;  /* 0x0000500001027983 */ /* 0x000f280000300800 */
[----:B-1----:R-:W5:Y:S04]  /*1a0d0*/  LDL.LU R12, [R1+0x8] ;  /* 0x00000800010c7983 */ /* 0x002f680000300800 */
[----:B------:R-:W5:Y:S01]  /*1a0e0*/  LDL.LU R8, [R1+0x4] ;  /* 0x0000040001087983 */ /* 0x000f620000300800 */
[----:B------:R-:W-:Y:S01]  /*1a0f0*/  VIADD R18, R18, 0x1000 ;  /* 0x0000100012127836 */ /* 0x000fe20000000000 */
[----:B------:R-:W-:Y:S01]  /*1a100*/  ISETP.NE.U32.AND P1, PT, RZ, UR4, PT ;  /* 0x00000004ff007c0c */ /* 0x000fe2000bf25070 */
[----:B------:R-:W-:Y:S01]  /*1a110*/  IMAD.MOV.U32 R5, RZ, RZ, -0x3ffffff0 ;  /* 0xc0000010ff057424 */ /* 0x000fe200078e00ff */
[----:B------:R-:W-:-:S02]  /*1a120*/  WARPGROUP.ARRIVE ;  /* 0x00000000000079c5 */ /* 0x000fc40000000000 */
[----:B------:R-:W-:Y:S02]  /*1a130*/  SHF.R.U32.HI R18, RZ, 0x4, R18 ;  /* 0x00000004ff127819 */ /* 0x000fe40000011612 */
[----:B------:R-:W-:Y:S02]  /*1a140*/  R2UR UR7, R5 ;  /* 0x00000000050772ca */ /* 0x000fe400000e0000 */
[----:B------:R-:W-:Y:S02]  /*1a150*/  LOP3.LUT R18, R18, 0x3fff, RZ, 0xc0, !PT ;  /* 0x00003fff12127812 */ /* 0x000fe400078ec0ff */
[----:B------:R-:W-:Y:S02]  /*1a160*/  ISETP.NE.AND.EX P1, PT, RZ, UR5, PT, P1 ;  /* 0x00000005ff007c0c */ /* 0x000fe4000bf25310 */
[----:B------:R-:W-:-:S05]  /*1a170*/  LOP3.LUT R18, R18, 0x10000, RZ, 0xfc, !PT ;  /* 0x0001000012127812 */ /* 0x000fca00078efcff */
[----:B------:R-:W-:-:S05]  /*1a180*/  IMAD R4, R19, 0x280, R18 ;  /* 0x0000028013047824 */ /* 0x000fca00078e0212 */
[----:B------:R-:W-:Y:S01]  /*1a190*/  R2UR UR6, R4 ;  /* 0x00000000040672ca */ /* 0x000fe200000e0000 */
[----:B------:R-:W2:Y:S08]  /*1a1a0*/  @P1 LDC.64 R6, c[0x0][0x9c8] ;  /* 0x00027200ff061b82 */ /* 0x000eb00000000a00 */
[----:B------:R-:W1:Y:S04]  /*1a1b0*/  @P1 LDC.64 R10, c[0x0][0x9d0] ;  /* 0x00027400ff0a1b82 */ /* 0x000e680000000a00 */
[----:B------:R-:W-:Y:S03]  /*1a1c0*/  QGMMA.64x64x32.F32.E4M3.E4M3 R24, R152, gdesc[UR4], R24, gsb0 ;  /* 0x00e0000498187df3 */ /* 0x000fe60008000818 */
[----:B------:R-:W-:-:S02]  /*1a1d0*/  WARPGROUP.DEPBAR.LE gsb0, 0x0 ;  /* 0x00008000000079c5 */ /* 0x000fc40000010000 */
[----:B------:R-:W-:Y:S01]  /*1a1e0*/  WARPGROUP.ARRIVE ;  /* 0x00000000000079c5 */ /* 0x000fe20000000000 */
[----:B0-----:R-:W-:-:S05]  /*1a1f0*/  @P1 SHF.R.S32.HI R15, RZ, 0x1f, R14 ;  /* 0x0000001fff0f1819 */ /* 0x001fca000001140e */
[----:B--23--:R-:W-:Y:S01]  /*1a200*/  @P1 IMAD R0, R15, R6, RZ ;  /* 0x000000060f001224 */ /* 0x00cfe200078e02ff */
[----:B----4-:R-:W-:-:S03]  /*1a210*/  @P1 SHF.R.S32.HI R15, RZ, 0x1f, R2 ;  /* 0x0000001fff0f1819 */ /* 0x010fc60000011402 */
[C---:B------:R-:W-:Y:S02]  /*1a220*/  @P1 IMAD R5, R14.reuse, R7, R0 ;  /* 0x000000070e051224 */ /* 0x040fe400078e0200 */
[----:B------:R-:W-:-:S04]  /*1a230*/  @P1 IMAD.WIDE.U32 R6, R14, R6, RZ ;  /* 0x000000060e061225 */ /* 0x000fc800078e00ff */
[-C--:B-1----:R-:W-:Y:S02]  /*1a240*/  @P1 IMAD R0, R15, R10.reuse, RZ ;  /* 0x0000000a0f001224 */ /* 0x082fe400078e02ff */
[----:B------:R-:W-:Y:S02]  /*1a250*/  @P1 IMAD.IADD R7, R7, 0x1, R5 ;  /* 0x0000000107071824 */ /* 0x000fe400078e0205 */
[C---:B------:R-:W-:Y:S02]  /*1a260*/  @P1 IMAD R5, R2.reuse, R11, R0 ;  /* 0x0000000b02051224 */ /* 0x040fe400078e0200 */
[----:B------:R-:W-:-:S04]  /*1a270*/  @P1 IMAD.WIDE.U32 R6, R2, R10, R6 ;  /* 0x0000000a02061225 */ /* 0x000fc800078e0006 */
[----:B------:R-:W-:Y:S01]  /*1a280*/  @P1 IMAD.IADD R5, R7, 0x1, R5 ;  /* 0x0000000107051824 */ /* 0x000fe200078e0205 */
[C---:B------:R-:W-:Y:S01]  /*1a290*/  @P1 LEA R10, P2, R6.reuse, UR4, 0x2 ;  /* 0x00000004060a1c11 */ /* 0x040fe2000f8410ff */
[----:B------:R-:W-:Y:S02]  /*1a2a0*/  IMAD.MOV.U32 R2, RZ, RZ, 0x3f800000 ;  /* 0x3f800000ff027424 */ /* 0x000fe400078e00ff */
[----:B------:R-:W-:Y:S01]  /*1a2b0*/  IMAD.MOV.U32 R7, RZ, RZ, -0x3ffffff0 ;  /* 0xc0000010ff077424 */ /* 0x000fe200078e00ff */
[----:B------:R-:W-:Y:S01]  /*1a2c0*/  @P1 LEA.HI.X R11, R6, UR5, R5, 0x2, P2 ;  /* 0x00000005060b1c11 */ /* 0x000fe200090f1405 */
[----:B------:R-:W-:-:S03]  /*1a2d0*/  VIADD R6, R4, 0x80 ;  /* 0x0000008004067836 */ /* 0x000fc60000000000 */
[----:B------:R-:W-:Y:S01]  /*1a2e0*/  R2UR UR7, R7 ;  /* 0x00000000070772ca */ /* 0x000fe200000e0000 */
[----:B------:R0:W2:Y:S01]  /*1a2f0*/  @P1 LDG.E R2, desc[UR44][R10.64] ;  /* 0x0000002c0a021981 */ /* 0x0000a2000c1e1900 */
[----:B------:R-:W-:Y:S01]  /*1a300*/  R2UR UR6, R6 ;  /* 0x00000000060672ca */ /* 0x000fe200000e0000 */
[----:B------:R-:W-:Y:S02]  /*1a310*/  VIADD R6, R4, 0x100 ;  /* 0x0000010004067836 */ /* 0x000fe40000000000 */
[----:B------:R-:W-:Y:S01]  /*1a320*/  IMAD.MOV.U32 R7, RZ, RZ, -0x3ffffff0 ;  /* 0xc0000010ff077424 */ /* 0x000fe200078e00ff */
[----:B-----5:R-:W-:Y:S01]  /*1a330*/  SHFL.BFLY PT, R5, R8, 0x2, 0x1f ;  /* 0x0c401f0008057f89 */ /* 0x020fe200000e0000 */
[----:B------:R-:W-:-:S03]  /*1a340*/  IMAD.MOV.U32 R20, RZ, RZ, -0x800000 ;  /* 0xff800000ff147424 */ /* 0x000fc600078e00ff */
[----:B------:R-:W1:Y:S01]  /*1a350*/  SHFL.BFLY PT, R0, R12, 0x2, 0x1f ;  /* 0x0c401f000c007f89 */ /* 0x000e6200000e0000 */
[----:B0-----:R-:W-:-:S04]  /*1a360*/  IMAD.MOV.U32 R11, RZ, RZ, RZ ;  /* 0x000000ffff0b7224 */ /* 0x001fc800078e00ff */
[----:B------:R-:W-:Y:S01]  /*1a370*/  QGMMA.64x64x32.F32.E4M3.E4M3 R24, R148, gdesc[UR4], R24, gsb0 ;  /* 0x00e0000494187df3 */ /* 0x000fe20008000818 */
[----:B------:R-:W-:Y:S01]  /*1a380*/  R2UR UR6, R6 ;  /* 0x00000000060672ca */ /* 0x000fe200000e0000 */
[C---:B------:R-:W-:Y:S01]  /*1a390*/  VIADD R6, R4.reuse, 0x180 ;  /* 0x0000018004067836 */ /* 0x040fe20000000000 */
[----:B------:R-:W-:Y:S01]  /*1a3a0*/  R2UR UR7, R7 ;  /* 0x00000000070772ca */ /* 0x000fe200000e0000 */
[----:B------:R-:W-:Y:S02]  /*1a3b0*/  IMAD.MOV.U32 R7, RZ, RZ, -0x3ffffff0 ;  /* 0xc0000010ff077424 */ /* 0x000fe400078e00ff */
[----:B------:R-:W-:Y:S02]  /*1a3c0*/  VIADD R4, R4, 0x200 ;  /* 0x0000020004047836 */ /* 0x000fe40000000000 */
[----:B-1----:R-:W-:-:S01]  /*1a3d0*/  FADD.FTZ R0, R0, R12 ;  /* 0x0000000c00007221 */ /* 0x002fc20000010000 */
[----:B------:R-:W-:Y:S02]  /*1a3e0*/  WARPGROUP.DEPBAR.LE gsb0, 0x0 ;  /* 0x00008000000079c5 */ /* 0x000fe40000010000 */
[----:B------:R-:W-:-:S06]  /*1a3f0*/  WARPGROUP.ARRIVE ;  /* 0x00000000000079c5 */ /* 0x000fcc0000000000 */
[----:B------:R-:W-:Y:S01]  /*1a400*/  QGMMA.64x64x32.F32.E4M3.E4M3 R24, R144, gdesc[UR4], R24, gsb0 ;  /* 0x00e0000490187df3 */ /* 0x000fe20008000818 */
[----:B------:R-:W-:Y:S01]  /*1a410*/  R2UR UR6, R6 ;  /* 0x00000000060672ca */ /* 0x000fe200000e0000 */
[----:B------:R-:W-:Y:S01]  /*1a420*/  FADD.FTZ R6, R5, R8 ;  /* 0x0000000805067221 */ /* 0x000fe20000010000 */
[----:B------:R-:W-:Y:S01]  /*1a430*/  R2UR UR7, R7 ;  /* 0x00000000070772ca */ /* 0x000fe200000e0000 */
[----:B------:R-:W-:Y:S01]  /*1a440*/  IMAD.MOV.U32 R5, RZ, RZ, -0x3ffffff0 ;  /* 0xc0000010ff057424 */ /* 0x000fe200078e00ff */
[----:B------:R-:W0:Y:S02]  /*1a450*/  SHFL.BFLY PT, R7, R0, 0x1, 0x1f ;  /* 0x0c201f0000077f89 */ /* 0x000e2400000e0000 */
[----:B0-----:R-:W-:-:S01]  /*1a460*/  FADD.FTZ R7, R0, R7 ;  /* 0x0000000700077221 */ /* 0x001fc20000010000 */
[----:B------:R-:W-:-:S03]  /*1a470*/  IMAD.MOV.U32 R0, RZ, RZ, -0x800000 ;  /* 0xff800000ff007424 */ /* 0x000fc600078e00ff */
[C---:B------:R-:W-:Y:S01]  /*1a480*/  FMUL.FTZ R12, R7.reuse, 0.00390625 ;  /* 0x3b800000070c7820 */ /* 0x040fe20000410000 */
[----:B------:R-:W-:-:S04]  /*1a490*/  FSETP.NE.FTZ.AND P1, PT, R7, RZ, PT ;  /* 0x000000ff0700720b */ /* 0x000fc80003f35000 */
[----:B------:R-:W-:Y:S01]  /*1a4a0*/  FSETP.NE.FTZ.AND P2, PT, R12, RZ, PT ;  /* 0x000000ff0c00720b */ /* 0x000fe20003f55000 */
[----:B------:R-:W-:Y:S02]  /*1a4b0*/  WARPGROUP.DEPBAR.LE gsb0, 0x0 ;  /* 0x00008000000079c5 */ /* 0x000fe40000010000 */
[----:B------:R-:W-:-:S06]  /*1a4c0*/  WARPGROUP.ARRIVE ;  /* 0x00000000000079c5 */ /* 0x000fcc0000000000 */
[----:B------:R-:W-:Y:S01]  /*1a4d0*/  QGMMA.64x64x32.F32.E4M3.E4M3 R24, R140, gdesc[UR4], R24, gsb0 ;  /* 0x00e000048c187df3 */ /* 0x000fe20008000818 */
[----:B------:R-:W-:-:S03]  /*1a4e0*/  R2UR UR6, R4 ;  /* 0x00000000040672ca */ /* 0x000fc600000e0000 */
[----:B------:R-:W-:Y:S01]  /*1a4f0*/  @P2 FMUL.FTZ R4, R56, 0.69314718246459960938 ;  /* 0x3f31721838042820 */ /* 0x000fe20000410000 */
[----:B------:R-:W-:Y:S02]  /*1a500*/  R2UR UR7, R5 ;  /* 0x00000000050772ca */ /* 0x000fe400000e0000 */
[----:B------:R-:W0:Y:S02]  /*1a510*/  SHFL.BFLY PT, R5, R6, 0x1, 0x1f ;  /* 0x0c201f0006057f89 */ /* 0x000e2400000e0000 */
[----:B0-----:R-:W-:-:S01]  /*1a520*/  FADD.FTZ R10, R6, R5 ;  /* 0x00000005060a7221 */ /* 0x001fc20000010000 */
[----:B------:R-:W-:Y:S01]  /*1a530*/  IMAD.MOV.U32 R5, RZ, RZ, RZ ;  /* 0x000000ffff057224 */ /* 0x000fe200078e00ff */
[----:B------:R-:W0:Y:S02]  /*1a540*/  @P2 MUFU.LG2 R6, R12 ;  /* 0x0000000c00062308 */ /* 0x000e240000000c00 */
[----:B------:R-:W-:-:S05]  /*1a550*/  FMUL.FTZ R14, R10, 0.00390625 ;  /* 0x3b8000000a0e7820 */ /* 0x000fca0000410000 */
[----:B------:R-:W-:Y:S01]  /*1a560*/  FSETP.NE.FTZ.AND P3, PT, R14, RZ, PT ;  /* 0x000000ff0e00720b */ /* 0x000fe20003f75000 */
[----:B------:R0:W-:Y:S01]  /*1a570*/  @P1 MUFU.RCP R5, R7 ;  /* 0x0000000700051308 */ /* 0x0001e20000001000 */
[----:B------:R-:W-:Y:S01]  /*1a580*/  FSETP.NE.FTZ.AND P1, PT, R10, RZ, PT ;  /* 0x000000ff0a00720b */ /* 0x000fe20003f35000 */
[----:B0-----:R-:W-:-:S10]  /*1a590*/  @P2 FMUL.FTZ R7, R6, 0.69314718246459960938 ;  /* 0x3f31721806072820 */ /* 0x001fd40000410000 */
[----:B------:R-:W0:Y:S01]  /*1a5a0*/  @P3 MUFU.LG2 R8, R14 ;  /* 0x0000000e00083308 */ /* 0x000e220000000c00 */
[----:B------:R-:W-:Y:S01]  /*1a5b0*/  @P3 FMUL.FTZ R15, R56, 0.69314718246459960938 ;  /* 0x3f317218380f3820 */ /* 0x000fe20000410000 */
[----:B------:R-:W-:-:S06]  /*1a5c0*/  @P2 FFMA.FTZ R20, R4, R3, R7 ;  /* 0x0000000304142223 */ /* 0x000fcc0000010007 */
[----:B------:R-:W1:Y:S01]  /*1a5d0*/  @P1 MUFU.RCP R11, R10 ;  /* 0x0000000a000b1308 */ /* 0x000e620000001000 */
[----:B0-----:R-:W-:-:S04]  /*1a5e0*/  @P3 FMUL.FTZ R8, R8, 0.69314718246459960938 ;  /* 0x3f31721808083820 */ /* 0x001fc80000410000 */
[----:B------:R-:W-:Y:S01]  /*1a5f0*/  @P3 FFMA.FTZ R0, R15, R9, R8 ;  /* 0x000000090f003223 */ /* 0x000fe20000010008 */
[----:B------:R-:W-:Y:S02]  /*1a600*/  WARPGROUP.DEPBAR.LE gsb0, 0x0 ;  /* 0x00008000000079c5 */ /* 0x000fe40000010000 */
[----:B------:R-:W-:-:S06]  /*1a610*/  WARPGROUP.ARRIVE ;  /* 0x00000000000079c5 */ /* 0x000fcc0000000000 */
[----:B------:R-:W-:Y:S01]  /*1a620*/  QGMMA.64x64x32.F32.E4M3.E4M3 R24, R136, gdesc[UR4], R24, gsb0 ;  /* 0x00e0000488187df3 */ /* 0x000fe20008000818 */
[-C--:B--2---:R-:W-:Y:S01]  /*1a630*/  FMUL.FTZ R5, R5, R2.reuse ;  /* 0x0000000205057220 */ /* 0x084fe20000410000 */
[----:B-1----:R-:W-:Y:S01]  /*1a640*/  FMUL.FTZ R4, R11, R2 ;  /* 0x000000020b047220 */ /* 0x002fe20000410000 */
[----:B------:R-:W-:Y:S02]  /*1a650*/  WARPGROUP.DEPBAR.LE gsb0, 0x0 ;  /* 0x00008000000079c5 */ /* 0x000fe40000010000 */
[----:B------:R-:W-:Y:S05]  /*1a660*/  @!P0 BRA `(.L_x_1229) ;  /* 0x0000000000048947 */ /* 0x000fea0003800000 */
[----:B------:R-:W-:Y:S01]  /*1a670*/  BPT.TRAP 0x1 ;  /* 0x000000040000795c */ /* 0x000fe20000300000 */
.L_x_1229:
[----:B------:R-:W2:Y:S01]  /*1a680*/  LDL.LU R3, [R1+0x30] ;  /* 0x0000300001037983 */ /* 0x000ea20000300800 */
[----:B------:R-:W-:Y:S02]  /*1a690*/  VIADD R2, R13, 0x13260 ;  /* 0x000132600d027836 */ /* 0x000fe40000000000 */
[-C--:B------:R-:W-:Y:S01]  /*1a6a0*/  FMUL.FTZ R58, R24, R5.reuse ;  /* 0x00000005183a7220 */ /* 0x080fe20000410000 */
[----:B------:R-:W-:Y:S01]  /*1a6b0*/  FMUL.FTZ R56, R25, R5 ;  /* 0x0000000519387220 */ /* 0x000fe20000410000 */
[----:B------:R-:W3:Y:S01]  /*1a6c0*/  LDL.LU R18, [R1+0x6c] ;  /* 0x00006c0001127983 */ /* 0x000ee20000300800 */
        /* <DEDUP_REMOVED lines=32> */
[----:B------:R-:W-:Y:S01]  /*1a8d0*/  FMUL.FTZ R55, R55, R4 ;  /* 0x0000000437377220 */ /* 0x000fe20000410000 */
[----:B------:R-:W-:-:S02]  /*1a8e0*/  SEL R19, R19, RZ, P1 ;  /* 0x000000ff13137207 */ /* 0x000fc40000800000 */
[----:B--2---:R-:W-:Y:S01]  /*1a8f0*/  PRMT R2, R3, 0x654, R2 ;  /* 0x0000065403027816 */ /* 0x004fe20000000002 */
[----:B---3--:R-:W-:-:S03]  /*1a900*/  VIADD R18, R18, 0x1 ;  /* 0x0000000112127836 */ /* 0x008fc60000000000 */
[----:B------:R0:W-:Y:S02]  /*1a910*/  SYNCS.ARRIVE.TRANS64.RED.A1T0 RZ, [R2+URZ], RZ ;  /* 0x000000ff02ff79a7 */ /* 0x0001e4000810043f */
[----:B------:R0:W-:Y:S01]  /*1a920*/  STL [R1+0x6c], R18 ;  /* 0x00006c1201007387 */ /* 0x0001e20000100800 */
[----:B------:R-:W-:-:S04]  /*1a930*/  SEL R3, RZ, 0x1, P1 ;  /* 0x00000001ff037807 */ /* 0x000fc80000800000 */
[----:B------:R-:W-:-:S07]  /*1a940*/  LOP3.LUT R156, R156, R3, RZ, 0x3c, !PT ;  /* 0x000000039c9c7212 */ /* 0x000fce00078e3cff */
.L_x_1116:
[----:B------:R-:W2:Y:S08]  /*1a950*/  S2UR UR4, SR_CgaCtaId ;  /* 0x00000000000479c3 */ /* 0x000eb00000008800 */
[----:B------:R-:W-:Y:S01]  /*1a960*/  BAR.SYNC.DEFER_BLOCKING 0x5, 0x200 ;  /* 0x0148000000007b1d */ /* 0x000fe20000010000 */
[----:B0-----:R-:W-:-:S05]  /*1a970*/  MOV R18, 0x400 ;  /* 0x0000040000127802 */ /* 0x001fca0000000f00 */
[----:B------:R-:W-:Y:S01]  /*1a980*/  BSSY B0, `(.L_x_1230) ;  /* 0x00001c6000007945 */ /* 0x000fe20003800000 */
[----:B-----5:R-:W0:Y:S01]  /*1a990*/  S2R R47, SR_TID.X ;  /* 0x00000000002f7919 */ /* 0x020e220000002100 */
[----:B--2---:R-:W-:-:S05]  /*1a9a0*/  IMAD.U32 R2, RZ, RZ, UR4 ;  /* 0x00000004ff027e24 */ /* 0x004fca000f8e00ff */
[----:B------:R-:W-:Y:S01]  /*1a9b0*/  LEA R18, R2, R18, 0x18 ;  /* 0x0000001202127211 */ /* 0x000fe200078ec0ff */
[----:B------:R2:W-:Y:S04]  /*1a9c0*/  STL [R1+0x30], R2 ;  /* 0x0000300201007387 */ /* 0x0005e80000100800 */
[----:B------:R-:W3:Y:S01]  /*1a9d0*/  LDS.128 R48, [R18+0x132d0] ;  /* 0x0132d00012307984 */ /* 0x000ee20000000c00 */
[----:B0-----:R-:W-:-:S05]  /*1a9e0*/  VIADD R3, R47, 0xffffff80 ;  /* 0xffffff802f037836 */ /* 0x001fca0000000000 */
[----:B------:R-:W-:-:S04]  /*1a9f0*/  SHF.R.S32.HI R26, RZ, 0x1f, R3 ;  /* 0x0000001fff1a7819 */ /* 0x000fc80000011403 */
[----:B--2---:R-:W-:-:S04]  /*1aa00*/  LEA.HI R2, R26, R3, RZ, 0x3 ;  /* 0x000000031a027211 */ /* 0x004fc800078f18ff */
[----:B------:R-:W-:Y:S02]  /*1aa10*/  LOP3.LUT R4, R2, 0x1ffffff8, RZ, 0xc0, !PT ;  /* 0x1ffffff802047812 */ /* 0x000fe400078ec0ff */
[----:B------:R-:W-:-:S03]  /*1aa20*/  SHF.R.S32.HI R2, RZ, 0x3, R2 ;  /* 0x00000003ff027819 */ /* 0x000fc60000011402 */
[----:B------:R-:W-:-:S04]  /*1aa30*/  IMAD.IADD R4, R3, 0x1, -R4 ;  /* 0x0000000103047824 */ /* 0x000fc800078e0a04 */
[----:B------:R-:W-:Y:S01]  /*1aa40*/  IMAD.SHL.U32 R28, R4, 0x8, RZ ;  /* 0x00000008041c7824 */ /* 0x000fe200078e00ff */
[----:B---3--:R0:W-:Y:S04]  /*1aa50*/  STL.64 [R1+0x50], R48 ;  /* 0x0000503001007387 */ /* 0x0081e80000100a00 */
[----:B------:R0:W-:Y:S01]  /*1aa60*/  STL.64 [R1+0x58], R50 ;  /* 0x0000583201007387 */ /* 0x0001e20000100a00 */
[----:B------:R-:W-:Y:S06]  /*1aa70*/  BAR.ARV 0x4, 0x200 ;  /* 0x0108000000007b1d */ /* 0x000fec0000002000 */
[----:B------:R-:W-:Y:S05]  /*1aa80*/  @P0 BRA `(.L_x_1231) ;  /* 0x0000001000a00947 */ /* 0x000fea0003800000 */
[----:B------:R-:W-:Y:S01]  /*1aa90*/  IMAD.SHL.U32 R4, R47, 0x4, RZ ;  /* 0x000000042f047824 */ /* 0x000fe200078e00ff */
[----:B------:R-:W-:Y:S01]  /*1aaa0*/  ULDC.64 UR4, c[0x4][0x38] ;  /* 0x01000e0000047ab9 */ /* 0x000fe20000000a00 */
[----:B0-----:R-:W2:Y:S03]  /*1aab0*/  LDL R49, [R1+0x68] ;  /* 0x0000680001317983 */ /* 0x001ea60000100800 */
[----:B------:R-:W-:Y:S01]  /*1aac0*/  LOP3.LUT R4, R4, 0xc, RZ, 0xc0, !PT ;  /* 0x0000000c04047812 */ /* 0x000fe200078ec0ff */
[----:B------:R-:W3:Y:S03]  /*1aad0*/  LDL R48, [R1+0x64] ;  /* 0x0000640001307983 */ /* 0x000ee60000100800 */
[----:B------:R-:W-:-:S05]  /*1aae0*/  IADD3 R4, P0, R4, UR4, RZ ;  /* 0x0000000404047c10 */ /* 0x000fca000ff1e0ff */
[----:B------:R-:W-:Y:S01]  /*1aaf0*/  IMAD.X R5, RZ, RZ, UR5, P0 ;  /* 0x00000005ff057e24 */ /* 0x000fe200080e06ff */
[----:B------:R-:W-:Y:S01]  /*1ab00*/  F2FP.BF16.F32.PACK_AB R56, R29, R56 ;  /* 0x000000381d38723e */ /* 0x000fe200000010ff */
[----:B------:R-:W-:-:S03]  /*1ab10*/  ULDC.64 UR4, c[0x0][0xbd8] ;  /* 0x0002f60000047ab9 */ /* 0x000fc60000000a00 */
[----:B------:R0:W4:Y:S01]  /*1ab20*/  LDG.E.CONSTANT R27, desc[UR44][R4.64] ;  /* 0x0000002c041b7981 */ /* 0x000122000c1e9900 */
[----:B------:R-:W-:Y:S02]  /*1ab30*/  F2FP.BF16.F32.PACK_AB R30, R30, R25 ;  /* 0x000000191e1e723e */ /* 0x000fe400000010ff */
[----:B------:R-:W-:Y:S01]  /*1ab40*/  LEA.HI R25, R26, R3, RZ, 0x5 ;  /* 0x000000031a197211 */ /* 0x000fe200078f28ff */
[----:B------:R-:W0:Y:S01]  /*1ab50*/  S2R R29, SR_SWINHI ;  /* 0x00000000001d7919 */ /* 0x000e220000002f00 */
[----:B------:R-:W-:Y:S02]  /*1ab60*/  F2FP.BF16.F32.PACK_AB R31, R31, R32 ;  /* 0x000000201f1f723e */ /* 0x000fe400000010ff */
[----:B------:R-:W-:Y:S01]  /*1ab70*/  LOP3.LUT P0, R34, R47, 0x3, RZ, 0xc0, !PT ;  /* 0x000000032f227812 */ /* 0x000fe2000780c0ff */
[----:B-1----:R-:W-:Y:S01]  /*1ab80*/  IMAD.SHL.U32 R33, R25, 0x20, RZ ;  /* 0x0000002019217824 */ /* 0x002fe200078e00ff */
[----:B------:R-:W-:Y:S02]  /*1ab90*/  F2FP.BF16.F32.PACK_AB R21, R36, R21 ;  /* 0x000000152415723e */ /* 0x000fe400000010ff */
[----:B0-----:R-:W-:-:S02]  /*1aba0*/  LEA.HI R4, R26, R3, RZ, 0x4 ;  /* 0x000000031a047211 */ /* 0x001fc400078f20ff */
[----:B------:R-:W-:Y:S02]  /*1abb0*/  ISETP.EQ.OR P0, PT, R34, 0x3, !P0 ;  /* 0x000000032200780c */ /* 0x000fe40004702670 */
[----:B------:R-:W-:Y:S02]  /*1abc0*/  SHF.R.S32.HI R5, RZ, 0x4, R4 ;  /* 0x00000004ff057819 */ /* 0x000fe40000011404 */
[C---:B------:R-:W-:Y:S02]  /*1abd0*/  LOP3.LUT R32, R4.reuse, 0x3fffff0, RZ, 0xc0, !PT ;  /* 0x03fffff004207812 */ /* 0x040fe400078ec0ff */
[----:B------:R-:W-:Y:S02]  /*1abe0*/  LEA.HI R25, R4, R5, RZ, 0x1 ;  /* 0x0000000504197211 */ /* 0x000fe400078f08ff */
[----:B------:R-:W-:Y:S01]  /*1abf0*/  LOP3.LUT R33, R33, 0xfffffc00, RZ, 0xc0, !PT ;  /* 0xfffffc0021217812 */ /* 0x000fe200078ec0ff */
[----:B------:R-:W-:Y:S01]  /*1ac00*/  IMAD.IADD R4, R3, 0x1, -R32 ;  /* 0x0000000103047824 */ /* 0x000fe200078e0a20 */
[----:B------:R-:W-:-:S02]  /*1ac10*/  LOP3.LUT R34, R25, 0x1ffffffe, RZ, 0xc0, !PT ;  /* 0x1ffffffe19227812 */ /* 0x000fc400078ec0ff */
[----:B------:R-:W-:Y:S01]  /*1ac20*/  F2FP.BF16.F32.PACK_AB R24, R37, R24 ;  /* 0x000000182518723e */ /* 0x000fe200000010ff */
[----:B------:R-:W-:Y:S01]  /*1ac30*/  IMAD R4, R4, 0x40, R33 ;  /* 0x0000004004047824 */ /* 0x000fe200078e0221 */
[----:B------:R-:W-:Y:S01]  /*1ac40*/  F2FP.BF16.F32.PACK_AB R9, R52, R9 ;  /* 0x000000093409723e */ /* 0x000fe200000010ff */
[----:B------:R-:W-:Y:S01]  /*1ac50*/  IMAD.IADD R5, R5, 0x1, -R34 ;  /* 0x0000000105057824 */ /* 0x000fe200078e0a22 */
[----:B------:R-:W-:Y:S02]  /*1ac60*/  SEL R34, R21, R24, P0 ;  /* 0x0000001815227207 */ /* 0x000fe40000000000 */
[----:B------:R-:W-:Y:S01]  /*1ac70*/  SEL R21, R24, R21, P0 ;  /* 0x0000001518157207 */ /* 0x000fe20000000000 */
[----:B------:R-:W-:Y:S01]  /*1ac80*/  IMAD R5, R5, 0x8, R4 ;  /* 0x0000000805057824 */ /* 0x000fe200078e0204 */
[----:B------:R-:W-:Y:S02]  /*1ac90*/  F2FP.BF16.F32.PACK_AB R8, R53, R8 ;  /* 0x000000083508723e */ /* 0x000fe400000010ff */
[----:B------:R-:W-:-:S02]  /*1aca0*/  F2FP.BF16.F32.PACK_AB R15, R38, R15 ;  /* 0x0000000f260f723e */ /* 0x000fc400000010ff */
[----:B------:R-:W-:Y:S02]  /*1acb0*/  MOV R24, R18 ;  /* 0x0000001200187202 */ /* 0x000fe40000000f00 */
[----:B------:R-:W-:Y:S02]  /*1acc0*/  MOV R25, R29 ;  /* 0x0000001d00197202 */ /* 0x000fe40000000f00 */
[----:B------:R-:W-:Y:S02]  /*1acd0*/  SEL R38, R9, R8, P0 ;  /* 0x0000000809267207 */ /* 0x000fe40000000000 */
[----:B------:R-:W-:Y:S01]  /*1ace0*/  SEL R29, R8, R9, P0 ;  /* 0x00000009081d7207 */ /* 0x000fe20000000000 */
[----:B------:R-:W-:Y:S01]  /*1acf0*/  IMAD.WIDE R8, R5, 0x2, R24 ;  /* 0x0000000205087825 */ /* 0x000fe200078e0218 */
[----:B------:R-:W-:Y:S02]  /*1ad00*/  F2FP.BF16.F32.PACK_AB R14, R39, R14 ;  /* 0x0000000e270e723e */ /* 0x000fe400000010ff */
[----:B------:R-:W-:-:S02]  /*1ad10*/  F2FP.BF16.F32.PACK_AB R11, R46, R11 ;  /* 0x0000000b2e0b723e */ /* 0x000fc400000010ff */
[----:B------:R-:W-:Y:S02]  /*1ad20*/  SEL R42, R15, R14, P0 ;  /* 0x0000000e0f2a7207 */ /* 0x000fe40000000000 */
[----:B------:R-:W-:Y:S02]  /*1ad30*/  SEL R33, R14, R15, P0 ;  /* 0x0000000f0e217207 */ /* 0x000fe40000000000 */
[----:B------:R-:W-:Y:S02]  /*1ad40*/  IADD3 R15, P3, R8, 0x20, RZ ;  /* 0x00000020080f7810 */ /* 0x000fe40007f7e0ff */
[----:B------:R-:W-:Y:S02]  /*1ad50*/  F2FP.BF16.F32.PACK_AB R10, R10, R43 ;  /* 0x0000002b0a0a723e */ /* 0x000fe400000010ff */
[----:B------:R-:W-:Y:S02]  /*1ad60*/  LOP3.LUT R4, R15, 0x380, RZ, 0xc0, !PT ;  /* 0x000003800f047812 */ /* 0x000fe400078ec0ff */
[----:B------:R-:W-:-:S02]  /*1ad70*/  IADD3 R37, P2, R8, 0x40, RZ ;  /* 0x0000004008257810 */ /* 0x000fc40007f5e0ff */
[----:B------:R-:W-:Y:S02]  /*1ad80*/  SHF.R.U64 R4, R4, 0x3, RZ ;  /* 0x0000000304047819 */ /* 0x000fe400000012ff */
[----:B------:R-:W-:Y:S02]  /*1ad90*/  F2FP.BF16.F32.PACK_AB R57, R57, R58 ;  /* 0x0000003a3939723e */ /* 0x000fe400000010ff */
[----:B------:R-:W-:Y:S02]  /*1ada0*/  F2FP.BF16.F32.PACK_AB R13, R44, R13 ;  /* 0x0000000d2c0d723e */ /* 0x000fe400000010ff */
[----:B------:R-:W-:Y:S02]  /*1adb0*/  F2FP.BF16.F32.PACK_AB R12, R45, R12 ;  /* 0x0000000c2d0c723e */ /* 0x000fe400000010ff */
[----:B------:R-:W-:Y:S02]  /*1adc0*/  SEL R14, R11, R10, P0 ;  /* 0x0000000a0b0e7207 */ /* 0x000fe40000000000 */
[----:B------:R-:W-:Y:S01]  /*1add0*/  SEL R35, R10, R11, P0 ;  /* 0x0000000b0a237207 */ /* 0x000fe20000000000 */
[----:B------:R-:W-:Y:S01]  /*1ade0*/  IMAD.X R11, RZ, RZ, R9, P3 ;  /* 0x000000ffff0b7224 */ /* 0x000fe200018e0609 */
[----:B------:R-:W-:-:S02]  /*1adf0*/  F2FP.BF16.F32.PACK_AB R7, R54, R7 ;  /* 0x000000073607723e */ /* 0x000fc400000010ff */
[----:B------:R-:W-:Y:S02]  /*1ae00*/  F2FP.BF16.F32.PACK_AB R6, R55, R6 ;  /* 0x000000063706723e */ /* 0x000fe400000010ff */
[----:B------:R-:W-:Y:S02]  /*1ae10*/  LOP3.LUT R10, R4, R15, RZ, 0x3c, !PT ;  /* 0x0000000f040a7212 */ /* 0x000fe400078e3cff */
[----:B------:R-:W-:Y:S02]  /*1ae20*/  LOP3.LUT R4, R37, 0x380, RZ, 0xc0, !PT ;  /* 0x0000038025047812 */ /* 0x000fe400078ec0ff */
[----:B------:R-:W-:Y:S02]  /*1ae30*/  SEL R32, R57, R56, P0 ;  /* 0x0000003839207207 */ /* 0x000fe40000000000 */
[----:B------:R-:W-:Y:S02]  /*1ae40*/  SEL R36, R13, R12, P0 ;  /* 0x0000000c0d247207 */ /* 0x000fe40000000000 */
[----:B------:R-:W-:-:S02]  /*1ae50*/  SEL R57, R56, R57, P0 ;  /* 0x0000003938397207 */ /* 0x000fc40000000000 */
[----:B------:R-:W-:Y:S02]  /*1ae60*/  SEL R13, R12, R13, P0 ;  /* 0x0000000d0c0d7207 */ /* 0x000fe40000000000 */
[----:B------:R-:W-:Y:S02]  /*1ae70*/  SEL R40, R30, R31, P0 ;  /* 0x0000001f1e287207 */ /* 0x000fe40000000000 */
[----:B------:R-:W-:Y:S02]  /*1ae80*/  SEL R31, R31, R30, P0 ;  /* 0x0000001e1f1f7207 */ /* 0x000fe40000000000 */
[----:B------:R-:W-:Y:S02]  /*1ae90*/  SEL R46, R7, R6, P0 ;  /* 0x00000006072e7207 */ /* 0x000fe40000000000 */
[----:B------:R-:W-:Y:S01]  /*1aea0*/  SEL R39, R6, R7, P0 ;  /* 0x0000000706277207 */ /* 0x000fe20000000000 */
[----:B------:R-:W-:Y:S01]  /*1aeb0*/  IMAD.X R7, RZ, RZ, R9, P2 ;  /* 0x000000ffff077224 */ /* 0x000fe200010e0609 */
[----:B------:R-:W-:-:S02]  /*1aec0*/  SHF.R.U64 R4, R4, 0x3, RZ ;  /* 0x0000000304047819 */ /* 0x000fc400000012ff */
[----:B------:R-:W-:Y:S02]  /*1aed0*/  IADD3 R41, P1, R8, 0x60, RZ ;  /* 0x0000006008297810 */ /* 0x000fe40007f3e0ff */
[----:B------:R-:W-:Y:S02]  /*1aee0*/  LOP3.LUT R6, R4, R37, RZ, 0x3c, !PT ;  /* 0x0000002504067212 */ /* 0x000fe400078e3cff */
[----:B------:R-:W-:Y:S02]  /*1aef0*/  LOP3.LUT R5, R8, 0x380, RZ, 0xc0, !PT ;  /* 0x0000038008057812 */ /* 0x000fe400078ec0ff */
[----:B------:R-:W-:Y:S02]  /*1af00*/  LOP3.LUT R30, R41, 0x380, RZ, 0xc0, !PT ;  /* 0x00000380291e7812 */ /* 0x000fe400078ec0ff */
[----:B------:R-:W-:Y:S02]  /*1af10*/  SHF.R.U64 R5, R5, 0x3, RZ ;  /* 0x0000000305057819 */ /* 0x000fe400000012ff */
[----:B------:R-:W-:-:S02]  /*1af20*/  SHF.R.U64 R30, R30, 0x3, RZ ;  /* 0x000000031e1e7819 */ /* 0x000fc400000012ff */
[----:B------:R-:W-:Y:S01]  /*1af30*/  LOP3.LUT R8, R5, R8, RZ, 0x3c, !PT ;  /* 0x0000000805087212 */ /* 0x000fe200078e3cff */
[----:B------:R-:W-:Y:S01]  /*1af40*/  IMAD.X R5, RZ, RZ, R9, P1 ;  /* 0x000000ffff057224 */ /* 0x000fe200008e0609 */
[----:B------:R-:W-:Y:S02]  /*1af50*/  LOP3.LUT R4, R30, R41, RZ, 0x3c, !PT ;  /* 0x000000291e047212 */ /* 0x000fe400078e3cff */
[----:B------:R-:W-:Y:S02]  /*1af60*/  ISETP.NE.U32.AND P1, PT, RZ, UR4, PT ;  /* 0x00000004ff007c0c */ /* 0x000fe4000bf25070 */
[----:B------:R-:W-:Y:S02]  /*1af70*/  MOV R45, R8 ;  /* 0x00000008002d7202 */ /* 0x000fe40000000f00 */
[----:B------:R-:W-:Y:S02]  /*1af80*/  MOV R43, R10 ;  /* 0x0000000a002b7202 */ /* 0x000fe40000000f00 */
[----:B------:R-:W-:-:S02]  /*1af90*/  MOV R41, R6 ;  /* 0x0000000600297202 */ /* 0x000fc40000000f00 */
[----:B------:R-:W-:Y:S01]  /*1afa0*/  ISETP.NE.AND.EX P1, PT, RZ, UR5, PT, P1 ;  /* 0x00000005ff007c0c */ /* 0x000fe2000bf25310 */
[----:B------:R-:W-:Y:S01]  /*1afb0*/  ULDC.64 UR4, c[0x0][0xbe0] ;  /* 0x0002f80000047ab9 */ /* 0x000fe20000000a00 */
[----:B----4-:R-:W-:Y:S01]  /*1afc0*/  LOP3.LUT R12, R27, 0x2, RZ, 0x3c, !PT ;  /* 0x000000021b0c7812 */ /* 0x010fe200078e3cff */
[----:B------:R-:W-:Y:S04]  /*1afd0*/  SHFL.IDX PT, R32, R32, R27, 0x1c1f ;  /* 0x001c1f1b20207589 */ /* 0x000fe800000e0000 */
[----:B------:R-:W0:Y:S04]  /*1afe0*/  SHFL.IDX PT, R57, R57, R12, 0x1c1f ;  /* 0x001c1f0c39397589 */ /* 0x000e2800000e0000 */
[----:B------:R-:W-:Y:S04]  /*1aff0*/  SHFL.IDX PT, R40, R40, R27, 0x1c1f ;  /* 0x001c1f1b28287589 */ /* 0x000fe800000e0000 */
[----:B------:R1:W4:Y:S04]  /*1b000*/  SHFL.IDX PT, R15, R31, R12, 0x1c1f ;  /* 0x001c1f0c1f0f7589 */ /* 0x00032800000e0000 */
[----:B------:R-:W-:Y:S04]  /*1b010*/  SHFL.IDX PT, R34, R34, R27, 0x1c1f ;  /* 0x001c1f1b22227589 */ /* 0x000fe800000e0000 */
[----:B------:R-:W-:Y:S01]  /*1b020*/  SHFL.IDX PT, R36, R36, R27, 0x1c1f ;  /* 0x001c1f1b24247589 */ /* 0x000fe200000e0000 */
[----:B-1----:R-:W2:Y:S03]  /*1b030*/  LDC.64 R30, c[0x0][0xbd8] ;  /* 0x0002f600ff1e7b82 */ /* 0x002ea60000000a00 */
[----:B------:R-:W1:Y:S04]  /*1b040*/  SHFL.IDX PT, R21, R21, R12, 0x1c1f ;  /* 0x001c1f0c15157589 */ /* 0x000e6800000e0000 */
[----:B------:R-:W3:Y:S01]  /*1b050*/  SHFL.IDX PT, R13, R13, R12, 0x1c1f ;  /* 0x001c1f0c0d0d7589 */ /* 0x000ee200000e0000 */
[----:B0-----:R-:W-:-:S02]  /*1b060*/  SEL R8, R32, R57, P0 ;  /* 0x0000003920087207 */ /* 0x001fc40000000000 */
[----:B------:R-:W-:Y:S01]  /*1b070*/  SEL R10, R57, R32, P0 ;  /* 0x00000020390a7207 */ /* 0x000fe20000000000 */
[----:B------:R-:W-:Y:S04]  /*1b080*/  SHFL.IDX PT, R42, R42, R27, 0x1c1f ;  /* 0x001c1f1b2a2a7589 */ /* 0x000fe800000e0000 */
[----:B------:R-:W0:Y:S01]  /*1b090*/  SHFL.IDX PT, R33, R33, R12, 0x1c1f ;  /* 0x001c1f0c21217589 */ /* 0x000e2200000e0000 */
[----:B----4-:R-:W-:Y:S02]  /*1b0a0*/  SEL R9, R40, R15, P0 ;  /* 0x0000000f28097207 */ /* 0x010fe40000000000 */
[----:B------:R-:W-:Y:S01]  /*1b0b0*/  SEL R11, R15, R40, P0 ;  /* 0x000000280f0b7207 */ /* 0x000fe20000000000 */
[----:B------:R-:W-:Y:S04]  /*1b0c0*/  SHFL.IDX PT, R38, R38, R27, 0x1c1f ;  /* 0x001c1f1b26267589 */ /* 0x000fe800000e0000 */
[----:B------:R-:W4:Y:S01]  /*1b0d0*/  SHFL.IDX PT, R29, R29, R12, 0x1c1f ;  /* 0x001c1f0c1d1d7589 */ /* 0x000f2200000e0000 */
[----:B--2---:R-:W-:-:S03]  /*1b0e0*/  IMAD.WIDE R30, R49, 0x4, R30 ;  /* 0x00000004311e7825 */ /* 0x004fc600078e021e */
[----:B------:R3:W-:Y:S01]  /*1b0f0*/  SHFL.IDX PT, R37, R14, R27, 0x1c1f ;  /* 0x001c1f1b0e257589 */ /* 0x0007e200000e0000 */
[----:B-1----:R-:W-:-:S03]  /*1b100*/  SEL R6, R21, R34, P0 ;  /* 0x0000002215067207 */ /* 0x002fc60000000000 */
[----:B------:R1:W-:Y:S04]  /*1b110*/  SHFL.IDX PT, R46, R46, R27, 0x1c1f ;  /* 0x001c1f1b2e2e7589 */ /* 0x0003e800000e0000 */
[----:B------:R-:W2:Y:S01]  /*1b120*/  SHFL.IDX PT, R44, R35, R12, 0x1c1f ;  /* 0x001c1f0c232c7589 */ /* 0x000ea200000e0000 */
[----:B---3--:R-:W-:-:S03]  /*1b130*/  SEL R14, R13, R36, P0 ;  /* 0x000000240d0e7207 */ /* 0x008fc60000000000 */
[----:B------:R3:W2:Y:S01]  /*1b140*/  SHFL.IDX PT, R39, R39, R12, 0x1c1f ;  /* 0x001c1f0c27277589 */ /* 0x0006a200000e0000 */
[----:B0-----:R-:W-:Y:S02]  /*1b150*/  SEL R7, R33, R42, P0 ;  /* 0x0000002a21077207 */ /* 0x001fe40000000000 */
[----:B-1----:R-:W-:Y:S01]  /*1b160*/  MOV R27, R4 ;  /* 0x00000004001b7202 */ /* 0x002fe20000000f00 */
[----:B------:R-:W-:Y:S01]  /*1b170*/  BAR.SYNC.DEFER_BLOCKING 0x1, 0x180 ;  /* 0x0046000000007b1d */ /* 0x000fe20000010000 */
[----:B------:R-:W-:Y:S01]  /*1b180*/  SEL R4, R34, R21, P0 ;  /* 0x0000001522047207 */ /* 0x000fe20000000000 */
[----:B------:R-:W-:Y:S01]  /*1b190*/  IMAD.MOV.U32 R21, RZ, RZ, RZ ;  /* 0x000000ffff157224 */ /* 0x000fe200078e00ff */
[----:B------:R-:W-:Y:S02]  /*1b1a0*/  SEL R5, R42, R33, P0 ;  /* 0x000000212a057207 */ /* 0x000fe40000000000 */
[----:B----4-:R-:W-:Y:S02]  /*1b1b0*/  SEL R32, R38, R29, P0 ;  /* 0x0000001d26207207 */ /* 0x010fe40000000000 */
[----:B---3--:R-:W-:-:S02]  /*1b1c0*/  SEL R12, R36, R13, P0 ;  /* 0x0000000d240c7207 */ /* 0x008fc40000000000 */
[----:B------:R-:W-:Y:S02]  /*1b1d0*/  SEL R34, R29, R38, P0 ;  /* 0x000000261d227207 */ /* 0x000fe40000000000 */
[----:B--2---:R-:W-:Y:S02]  /*1b1e0*/  SEL R13, R37, R44, P0 ;  /* 0x0000002c250d7207 */ /* 0x004fe40000000000 */
[----:B------:R-:W-:Y:S02]  /*1b1f0*/  SEL R15, R44, R37, P0 ;  /* 0x000000252c0f7207 */ /* 0x000fe40000000000 */
[----:B------:R-:W-:Y:S02]  /*1b200*/  SEL R33, R46, R39, P0 ;  /* 0x000000272e217207 */ /* 0x000fe40000000000 */
[----:B------:R-:W-:Y:S02]  /*1b210*/  SEL R35, R39, R46, P0 ;  /* 0x0000002e27237207 */ /* 0x000fe40000000000 */
[----:B------:R-:W-:Y:S01]  /*1b220*/  ISETP.NE.U32.AND P0, PT, RZ, UR4, PT ;  /* 0x00000004ff007c0c */ /* 0x000fe2000bf05070 */
[----:B------:R0:W-:Y:S03]  /*1b230*/  STSM.16.M88.4 [R45], R8 ;  /* 0x000000082d007844 */ /* 0x0001e60000000200 */
[----:B------:R-:W-:Y:S01]  /*1b240*/  ISETP.NE.AND.EX P0, PT, RZ, UR5, PT, P0 ;  /* 0x00000005ff007c0c */ /* 0x000fe2000bf05300 */
[----:B------:R1:W-:Y:S04]  /*1b250*/  STSM.16.M88.4 [R43], R4 ;  /* 0x000000042b007844 */ /* 0x0003e80000000200 */
[----:B------:R-:W-:Y:S04]  /*1b260*/  STSM.16.M88.4 [R41], R12 ;  /* 0x0000000c29007844 */ /* 0x000fe80000000200 */
[----:B------:R2:W-:Y:S04]  /*1b270*/  STSM.16.M88.4 [R27], R32 ;  /* 0x000000201b007844 */ /* 0x0005e80000000200 */
[----:B0-----:R-:W1:Y:S08]  /*1b280*/  @P0 LDC.64 R8, c[0x0][0xbe0] ;  /* 0x0002f800ff080b82 */ /* 0x001e700000000a00 */
[----:B------:R-:W-:Y:S06]  /*1b290*/  BAR.SYNC.DEFER_BLOCKING 0x1, 0x180 ;  /* 0x0046000000007b1d */ /* 0x000fec0000010000 */
[----:B------:R-:W-:-:S02]  /*1b2a0*/  ULDC UR4, c[0x0][0xa88] ;  /* 0x0002a20000047ab9 */ /* 0x000fc40000000800 */
[----:B------:R-:W-:Y:S02]  /*1b2b0*/  IMAD.U32 R36, RZ, RZ, UR4 ;  /* 0x00000004ff247e24 */ /* 0x000fe4000f8e00ff */
[----:B-1----:R-:W-:Y:S01]  /*1b2c0*/  @P0 IMAD.WIDE R4, R49, 0x4, R8 ;  /* 0x0000000431040825 */ /* 0x002fe200078e0208 */
[----:B------:R-:W2:Y:S01]  /*1b2d0*/  @P1 LDG.E R21, desc[UR44][R30.64] ;  /* 0x0000002c1e151981 */ /* 0x000ea2000c1e1900 */
[----:B------:R-:W-:-:S03]  /*1b2e0*/  SHF.R.S32.HI R37, RZ, 0x1f, R48 ;  /* 0x0000001fff257819 */ /* 0x000fc60000011430 */
[----:B------:R0:W5:Y:S01]  /*1b2f0*/  @P0 LDG.E R36, desc[UR44][R4.64] ;  /* 0x0000002c04240981 */ /* 0x000162000c1e1900 */
[----:B--2---:R-:W-:Y:S01]  /*1b300*/  SHF.R.S32.HI R34, RZ, 0x1f, R21 ;  /* 0x0000001fff227819 */ /* 0x004fe20000011415 */
[----:B0-----:R-:W-:Y:S06]  /*1b310*/  @P0 BRA `(.L_x_1232) ;  /* 0x0000000000100947 */ /* 0x001fec0003800000 */
[----:B------:R-:W-:Y:S05]  /*1b320*/  @!P1 BRA `(.L_x_1232) ;  /* 0x00000000000c9947 */ /* 0x000fea0003800000 */
[----:B------:R-:W2:Y:S04]  /*1b330*/  LDG.E R5, desc[UR44][R30.64] ;  /* 0x0000002c1e057981 */ /* 0x000ea8000c1e1900 */
[----:B-----5:R-:W2:Y:S02]  /*1b340*/  LDG.E R36, desc[UR44][R30.64+0x4] ;  /* 0x0000042c1e247981 */ /* 0x020ea4000c1e1900 */
[----:B--2---:R-:W-:-:S07]  /*1b350*/  IMAD.IADD R36, R36, 0x1, -R5 ;  /* 0x0000000124247824 */ /* 0x004fce00078e0a05 */
.L_x_1232:
[----:B------:R-:W2:Y:S01]  /*1b360*/  LDL R8, [R1+0x78] ;  /* 0x0000780001087983 */ /* 0x000ea20000100800 */
[----:B------:R-:W-:-:S03]  /*1b370*/  ULDC.64 UR4, c[0x0][0xb70] ;  /* 0x0002dc0000047ab9 */ /* 0x000fc60000000a00 */
[----:B------:R-:W2:Y:S01]  /*1b380*/  LDL.LU R39, [R1+0x70] ;  /* 0x0000700001277983 */ /* 0x000ea20000300800 */
[----:B------:R-:W-:Y:S01]  /*1b390*/  IMAD R6, R37, UR4, RZ ;  /* 0x0000000425067c24 */ /* 0x000fe2000f8e02ff */
[----:B------:R-:W-:Y:S01]  /*1b3a0*/  SHF.R.S32.HI R38, RZ, 0x1f, R49 ;  /* 0x0000001fff267819 */ /* 0x000fe20000011431 */
[----:B------:R-:W-:Y:S01]  /*1b3b0*/  IMAD.MOV.U32 R4, RZ, RZ, R21 ;  /* 0x000000ffff047224 */ /* 0x000fe200078e0015 */
[----:B------:R-:W-:Y:S01]  /*1b3c0*/  LEA.HI R26, R26, R3, RZ, 0x7 ;  /* 0x000000031a1a7211 */ /* 0x000fe200078f38ff */
[----:B------:R-:W-:Y:S01]  /*1b3d0*/  IMAD.MOV.U32 R5, RZ, RZ, R34 ;  /* 0x000000ffff057224 */ /* 0x000fe200078e0022 */
[----:B------:R-:W-:Y:S01]  /*1b3e0*/  SEL R38, R38, RZ, !P1 ;  /* 0x000000ff26267207 */ /* 0x000fe20004800000 */
[C---:B------:R-:W-:Y:S01]  /*1b3f0*/  IMAD R7, R48.reuse, UR5, R6 ;  /* 0x0000000530077c24 */ /* 0x040fe2000f8e0206 */
[----:B------:R-:W-:Y:S01]  /*1b400*/  SEL R35, R49, RZ, !P1 ;  /* 0x000000ff31237207 */ /* 0x000fe20004800000 */
[----:B------:R-:W-:Y:S01]  /*1b410*/  IMAD.WIDE.U32 R4, R48, UR4, R4 ;  /* 0x0000000430047c25 */ /* 0x000fe2000f8e0004 */
[----:B------:R-:W-:Y:S01]  /*1b420*/  ULDC.64 UR4, c[0x0][0xb78] ;  /* 0x0002de0000047ab9 */ /* 0x000fe20000000a00 */
[----:B------:R-:W-:-:S02]  /*1b430*/  LOP3.LUT R26, R26, 0xffffff80, RZ, 0xc0, !PT ;  /* 0xffffff801a1a7812 */ /* 0x000fc400078ec0ff */
[----:B------:R-:W-:Y:S02]  /*1b440*/  IMAD.IADD R5, R5, 0x1, R7 ;  /* 0x0000000105057824 */ /* 0x000fe400078e0207 */
[----:B------:R-:W-:Y:S02]  /*1b450*/  IMAD R6, R38, UR4, RZ ;  /* 0x0000000426067c24 */ /* 0x000fe4000f8e02ff */
[----:B------:R-:W-:-:S04]  /*1b460*/  IMAD.WIDE.U32 R4, R35, UR4, R4 ;  /* 0x0000000423047c25 */ /* 0x000fc8000f8e0004 */
[----:B------:R-:W-:Y:S02]  /*1b470*/  IMAD.IADD R26, R3, 0x1, -R26 ;  /* 0x00000001031a7824 */ /* 0x000fe400078e0a1a */
[----:B------:R-:W-:Y:S01]  /*1b480*/  IMAD R6, R35, UR5, R6 ;  /* 0x0000000523067c24 */ /* 0x000fe2000f8e0206 */
[----:B------:R-:W-:Y:S01]  /*1b490*/  ULDC.64 UR4, c[0x0][0xb40] ;  /* 0x0002d00000047ab9 */ /* 0x000fe20000000a00 */
[----:B------:R-:W-:Y:S01]  /*1b4a0*/  IMAD R3, R2, 0x40, R28 ;  /* 0x0000004002037824 */ /* 0x000fe200078e021c */
[----:B------:R-:W-:-:S03]  /*1b4b0*/  LOP3.LUT P0, RZ, R26, 0x3, RZ, 0xc0, !PT ;  /* 0x000000031aff7812 */ /* 0x000fc6000780c0ff */
[----:B------:R-:W-:-:S03]  /*1b4c0*/  IMAD.WIDE R24, R3, 0x2, R24 ;  /* 0x0000000203187825 */ /* 0x000fc600078e0218 */
[----:B------:R-:W-:-:S05]  /*1b4d0*/  IADD3 R10, P3, R24, 0x3000, RZ ;  /* 0x00003000180a7810 */ /* 0x000fca0007f7e0ff */
[----:B------:R-:W-:Y:S01]  /*1b4e0*/  IMAD.X R13, RZ, RZ, R25, P3 ;  /* 0x000000ffff0d7224 */ /* 0x000fe200018e0619 */
[----:B------:R-:W-:Y:S01]  /*1b4f0*/  SHF.R.S32.HI R29, RZ, 0x1f, R28 ;  /* 0x0000001fff1d7819 */ /* 0x000fe2000001141c */
[----:B------:R-:W-:Y:S01]  /*1b500*/  BSSY B1, `(.L_x_1233) ;  /* 0x0000051000017945 */ /* 0x000fe20003800000 */
[----:B--2---:R-:W-:-:S04]  /*1b510*/  IMAD R9, R39, 0xc0, R8 ;  /* 0x000000c027097824 */ /* 0x004fc800078e0208 */
[C---:B------:R-:W-:Y:S01]  /*1b520*/  VIADD R3, R9.reuse, 0x8 ;  /* 0x0000000809037836 */ /* 0x040fe20000000000 */
[----:B------:R-:W-:Y:S02]  /*1b530*/  SHF.R.S32.HI R7, RZ, 0x1f, R9 ;  /* 0x0000001fff077819 */ /* 0x000fe40000011409 */
[----:B------:R-:W-:-:S04]  /*1b540*/  IADD3 R4, P1, R9, R4, RZ ;  /* 0x0000000409047210 */ /* 0x000fc80007f3e0ff */
[----:B------:R-:W-:Y:S02]  /*1b550*/  IADD3.X R7, R7, R5, R6, P1, !PT ;  /* 0x0000000507077210 */ /* 0x000fe40000ffe406 */
[----:B------:R-:W-:Y:S02]  /*1b560*/  LEA R32, P2, R4, UR4, 0x2 ;  /* 0x0000000404207c11 */ /* 0x000fe4000f8410ff */
[----:B------:R-:W-:Y:S02]  /*1b570*/  IADD3 R6, P4, R24, 0x4800, RZ ;  /* 0x0000480018067810 */ /* 0x000fe40007f9e0ff */
[----:B------:R-:W-:Y:S01]  /*1b580*/  LEA.HI.X R33, R4, UR5, R7, 0x2, P2 ;  /* 0x0000000504217c11 */ /* 0x000fe200090f1407 */
[----:B------:R-:W-:Y:S01]  /*1b590*/  ULDC.64 UR4, c[0x0][0xaa0] ;  /* 0x0002a80000047ab9 */ /* 0x000fe20000000a00 */
[----:B------:R-:W-:Y:S01]  /*1b5a0*/  IADD3 R11, P2, R24, 0x1800, RZ ;  /* 0x00001800180b7810 */ /* 0x000fe20007f5e0ff */
[----:B------:R-:W-:Y:S01]  /*1b5b0*/  IMAD.X R27, RZ, RZ, R25, P4 ;  /* 0x000000ffff1b7224 */ /* 0x000fe200020e0619 */
[----:B-----5:R-:W-:-:S02]  /*1b5c0*/  ISETP.GE.OR P1, PT, R9, R36, P0 ;  /* 0x000000240900720c */ /* 0x020fc40000726670 */
[----:B------:R-:W-:Y:S01]  /*1b5d0*/  ISETP.GE.OR P0, PT, R3, R36, P0 ;  /* 0x000000240300720c */ /* 0x000fe20000706670 */
[----:B------:R-:W-:Y:S01]  /*1b5e0*/  IMAD.X R9, RZ, RZ, R25, P2 ;  /* 0x000000ffff097224 */ /* 0x000fe200010e0619 */
[----:B------:R-:W-:Y:S02]  /*1b5f0*/  LOP3.LUT R5, R24, 0x380, RZ, 0xc0, !PT ;  /* 0x0000038018057812 */ /* 0x000fe400078ec0ff */
[----:B------:R-:W-:Y:S02]  /*1b600*/  LOP3.LUT R8, R11, 0x380, RZ, 0xc0, !PT ;  /* 0x000003800b087812 */ /* 0x000fe400078ec0ff */
[----:B------:R-:W-:Y:S02]  /*1b610*/  LOP3.LUT R7, R10, 0x380, RZ, 0xc0, !PT ;  /* 0x000003800a077812 */ /* 0x000fe400078ec0ff */
[----:B------:R-:W-:Y:S02]  /*1b620*/  LOP3.LUT R3, R6, 0x380, RZ, 0xc0, !PT ;  /* 0x0000038006037812 */ /* 0x000fe400078ec0ff */
[----:B------:R-:W-:Y:S01]  /*1b630*/  SHF.R.U64 R5, R5, 0x3, RZ ;  /* 0x0000000305057819 */ /* 0x000fe200000012ff */
[----:B------:R-:W-:Y:S01]  /*1b640*/  @!P1 STG.E desc[UR44][R32.64], R20 ;  /* 0x0000001420009986 */ /* 0x000fe2000c10192c */
[----:B------:R-:W-:-:S02]  /*1b650*/  SHF.R.U64 R8, R8, 0x3, RZ ;  /* 0x0000000308087819 */ /* 0x000fc400000012ff */
[----:B------:R-:W-:Y:S01]  /*1b660*/  SHF.R.U64 R7, R7, 0x3, RZ ;  /* 0x0000000307077819 */ /* 0x000fe200000012ff */
[----:B------:R0:W-:Y:S01]  /*1b670*/  @!P0 STG.E desc[UR44][R32.64+0x20], R0 ;  /* 0x0000200020008986 */ /* 0x0001e2000c10192c */
[----:B------:R-:W-:Y:S02]  /*1b680*/  SHF.R.U64 R3, R3, 0x3, RZ ;  /* 0x0000000303037819 */ /* 0x000fe400000012ff */
[----:B------:R-:W-:Y:S01]  /*1b690*/  LOP3.LUT R4, R5, R24, RZ, 0x3c, !PT ;  /* 0x0000001805047212 */ /* 0x000fe200078e3cff */
[----:B------:R-:W-:Y:S01]  /*1b6a0*/  IMAD.MOV.U32 R5, RZ, RZ, R25 ;  /* 0x000000ffff057224 */ /* 0x000fe200078e0019 */
[----:B------:R-:W-:Y:S02]  /*1b6b0*/  LOP3.LUT R8, R8, R11, RZ, 0x3c, !PT ;  /* 0x0000000b08087212 */ /* 0x000fe400078e3cff */
[----:B------:R-:W-:Y:S02]  /*1b6c0*/  LOP3.LUT R12, R7, R10, RZ, 0x3c, !PT ;  /* 0x0000000a070c7212 */ /* 0x000fe400078e3cff */
[----:B------:R-:W-:-:S02]  /*1b6d0*/  LOP3.LUT R26, R3, R6, RZ, 0x3c, !PT ;  /* 0x00000006031a7212 */ /* 0x000fc400078e3cff */
[----:B------:R-:W5:Y:S01]  /*1b6e0*/  LD.E.128 R4, desc[UR44][R4.64] ;  /* 0x0000002c04047980 */ /* 0x000f62000c101d00 */
[----:B------:R-:W-:-:S03]  /*1b6f0*/  IMAD R34, R34, UR4, RZ ;  /* 0x0000000422227c24 */ /* 0x000fc6000f8e02ff */
[----:B------:R-:W5:Y:S01]  /*1b700*/  LD.E.128 R8, desc[UR44][R8.64] ;  /* 0x0000002c08087980 */ /* 0x000f62000c101d00 */
[----:B------:R-:W-:Y:S01]  /*1b710*/  IMAD.WIDE.U32 R30, R21, UR4, R28 ;  /* 0x00000004151e7c25 */ /* 0x000fe2000f8e001c */
[----:B------:R-:W-:Y:S02]  /*1b720*/  ULDC UR4, c[0x0][0xa8c] ;  /* 0x0002a30000047ab9 */ /* 0x000fe40000000800 */
[----:B------:R-:W5:Y:S04]  /*1b730*/  LD.E.128 R12, desc[UR44][R12.64] ;  /* 0x0000002c0c0c7980 */ /* 0x000f68000c101d00 */
[----:B------:R-:W5:Y:S01]  /*1b740*/  LD.E.128 R24, desc[UR44][R26.64] ;  /* 0x0000002c1a187980 */ /* 0x000f62000c101d00 */
[----:B------:R-:W-:Y:S01]  /*1b750*/  ISETP.GE.AND P0, PT, R28, UR4, PT ;  /* 0x000000041c007c0c */ /* 0x000fe2000bf06270 */
[----:B0-----:R-:W-:Y:S01]  /*1b760*/  VIADD R0, R2, 0x30 ;  /* 0x0000003002007836 */ /* 0x001fe20000000000 */
[----:B------:R-:W-:Y:S01]  /*1b770*/  @!PT LDS RZ, [RZ] ;  /* 0x00000000fffff984 */ /* 0x000fe20000000800 */
[----:B------:R-:W-:Y:S01]  /*1b780*/  @!PT LDS RZ, [RZ] ;  /* 0x00000000fffff984 */ /* 0x000fe20000000800 */
[----:B------:R-:W-:Y:S01]  /*1b790*/  @!PT LDS RZ, [RZ] ;  /* 0x00000000fffff984 */ /* 0x000fe20000000800 */
[----:B------:R-:W-:Y:S01]  /*1b7a0*/  @!PT LDS RZ, [RZ] ;  /* 0x00000000fffff984 */ /* 0x000fe20000000800 */
[----:B------:R0:W-:Y:S06]  /*1b7b0*/  MEMBAR.ALL.CTA ;  /* 0x0000000000007992 */ /* 0x0001ec0000008000 */
[----:B0-----:R-:W0:Y:S01]  /*1b7c0*/  FENCE.VIEW.ASYNC.S ;  /* 0x00000000000073c6 */ /* 0x001e220000000000 */
[----:B------:R-:W-:-:S02]  /*1b7d0*/  IMAD R33, R39, -0xc0, R36 ;  /* 0xffffff4027217824 */ /* 0x000fc400078e0224 */
[C---:B------:R-:W-:Y:S02]  /*1b7e0*/  VIADD R3, R2.reuse, 0x60 ;  /* 0x0000006002037836 */ /* 0x040fe40000000000 */
[----:B------:R-:W-:Y:S01]  /*1b7f0*/  VIADD R28, R2, 0x90 ;  /* 0x00000090021c7836 */ /* 0x000fe20000000000 */
[-C--:B------:R-:W-:Y:S01]  /*1b800*/  ISETP.GE.OR P3, PT, R0, R33.reuse, P0 ;  /* 0x000000210000720c */ /* 0x080fe20000766670 */
[----:B------:R-:W-:Y:S01]  /*1b810*/  IMAD R21, R21, UR5, R34 ;  /* 0x0000000515157c24 */ /* 0x000fe2000f8e0222 */
[----:B------:R-:W-:Y:S01]  /*1b820*/  ULDC.64 UR4, c[0x0][0xae0] ;  /* 0x0002b80000047ab9 */ /* 0x000fe20000000a00 */
[-C--:B------:R-:W-:Y:S01]  /*1b830*/  ISETP.GE.OR P1, PT, R3, R33.reuse, P0 ;  /* 0x000000210300720c */ /* 0x080fe20000726670 */
[----:B------:R-:W-:Y:S01]  /*1b840*/  IMAD R20, R37, UR4, RZ ;  /* 0x0000000425147c24 */ /* 0x000fe2000f8e02ff */
[-C--:B------:R-:W-:Y:S01]  /*1b850*/  ISETP.GE.OR P2, PT, R28, R33.reuse, P0 ;  /* 0x000000211c00720c */ /* 0x080fe20000746670 */
[----:B------:R-:W-:Y:S01]  /*1b860*/  IMAD.IADD R31, R31, 0x1, R21 ;  /* 0x000000011f1f7824 */ /* 0x000fe200078e0215 */
[----:B------:R-:W-:Y:S01]  /*1b870*/  ISETP.GE.OR P0, PT, R2, R33, P0 ;  /* 0x000000210200720c */ /* 0x000fe20000706670 */
[C---:B------:R-:W-:Y:S01]  /*1b880*/  IMAD R29, R48.reuse, UR5, R20 ;  /* 0x00000005301d7c24 */ /* 0x040fe2000f8e0214 */
[----:B------:R-:W-:Y:S01]  /*1b890*/  SHF.R.S32.HI R3, RZ, 0x1f, R2 ;  /* 0x0000001fff037819 */ /* 0x000fe20000011402 */
[----:B------:R-:W-:Y:S01]  /*1b8a0*/  IMAD.WIDE.U32 R20, R48, UR4, R30 ;  /* 0x0000000430147c25 */ /* 0x000fe2000f8e001e */
[----:B------:R-:W-:-:S03]  /*1b8b0*/  ULDC.64 UR4, c[0x0][0xae8] ;  /* 0x0002ba0000047ab9 */ /* 0x000fc60000000a00 */
[----:B------:R-:W-:Y:S02]  /*1b8c0*/  VIADD R0, R18, 0x13220 ;  /* 0x0001322012007836 */ /* 0x000fe40000000000 */
[----:B------:R-:W-:Y:S02]  /*1b8d0*/  IMAD.IADD R21, R21, 0x1, R29 ;  /* 0x0000000115157824 */ /* 0x000fe400078e021d */
[----:B------:R-:W-:Y:S01]  /*1b8e0*/  IMAD R28, R38, UR4, RZ ;  /* 0x00000004261c7c24 */ /* 0x000fe2000f8e02ff */
[----:B------:R-:W-:Y:S01]  /*1b8f0*/  PRMT R0, RZ, 0x654, R0 ;  /* 0x00000654ff007816 */ /* 0x000fe20000000000 */
[----:B------:R-:W-:-:S03]  /*1b900*/  IMAD.WIDE.U32 R30, R35, UR4, R20 ;  /* 0x00000004231e7c25 */ /* 0x000fc6000f8e0014 */
[----:B0-----:R0:W-:Y:S01]  /*1b910*/  SYNCS.ARRIVE.TRANS64.RED.A1T0 RZ, [R0+URZ], RZ ;  /* 0x000000ff00ff79a7 */ /* 0x0011e2000810043f */
[----:B------:R-:W-:Y:S02]  /*1b920*/  IMAD R33, R35, UR5, R28 ;  /* 0x0000000523217c24 */ /* 0x000fe4000f8e021c */
        /* <DEDUP_REMOVED lines=14> */
.L_x_1234:
[----:B------:R-:W-:Y:S05]  /*1ba10*/  BSYNC B1 ;  /* 0x0000000000017941 */ /* 0x000fea0003800000 */
.L_x_1233:
[----:B------:R-:W-:Y:S04]  /*1ba20*/  BSSY B1, `(.L_x_1235) ;  /* 0x000000f000017945 */ /* 0x000fe80003800000 */
[----:B------:R-:W-:Y:S05]  /*1ba30*/  @P3 BRA `(.L_x_1236) ;  /* 0x0000000000343947 */ /* 0x000fea0003800000 */
[----:B0----5:R-:W-:Y:S01]  /*1ba40*/  IADD3 R5, P0, R28, 0x30, RZ ;  /* 0x000000301c057810 */ /* 0x021fe20007f1e0ff */
        /* <DEDUP_REMOVED lines=12> */
.L_x_1236:
[----:B------:R-:W-:Y:S05]  /*1bb10*/  BSYNC B1 ;  /* 0x0000000000017941 */ /* 0x000fea0003800000 */
.L_x_1235:
        /* <DEDUP_REMOVED lines=15> */
.L_x_1238:
[----:B------:R-:W-:Y:S05]  /*1bc10*/  BSYNC B1 ;  /* 0x0000000000017941 */ /* 0x000fea0003800000 */
.L_x_1237:
[----:B------:R-:W-:Y:S05]  /*1bc20*/  @P2 BRA `(.L_x_1239) ;  /* 0x00000008006c2947 */ /* 0x000fea0003800000 */
[----:B012--5:R-:W-:Y:S01]  /*1bc30*/  IADD3 R5, P0, R28, 0x90, RZ ;  /* 0x000000901c057810 */ /* 0x027fe20007f1e0ff */
        /* <DEDUP_REMOVED lines=11> */
[----:B------:R3:W-:Y:S01]  /*1bcf0*/  STG.E.128 desc[UR44][R4.64], R24 ;  /* 0x0000001804007986 */ /* 0x0007e2000c101d2c */
[----:B------:R-:W-:Y:S05]  /*1bd00*/  BRA `(.L_x_1239) ;  /* 0x0000000800347947 */ /* 0x000fea0003800000 */
.L_x_1231:
[----:B------:R-:W2:Y:S01]  /*1bd10*/  LDL R8, [R1+0x68] ;  /* 0x0000680001087983 */ /* 0x000ea20000100800 */
[----:B------:R-:W-:Y:S01]  /*1bd20*/  ULDC.64 UR4, c[0x0][0xbd8] ;  /* 0x0002f60000047ab9 */ /* 0x000fe20000000a00 */
[----:B------:R-:W2:Y:S01]  /*1bd30*/  LDC.64 R4, c[0x0][0xbd8] ;  /* 0x0002f600ff047b82 */ /* 0x000ea20000000a00 */
[----:B------:R-:W-:Y:S01]  /*1bd40*/  ISETP.NE.U32.AND P0, PT, RZ, UR4, PT ;  /* 0x00000004ff007c0c */ /* 0x000fe2000bf05070 */
[----:B------:R-:W-:-:S03]  /*1bd50*/  IMAD.MOV.U32 R9, RZ, RZ, RZ ;  /* 0x000000ffff097224 */ /* 0x000fc600078e00ff */
[----:B------:R-:W-:Y:S01]  /*1bd60*/  ISETP.NE.AND.EX P0, PT, RZ, UR5, PT, P0 ;  /* 0x00000005ff007c0c */ /* 0x000fe2000bf05300 */
[----:B------:R-:W-:Y:S02]  /*1bd70*/  ULDC.64 UR4, c[0x0][0xbe0] ;  /* 0x0002f80000047ab9 */ /* 0x000fe40000000a00 */
[----:B------:R-:W-:-:S04]  /*1bd80*/  ISETP.NE.U32.AND P1, PT, RZ, UR4, PT ;  /* 0x00000004ff007c0c */ /* 0x000fc8000bf25070 */
[----:B------:R-:W-:-:S13]  /*1bd90*/  ISETP.NE.AND.EX P1, PT, RZ, UR5, PT, P1 ;  /* 0x00000005ff007c0c */ /* 0x000fda000bf25310 */
[----:B------:R-:W3:Y:S01]  /*1bda0*/  @P1 LDC.64 R6, c[0x0][0xbe0] ;  /* 0x0002f800ff061b82 */ /* 0x000ee20000000a00 */
[----:B------:R-:W-:Y:S02]  /*1bdb0*/  ULDC UR4, c[0x0][0xa88] ;  /* 0x0002a20000047ab9 */ /* 0x000fe40000000800 */
[----:B------:R-:W-:Y:S02]  /*1bdc0*/  IMAD.U32 R0, RZ, RZ, UR4 ;  /* 0x00000004ff007e24 */ /* 0x000fe4000f8e00ff */
[----:B--2---:R-:W-:-:S04]  /*1bdd0*/  IMAD.WIDE R4, R8, 0x4, R4 ;  /* 0x0000000408047825 */ /* 0x004fc800078e0204 */
[----:B---3--:R-:W-:Y:S01]  /*1bde0*/  @P1 IMAD.WIDE R6, R8, 0x4, R6 ;  /* 0x0000000408061825 */ /* 0x008fe200078e0206 */
[----:B------:R2:W5:Y:S04]  /*1bdf0*/  @P0 LDG.E R9, desc[UR44][R4.64] ;  /* 0x0000002c04090981 */ /* 0x000568000c1e1900 */
[----:B------:R2:W5:Y:S01]  /*1be00*/  @P1 LDG.E R0, desc[UR44][R6.64] ;  /* 0x0000002c06001981 */ /* 0x000562000c1e1900 */
[----:B------:R-:W-:Y:S01]  /*1be10*/  ISETP.GT.AND P2, PT, R3, 0xbf, PT ;  /* 0x000000bf0300780c */ /* 0x000fe20003f44270 */
[----:B------:R-:W-:-:S12]  /*1be20*/  @P1 BRA `(.L_x_1240) ;  /* 0x0000000000101947 */ /* 0x000fd80003800000 */
[----:B------:R-:W-:Y:S05]  /*1be30*/  @!P0 BRA `(.L_x_1240) ;  /* 0x00000000000c8947 */ /* 0x000fea0003800000 */
[----:B--2---:R-:W2:Y:S04]  /*1be40*/  LDG.E R7, desc[UR44][R4.64] ;  /* 0x0000002c04077981 */ /* 0x004ea8000c1e1900 */
[----:B-----5:R-:W2:Y:S02]  /*1be50*/  LDG.E R0, desc[UR44][R4.64+0x4] ;  /* 0x0000042c04007981 */ /* 0x020ea4000c1e1900 */
[----:B--2---:R-:W-:-:S07]  /*1be60*/  IMAD.IADD R0, R0, 0x1, -R7 ;  /* 0x0000000100007824 */ /* 0x004fce00078e0a07 */
.L_x_1240:
[----:B------:R-:W3:Y:S04]  /*1be70*/  LDL R14, [R1+0x64] ;  /* 0x00006400010e7983 */ /* 0x000ee80000100800 */
[----:B------:R4:W5:Y:S01]  /*1be80*/  LDL R13, [R1+0x70] ;  /* 0x00007000010d7983 */ /* 0x0009620000100800 */
[----:B--2---:R-:W-:Y:S01]  /*1be90*/  SHF.R.S32.HI R4, RZ, 0x1f, R8 ;  /* 0x0000001fff047819 */ /* 0x004fe20000011408 */
[----:B------:R-:W-:Y:S01]  /*1bea0*/  BSSY B1, `(.L_x_1241) ;  /* 0x000001c000017945 */ /* 0x000fe20003800000 */
[----:B------:R-:W-:Y:S02]  /*1beb0*/  SEL R11, R8, RZ, !P0 ;  /* 0x000000ff080b7207 */ /* 0x000fe40004000000 */
[----:B------:R-:W-:Y:S02]  /*1bec0*/  SHF.R.S32.HI R29, RZ, 0x1f, R28 ;  /* 0x0000001fff1d7819 */ /* 0x000fe4000001141c */
[----:B------:R-:W-:-:S02]  /*1bed0*/  SEL R12, R4, RZ, !P0 ;  /* 0x000000ff040c7207 */ /* 0x000fc40004000000 */
[----:B-----5:R-:W-:Y:S02]  /*1bee0*/  SHF.R.S32.HI R8, RZ, 0x1f, R9 ;  /* 0x0000001fff087819 */ /* 0x020fe40000011409 */
[----:B---3--:R-:W-:Y:S01]  /*1bef0*/  SHF.R.S32.HI R10, RZ, 0x1f, R14 ;  /* 0x0000001fff0a7819 */ /* 0x008fe2000001140e */
[----:B----4-:R-:W-:Y:S06]  /*1bf00*/  @P2 BRA `(.L_x_1242) ;  /* 0x0000000000542947 */ /* 0x010fec0003800000 */
[----:B------:R-:W-:-:S04]  /*1bf10*/  IMAD R4, R13, 0xc0, R47 ;  /* 0x000000c00d047824 */ /* 0x000fc800078e022f */
        /* <DEDUP_REMOVED lines=20> */
.L_x_1242:
[----:B------:R-:W-:Y:S05]  /*1c060*/  BSYNC B1 ;  /* 0x0000000000017941 */ /* 0x000fea0003800000 */
.L_x_1241:
[----:B------:R-:W-:Y:S01]  /*1c070*/  ULDC.64 UR4, c[0x0][0xaa0] ;  /* 0x0002a80000047ab9 */ /* 0x000fe20000000a00 */
[----:B--2---:R-:W-:Y:S01]  /*1c080*/  IMAD R7, R13, -0xc0, R0 ;  /* 0xffffff400d077824 */ /* 0x004fe200078e0200 */
[----:B------:R-:W-:Y:S01]  /*1c090*/  ULDC.64 UR6, c[0x0][0xae0] ;  /* 0x0002b80000067ab9 */ /* 0x000fe20000000a00 */
[----:B------:R-:W-:Y:S01]  /*1c0a0*/  IMAD R6, R8, UR4, RZ ;  /* 0x0000000408067c24 */ /* 0x000fe2000f8e02ff */
[----:B------:R-:W-:Y:S01]  /*1c0b0*/  BSSY B1, `(.L_x_1243) ;  /* 0x0000024000017945 */ /* 0x000fe20003800000 */
[C---:B------:R-:W-:Y:S01]  /*1c0c0*/  IMAD.WIDE.U32 R4, R9.reuse, UR4, R28 ;  /* 0x0000000409047c25 */ /* 0x040fe2000f8e001c */
[----:B------:R-:W-:Y:S02]  /*1c0d0*/  ULDC UR4, c[0x0][0xa8c] ;  /* 0x0002a30000047ab9 */ /* 0x000fe40000000800 */
[----:B------:R-:W-:Y:S01]  /*1c0e0*/  ISETP.GE.AND P0, PT, R28, UR4, PT ;  /* 0x000000041c007c0c */ /* 0x000fe2000bf06270 */
[----:B------:R-:W-:Y:S01]  /*1c0f0*/  IMAD R9, R9, UR5, R6 ;  /* 0x0000000509097c24 */ /* 0x000fe2000f8e0206 */
[----:B------:R-:W-:Y:S01]  /*1c100*/  ULDC.64 UR4, c[0x0][0xae8] ;  /* 0x0002ba0000047ab9 */ /* 0x000fe20000000a00 */
[----:B------:R-:W-:-:S02]  /*1c110*/  VIADD R6, R2, 0x30 ;  /* 0x0000003002067836 */ /* 0x000fc40000000000 */
[----:B------:R-:W-:Y:S02]  /*1c120*/  VIADD R0, R2, 0x60 ;  /* 0x0000006002007836 */ /* 0x000fe40000000000 */
[----:B------:R-:W-:Y:S01]  /*1c130*/  IMAD.IADD R5, R5, 0x1, R9 ;  /* 0x0000000105057824 */ /* 0x000fe200078e0209 */
[-C--:B------:R-:W-:Y:S01]  /*1c140*/  ISETP.GE.OR P3, PT, R6, R7.reuse, P0 ;  /* 0x000000070600720c */ /* 0x080fe20000766670 */
[----:B------:R-:W-:Y:S01]  /*1c150*/  VIADD R6, R2, 0x90 ;  /* 0x0000009002067836 */ /* 0x000fe20000000000 */
[-C--:B------:R-:W-:Y:S01]  /*1c160*/  ISETP.GE.OR P1, PT, R0, R7.reuse, P0 ;  /* 0x000000070000720c */ /* 0x080fe20000726670 */
[----:B------:R-:W-:Y:S02]  /*1c170*/  IMAD R3, R10, UR6, RZ ;  /* 0x000000060a037c24 */ /* 0x000fe4000f8e02ff */
[----:B------:R-:W-:Y:S01]  /*1c180*/  IMAD.WIDE.U32 R4, R14, UR6, R4 ;  /* 0x000000060e047c25 */ /* 0x000fe2000f8e0004 */
[-C--:B------:R-:W-:Y:S02]  /*1c190*/  ISETP.GE.OR P2, PT, R6, R7.reuse, P0 ;  /* 0x000000070600720c */ /* 0x080fe40000746670 */
[----:B------:R-:W-:Y:S01]  /*1c1a0*/  ISETP.GE.OR P0, PT, R2, R7, P0 ;  /* 0x000000070200720c */ /* 0x000fe20000706670 */
[----:B------:R-:W-:-:S02]  /*1c1b0*/  IMAD R3, R14, UR7, R3 ;  /* 0x000000070e037c24 */ /* 0x000fc4000f8e0203 */
[----:B------:R-:W-:Y:S02]  /*1c1c0*/  IMAD R0, R12, UR4, RZ ;  /* 0x000000040c007c24 */ /* 0x000fe4000f8e02ff */
[----:B------:R-:W-:Y:S01]  /*1c1d0*/  IMAD.IADD R5, R5, 0x1, R3 ;  /* 0x0000000105057824 */ /* 0x000fe200078e0203 */
[----:B------:R-:W-:Y:S01]  /*1c1e0*/  SHF.R.S32.HI R3, RZ, 0x1f, R2 ;  /* 0x0000001fff037819 */ /* 0x000fe20000011402 */
[C---:B------:R-:W-:Y:S02]  /*1c1f0*/  IMAD R9, R11.reuse, UR5, R0 ;  /* 0x000000050b097c24 */ /* 0x040fe4000f8e0200 */
[----:B------:R-:W-:-:S04]  /*1c200*/  IMAD.WIDE.U32 R4, R11, UR4, R4 ;  /* 0x000000040b047c25 */ /* 0x000fc8000f8e0004 */
[----:B------:R-:W-:-:S04]  /*1c210*/  IMAD.WIDE R6, R13, 0xc0, R2 ;  /* 0x000000c00d067825 */ /* 0x000fc800078e0202 */
[----:B------:R-:W-:Y:S01]  /*1c220*/  IMAD.IADD R11, R5, 0x1, R9 ;  /* 0x00000001050b7824 */ /* 0x000fe200078e0209 */
        /* <DEDUP_REMOVED lines=12> */
.L_x_1244:
[----:B------:R-:W-:Y:S05]  /*1c2f0*/  BSYNC B1 ;  /* 0x0000000000017941 */ /* 0x000fea0003800000 */
.L_x_1243:
[----:B------:R-:W-:Y:S04]  /*1c300*/  BSSY B1, `(.L_x_1245) ;  /* 0x000000f000017945 */ /* 0x000fe80003800000 */
[----:B------:R-:W-:Y:S05]  /*1c310*/  @P3 BRA `(.L_x_1246) ;  /* 0x0000000000343947 */ /* 0x000fea0003800000 */
[----:B--2---:R-:W-:Y:S01]  /*1c320*/  IADD3 R9, P0, R6, 0x30, RZ ;  /* 0x0000003006097810 */ /* 0x004fe20007f1e0ff */
        /* <DEDUP_REMOVED lines=12> */
.L_x_1246:
[----:B------:R-:W-:Y:S05]  /*1c3f0*/  BSYNC B1 ;  /* 0x0000000000017941 */ /* 0x000fea0003800000 */
.L_x_1245:
[----:B------:R-:W-:Y:S04]  /*1c400*/  BSSY B1, `(.L_x_1247) ;  /* 0x000000f000017945 */ /* 0x000fe80003800000 */
[----:B------:R-:W-:Y:S05]  /*1c410*/  @P1 BRA `(.L_x_1248) ;  /* 0x0000000000341947 */ /* 0x000fea0003800000 */
[----:B--23--:R-:W-:Y:S01]  /*1c420*/  IADD3 R9, P0, R6, 0x60, RZ ;  /* 0x0000006006097810 */ /* 0x00cfe20007f1e0ff */
        /* <DEDUP_REMOVED lines=12> */
.L_x_1248:
[----:B------:R-:W-:Y:S05]  /*1c4f0*/  BSYNC B1 ;  /* 0x0000000000017941 */ /* 0x000fea0003800000 */
.L_x_1247:
        /* <DEDUP_REMOVED lines=14> */
.L_x_1239:
[----:B------:R-:W-:Y:S05]  /*1c5e0*/  BSYNC B0 ;  /* 0x0000000000007941 */ /* 0x000fea0003800000 */
.L_x_1230:
[----:B------:R-:W4:Y:S01]  /*1c5f0*/  LDL R0, [R1+0x5c] ;  /* 0x00005c0001007983 */ /* 0x000f220000100800 */
[----:B------:R-:W-:Y:S02]  /*1c600*/  ULDC UR4, c[0x0][0xc14] ;  /* 0x0003050000047ab9 */ /* 0x000fe40000000800 */
[----:B----4-:R-:W-:-:S13]  /*1c610*/  ISETP.GE.AND P0, PT, R0, UR4, PT ;  /* 0x0000000400007c0c */ /* 0x010fda000bf06270 */
[----:B------:R-:W-:Y:S05]  /*1c620*/  @!P0 BRA `(.L_x_1249) ;  /* 0xfffffe48003c8947 */ /* 0x000fea000383ffff */
[----:B------:R-:W-:Y:S05]  /*1c630*/  BRA `(.L_x_1059) ;  /* 0x0000005800c07947 */ /* 0x000fea0003800000 */
.L_x_1057:
[----:B------:R-:W-:-:S08]  /*1c640*/  NOP ;  /* 0x0000000000007918 */ /* 0x000fd00000000000 */
[----:B0-----:R-:W0:-:S00]  /*1c650*/  USETMAXREG.DEALLOC.CTAPOOL 0x20 ;  /* 0x00000020000079c8 */ /* 0x001e0000080e0500 */
        /* <DEDUP_REMOVED lines=11> */
[----:B------:R-:W1:Y:S01]  /*1c710*/  LDS.128 R24, [UR4+0x132d0] ;  /* 0x0132d004ff187984 */ /* 0x000e620008000c00 */
[----:B------:R-:W-:Y:S06]  /*1c720*/  BAR.ARV 0x4, 0x200 ;  /* 0x0108000000007b1d */ /* 0x000fec0000002000 */
[----:B------:R-:W-:Y:S05]  /*1c730*/  BRA `(.L_x_1251) ;  /* 0x0000000800887947 */ /* 0x000fea0003800000 */
.L_x_1250:
        /* <DEDUP_REMOVED lines=42> */
.L_x_1256:
        /* <DEDUP_REMOVED lines=12> */
.L_x_1255:
[----:B------:R-:W-:Y:S05]  /*1caa0*/  BSYNC B0 ;  /* 0x0000000000007941 */ /* 0x000fea0003800000 */
.L_x_1254:
        /* <DEDUP_REMOVED lines=20> */
[----:B------:R-:W-:Y:S02]  /*1cbf0*/  IMAD.MOV.U32 R6, RZ, RZ, R9 ;  /* 0x000000ffff067224 */ /* 0x000fe400078e0009 */
[----:B------:R-:W-:-:S07]  /*1cc00*/  IMAD.MOV.U32 R9, RZ, RZ, R3 ;  /* 0x000000ffff097224 */ /* 0x000fce00078e0003 */
.L_x_1252:
[----:B------:R-:W-:-:S04]  /*1cc10*/  IMAD.IADD R9, R4, 0x1, -R9 ;  /* 0x0000000104097824 */ /* 0x000fc800078e0a09 */
[----:B------:R-:W-:-:S05]  /*1cc20*/  IMAD R2, R6, UR5, R9 ;  /* 0x0000000506027c24 */ /* 0x000fca000f8e0209 */
[----:B------:R-:W-:Y:S02]  /*1cc30*/  ISETP.GT.AND P0, PT, R2, UR6, PT ;  /* 0x0000000602007c0c */ /* 0x000fe4000bf04270 */
[----:B------:R-:W0:Y:S11]  /*1cc40*/  LDC.64 R2, c[0x0][0xc68] ;  /* 0x00031a00ff027b82 */ /* 0x000e360000000a00 */
[----:B------:R-:W-:-:S04]  /*1cc50*/  VOTE.ANY R10, PT, !P0 ;  /* 0x00000000000a7806 */ /* 0x000fc800040e0100 */
[----:B------:R-:W1:Y:S02]  /*1cc60*/  POPC R13, R10 ;  /* 0x0000000a000d7309 */ /* 0x000e640000000000 */
[----:B-1----:R-:W-:-:S04]  /*1cc70*/  VIADD R27, R13, UR4 ;  /* 0x000000040d1b7c36 */ /* 0x002fc80008000000 */
[----:B0-----:R-:W-:-:S05]  /*1cc80*/  IMAD.WIDE R2, R27, 0x4, R2 ;  /* 0x000000041b027825 */ /* 0x001fca00078e0202 */
[----:B------:R-:W2:Y:S01]  /*1cc90*/  LDG.E R7, desc[UR44][R2.64] ;  /* 0x0000002c02077981 */ /* 0x000ea2000c1e1900 */
[----:B------:R-:W-:-:S03]  /*1cca0*/  ISETP.NE.AND P0, PT, R10, RZ, PT ;  /* 0x000000ff0a00720c */ /* 0x000fc60003f05270 */
        /* <DEDUP_REMOVED lines=9> */
[----:B------:R-:W-:-:S05]  /*1cd40*/  VIADD R11, R13, 0xffffffff ;  /* 0xffffffff0d0b7836 */ /* 0x000fca0000000000 */
[----:B------:R0:W1:Y:S02]  /*1cd50*/  SHFL.IDX PT, R24, R6, R11, 0x1f ;  /* 0x00001f0b06187589 */ /* 0x00006400000e0000 */
.L_x_1257:
[----:B-1----:R-:W-:Y:S01]  /*1cd60*/  IMAD R24, R24, UR5, R9 ;  /* 0x0000000518187c24 */ /* 0x002fe2000f8e0209 */
[----:B0-----:R-:W-:Y:S01]  /*1cd70*/  IABS R6, R4 ;  /* 0x0000000400067213 */ /* 0x001fe20000000000 */
[----:B------:R-:W-:Y:S02]  /*1cd80*/  IMAD R11, R15, R8, RZ ;  /* 0x000000080f0b7224 */ /* 0x000fe400078e02ff */
[----:B------:R-:W-:Y:S01]  /*1cd90*/  IMAD.MOV.U32 R2, RZ, RZ, RZ ;  /* 0x000000ffff027224 */ /* 0x000fe200078e00ff */
[----:B------:R-:W-:Y:S01]  /*1cda0*/  IADD3 R9, -R24, UR6, RZ ;  /* 0x0000000618097c10 */ /* 0x000fe2000fffe1ff */
[----:B------:R-:W-:Y:S02]  /*1cdb0*/  IMAD.MOV R6, RZ, RZ, -R6 ;  /* 0x000000ffff067224 */ /* 0x000fe400078e0a06 */
[----:B------:R-:W-:Y:S01]  /*1cdc0*/  IMAD.HI.U32 R2, R3, R11, R2 ;  /* 0x0000000b03027227 */ /* 0x000fe200078e0002 */
[----:B------:R-:W-:-:S05]  /*1cdd0*/  IABS R3, R9 ;  /* 0x0000000900037213 */ /* 0x000fca0000000000 */
        /* <DEDUP_REMOVED lines=15> */
[----:B------:R-:W-:Y:S02]  /*1ced0*/  IMAD R4, R4, R2, R9 ;  /* 0x0000000204047224 */ /* 0x000fe400078e0209 */
[----:B------:R-:W-:Y:S01]  /*1cee0*/  IMAD.MOV.U32 R2, RZ, RZ, RZ ;  /* 0x000000ffff027224 */ /* 0x000fe200078e00ff */
[----:B------:R-:W-:-:S04]  /*1cef0*/  VIADDMNMX R7, R8, UR5, R7, PT ;  /* 0x0000000508077c46 */ /* 0x000fc8000b800107 */
        /* <DEDUP_REMOVED lines=20> */
[----:B------:R-:W-:-:S06]  /*1d040*/  IMAD.IADD R3, R4, 0x1, R6 ;  /* 0x0000000104037824 */ /* 0x000fcc00078e0206 */
[----:B------:R-:W-:-:S06]  /*1d050*/  @P0 VIADD R2, R2, 0x1 ;  /* 0x0000000102020836 */ /* 0x000fcc0000000000 */
[----:B------:R-:W-:Y:S01]  /*1d060*/  @!P2 IMAD.MOV R2, RZ, RZ, -R2 ;  /* 0x000000ffff02a224 */ /* 0x000fe200078e0a02 */
[----:B------:R-:W-:Y:S01]  /*1d070*/  @!P1 LOP3.LUT R2, RZ, R7, RZ, 0x33, !PT ;  /* 0x00000007ff029212 */ /* 0x000fe200078e33ff */
[----:B------:R-:W-:-:S03]  /*1d080*/  IMAD.MOV R7, RZ, RZ, -R7 ;  /* 0x000000ffff077224 */ /* 0x000fc600078e0a07 */
[----:B------:R-:W-:Y:S01]  /*1d090*/  LOP3.LUT R25, RZ, R2, RZ, 0x33, !PT ;  /* 0x00000002ff197212 */ /* 0x000fe200078e33ff */
[----:B------:R-:W-:-:S04]  /*1d0a0*/  IMAD R26, R2, R7, R3 ;  /* 0x00000007021a7224 */ /* 0x000fc800078e0203 */
[----:B------:R-:W-:Y:S01]  /*1d0b0*/  IMAD.IADD R25, R0, 0x1, R25 ;  /* 0x0000000100197824 */ /* 0x000fe200078e0219 */
[----:B------:R-:W-:Y:S06]  /*1d0c0*/  BRA `(.L_x_1258) ;  /* 0x00000000000c7947 */ /* 0x000fec0003800000 */
.L_x_1253:
[----:B------:R-:W-:Y:S02]  /*1d0d0*/  IMAD.MOV.U32 R25, RZ, RZ, RZ ;  /* 0x000000ffff197224 */ /* 0x000fe400078e00ff */
[----:B------:R-:W-:Y:S02]  /*1d0e0*/  IMAD.U32 R24, RZ, RZ, UR6 ;  /* 0x00000006ff187e24 */ /* 0x000fe4000f8e00ff */
[----:B------:R-:W-:-:S07]  /*1d0f0*/  IMAD.MOV.U32 R26, RZ, RZ, RZ ;  /* 0x000000ffff1a7224 */ /* 0x000fce00078e00ff */
.L_x_1258:
[----:B------:R-:W-:-:S13]  /*1d100*/  ISETP.NE.AND P0, PT, R5, RZ, PT ;  /* 0x000000ff0500720c */ /* 0x000fda0003f05270 */
[----:B------:R-:W0:Y:S01]  /*1d110*/  @!P0 S2R R3, SR_CgaCtaId ;  /* 0x0000000000038919 */ /* 0x000e220000008800 */
[----:B------:R-:W-:-:S04]  /*1d120*/  @!P0 MOV R0, 0x400 ;  /* 0x0000040000008802 */ /* 0x000fc80000000f00 */
[----:B0-----:R-:W-:-:S05]  /*1d130*/  @!P0 LEA R0, R3, R0, 0x18 ;  /* 0x0000000003008211 */ /* 0x001fca00078ec0ff */
[----:B------:R0:W-:Y:S01]  /*1d140*/  @!P0 STS.128 [R0+0x132d0], R24 ;  /* 0x0132d01800008388 */ /* 0x0001e20000000c00 */
[----:B------:R-:W-:Y:S06]  /*1d150*/  BAR.ARV 0x5, 0x200 ;  /* 0x0148000000007b1d */ /* 0x000fec0000002000 */
.L_x_1251:
[----:B------:R2:W-:Y:S01]  /*1d160*/  STL [R1+0x18], RZ ;  /* 0x000018ff01007387 */ /* 0x0005e20000100800 */
[----:B------:R-:W-:Y:S01]  /*1d170*/  ULDC UR4, c[0x0][0xc14] ;  /* 0x0003050000047ab9 */ /* 0x000fe20000000800 */
[----:B------:R-:W-:Y:S01]  /*1d180*/  IMAD.MOV.U32 R19, RZ, RZ, 0x1 ;  /* 0x00000001ff137424 */ /* 0x000fe200078e00ff */
[----:B-1----:R-:W-:Y:S01]  /*1d190*/  ISETP.GE.AND P0, PT, R27, UR4, PT ;  /* 0x000000041b007c0c */ /* 0x002fe2000bf06270 */
[----:B------:R-:W-:-:S12]  /*1d1a0*/  IMAD.MOV.U32 R17, RZ, RZ, RZ ;  /* 0x000000ffff117224 */ /* 0x000fd800078e00ff */
[----:B--2---:R-:W-:Y:S05]  /*1d1b0*/  @P0 BRA `(.L_x_1259) ;  /* 0x0000004800e80947 */ /* 0x004fea0003800000 */
[----:B------:R-:W2:Y:S01]  /*1d1c0*/  LDL R8, [R1+0x14] ;  /* 0x0000140001087983 */ /* 0x000ea20000100800 */
[----:B0-----:R-:W0:Y:S01]  /*1d1d0*/  S2R R0, SR_TID.X ;  /* 0x0000000000007919 */ /* 0x001e220000002100 */
[----:B------:R-:W1:Y:S01]  /*1d1e0*/  S2R R9, SR_TID.X ;  /* 0x0000000000097919 */ /* 0x000e620000002100 */
[----:B0-----:R-:W-:Y:S01]  /*1d1f0*/  LOP3.LUT R2, R0, 0x7f, RZ, 0xc0, !PT ;  /* 0x0000007f00027812 */ /* 0x001fe200078ec0ff */
[----:B-1----:R-:W-:Y:S01]  /*1d200*/  IMAD.SHL.U32 R0, R9, 0x40, RZ ;  /* 0x0000004009007824 */ /* 0x002fe200078e00ff */
[----:B------:R-:W-:-:S03]  /*1d210*/  SHF.R.U32.HI R3, RZ, 0x1, R9 ;  /* 0x00000001ff037819 */ /* 0x000fc60000011609 */
[----:B------:R-:W-:Y:S01]  /*1d220*/  IMAD.SHL.U32 R5, R2, 0x10, RZ ;  /* 0x0000001002057824 */ /* 0x000fe200078e00ff */
[----:B------:R-:W-:-:S04]  /*1d230*/  LOP3.LUT R2, R0, 0x180, RZ, 0xc0, !PT ;  /* 0x0000018000027812 */ /* 0x000fc800078ec0ff */
[----:B------:R-:W-:Y:S01]  /*1d240*/  LOP3.LUT R2, R2, 0x30, R3, 0xf8, !PT ;  /* 0x0000003002027812 */ /* 0x000fe200078ef803 */
[----:B------:R-:W-:-:S05]  /*1d250*/  IMAD.SHL.U32 R3, R9, 0x8, RZ ;  /* 0x0000000809037824 */ /* 0x000fca00078e00ff */
[----:B------:R-:W-:-:S04]  /*1d260*/  LOP3.LUT R3, R2, 0x30, R3, 0x78, !PT ;  /* 0x0000003002037812 */ /* 0x000fc800078e7803 */
[----:B------:R-:W-:-:S05]  /*1d270*/  LOP3.LUT R0, R3, 0x640, R0, 0xf8, !PT ;  /* 0x0000064003007812 */ /* 0x000fca00078ef800 */
[----:B------:R0:W-:Y:S01]  /*1d280*/  STL [R1], R0 ;  /* 0x0000000001007387 */ /* 0x0001e20000100800 */
[----:B------:R-:W-:Y:S01]  /*1d290*/  IMAD.SHL.U32 R4, R9, 0x20, RZ ;  /* 0x0000002009047824 */ /* 0x000fe200078e00ff */
[----:B------:R-:W-:Y:S01]  /*1d2a0*/  LOP3.LUT R7, R5, 0x600, RZ, 0xc0, !PT ;  /* 0x0000060005077812 */ /* 0x000fe200078ec0ff */
[----:B------:R-:W-:-:S03]  /*1d2b0*/  IMAD.SHL.U32 R6, R9, 0x4, RZ ;  /* 0x0000000409067824 */ /* 0x000fc600078e00ff */
[----:B------:R-:W-:Y:S02]  /*1d2c0*/  LOP3.LUT R5, R4, 0x80, RZ, 0xc0, !PT ;  /* 0x0000008004057812 */ /* 0x000fe400078ec0ff */
[--C-:B------:R-:W-:Y:S02]  /*1d2d0*/  LOP3.LUT R7, R7, 0x60, R4.reuse, 0xf8, !PT ;  /* 0x0000006007077812 */ /* 0x100fe400078ef804 */
[----:B------:R-:W-:Y:S02]  /*1d2e0*/  LOP3.LUT R5, R5, 0x10, R9, 0xf8, !PT ;  /* 0x0000001005057812 */ /* 0x000fe400078ef809 */
[----:B------:R-:W-:Y:S02]  /*1d2f0*/  LOP3.LUT R4, R7, 0x100, R4, 0xf8, !PT ;  /* 0x0000010007047812 */ /* 0x000fe400078ef804 */
[----:B------:R-:W-:Y:S01]  /*1d300*/  LOP3.LUT R5, R5, 0x10, R6, 0x78, !PT ;  /* 0x0000001005057812 */ /* 0x000fe200078e7806 */
[----:B------:R-:W-:Y:S01]  /*1d310*/  BSSY B7, `(.L_x_1259) ;  /* 0x00004a4000077945 */ /* 0x000fe20003800000 */
[----:B------:R-:W-:-:S02]  /*1d320*/  IMAD.MOV.U32 R22, RZ, RZ, 0x1 ;  /* 0x00000001ff167424 */ /* 0x000fc400078e00ff */
[----:B------:R-:W-:Y:S01]  /*1d330*/  LOP3.LUT R29, R4, R5, RZ, 0xfc, !PT ;  /* 0x00000005041d7212 */ /* 0x000fe200078efcff */
[----:B------:R-:W-:Y:S02]  /*1d340*/  IMAD.MOV.U32 R18, RZ, RZ, RZ ;  /* 0x000000ffff127224 */ /* 0x000fe400078e00ff */
[----:B------:R-:W-:Y:S02]  /*1d350*/  IMAD.MOV.U32 R17, RZ, RZ, RZ ;  /* 0x000000ffff117224 */ /* 0x000fe400078e00ff */
[----:B------:R-:W-:Y:S01]  /*1d360*/  IMAD.MOV.U32 R19, RZ, RZ, 0x1 ;  /* 0x00000001ff137424 */ /* 0x000fe200078e00ff */
[----:B------:R-:W-:Y:S01]  /*1d370*/  ULDC.64 UR38, c[0x0][0x198] ;  /* 0x0000660000267ab9 */ /* 0x000fe20000000a00 */
[----:B------:R-:W-:Y:S01]  /*1d380*/  ULDC UR36, c[0x0][0xc] ;  /* 0x0000030000247ab9 */ /* 0x000fe20000000800 */
[C---:B--2---:R-:W-:Y:S02]  /*1d390*/  LOP3.LUT R2, R8.reuse, 0x1, RZ, 0xfc, !PT ;  /* 0x0000000108027812 */ /* 0x044fe400078efcff */
[----:B0-----:R-:W-:-:S03]  /*1d3a0*/  LOP3.LUT R0, R8, 0x2, RZ, 0xfc, !PT ;  /* 0x0000000208007812 */ /* 0x001fc600078efcff */
[----:B------:R0:W-:Y:S04]  /*1d3b0*/  STL [R1+0x20], R2 ;  /* 0x0000200201007387 */ /* 0x0001e80000100800 */
[----:B------:R0:W-:Y:S04]  /*1d3c0*/  STL [R1+0x8], R0 ;  /* 0x0000080001007387 */ /* 0x0001e80000100800 */
[----:B------:R0:W-:Y:S02]  /*1d3d0*/  STL [R1+0x18], RZ ;  /* 0x000018ff01007387 */ /* 0x0001e40000100800 */
.L_x_1372:
[----:B------:R-:W-:Y:S05]  /*1d3e0*/  YIELD ;  /* 0x0000000000007946 */ /* 0x000fea0003800000 */
[----:B------:R-:W-:Y:S01]  /*1d3f0*/  ULDC.64 UR4, c[0x0][0xa28] ;  /* 0x00028a0000047ab9 */ /* 0x000fe20000000a00 */
[----:B0-----:R-:W-:Y:S02]  /*1d400*/  CS2R R8, SRZ ;  /* 0x0000000000087805 */ /* 0x001fe4000001ff00 */
[----:B------:R-:W-:Y:S01]  /*1d410*/  ISETP.NE.U32.AND P0, PT, RZ, UR4, PT ;  /* 0x00000004ff007c0c */ /* 0x000fe2000bf05070 */
[----:B------:R-:W1:Y:S01]  /*1d420*/  LDC.64 R6, c[0x0][0xa00] ;  /* 0x00028000ff067b82 */ /* 0x000e620000000a00 */
[----:B------:R-:W-:Y:S01]  /*1d430*/  ULDC.64 UR6, c[0x0][0xa08] ;  /* 0x0002820000067ab9 */ /* 0x000fe20000000a00 */
[----:B------:R-:W-:Y:S01]  /*1d440*/  ULDC.64 UR8, c[0x0][0xa10] ;  /* 0x0002840000087ab9 */ /* 0x000fe20000000a00 */
[----:B------:R-:W-:Y:S01]  /*1d450*/  ISETP.NE.AND.EX P0, PT, RZ, UR5, PT, P0 ;  /* 0x00000005ff007c0c */ /* 0x000fe2000bf05300 */
[----:B------:R-:W-:-:S04]  /*1d460*/  ULDC.64 UR4, c[0x0][0xa18] ;  /* 0x0002860000047ab9 */ /* 0x000fc80000000a00 */
[----:B--2---:R-:W2:Y:S08]  /*1d470*/  LDC.64 R4, c[0x0][0xa08] ;  /* 0x00028200ff047b82 */ /* 0x004eb00000000a00 */
[----:B0-----:R-:W0:Y:S02]  /*1d480*/  @P0 LDC.64 R2, c[0x0][0xa28] ;  /* 0x00028a00ff020b82 */ /* 0x001e240000000a00 */
[----:B0-----:R-:W-:-:S05]  /*1d490*/  @P0 IMAD.WIDE R2, R27, 0x4, R2 ;  /* 0x000000041b020825 */ /* 0x001fca00078e0202 */
[----:B------:R0:W5:Y:S01]  /*1d4a0*/  @P0 LDG.E R9, desc[UR44][R2.64] ;  /* 0x0000002c02090981 */ /* 0x000162000c1e1900 */
[----:B------:R-:W-:Y:S01]  /*1d4b0*/  ISETP.NE.U32.AND P0, PT, RZ, UR4, PT ;  /* 0x00000004ff007c0c */ /* 0x000fe2000bf05070 */
[----:B-1----:R-:W-:Y:S01]  /*1d4c0*/  IMAD.WIDE R6, R27, 0x4, R6 ;  /* 0x000000041b067825 */ /* 0x002fe200078e0206 */
[----:B------:R-:W-:Y:S02]  /*1d4d0*/  ISETP.NE.U32.AND P2, PT, RZ, UR6, PT ;  /* 0x00000006ff007c0c */ /* 0x000fe4000bf45070 */
[----:B------:R-:W-:Y:S01]  /*1d4e0*/  ISETP.NE.AND.EX P0, PT, RZ, UR5, PT, P0 ;  /* 0x00000005ff007c0c */ /* 0x000fe2000bf05300 */
[----:B------:R-:W-:Y:S01]  /*1d4f0*/  ULDC.64 UR4, c[0x0][0xa00] ;  /* 0x0002800000047ab9 */ /* 0x000fe20000000a00 */
[----:B------:R-:W-:Y:S01]  /*1d500*/  ISETP.NE.U32.AND P4, PT, RZ, UR8, PT ;  /* 0x00000008ff007c0c */ /* 0x000fe2000bf85070 */
[----:B------:R-:W-:Y:S01]  /*1d510*/  IMAD.MOV.U32 R28, RZ, RZ, RZ ;  /* 0x000000ffff1c7224 */ /* 0x000fe200078e00ff */
[----:B------:R-:W-:Y:S01]  /*1d520*/  ISETP.NE.U32.AND P1, PT, RZ, UR4, PT ;  /* 0x00000004ff007c0c */ /* 0x000fe2000bf25070 */
[----:B0-----:R-:W0:Y:S01]  /*1d530*/  LDC.64 R2, c[0x0][0xa10] ;  /* 0x00028400ff027b82 */ /* 0x001e220000000a00 */
[----:B------:R-:W-:-:S02]  /*1d540*/  IMAD.MOV.U32 R0, RZ, RZ, RZ ;  /* 0x000000ffff007224 */ /* 0x000fc400078e00ff */
[----:B------:R-:W-:Y:S01]  /*1d550*/  ISETP.NE.AND.EX P3, PT, RZ, UR5, PT, P1 ;  /* 0x00000005ff007c0c */ /* 0x000fe2000bf65310 */
[----:B--2---:R-:W-:Y:S01]  /*1d560*/  IMAD.WIDE R4, R27, 0x4, R4 ;  /* 0x000000041b047825 */ /* 0x004fe200078e0204 */
[----:B------:R-:W-:Y:S02]  /*1d570*/  ISETP.NE.AND.EX P1, PT, RZ, UR7, PT, P2 ;  /* 0x00000007ff007c0c */ /* 0x000fe4000bf25320 */
[----:B------:R-:W-:Y:S01]  /*1d580*/  ISETP.NE.AND.EX P2, PT, RZ, UR9, PT, P4 ;  /* 0x00000009ff007c0c */ /* 0x000fe2000bf45340 */
[----:B------:R-:W1:Y:S01]  /*1d590*/  @P0 LDC.64 R12, c[0x0][0xa18] ;  /* 0x00028600ff0c0b82 */ /* 0x000e620000000a00 */
[----:B------:R-:W-:Y:S02]  /*1d5a0*/  ULDC UR4, c[0x0][0x288] ;  /* 0x0000a20000047ab9 */ /* 0x000fe40000000800 */
[----:B------:R-:W-:Y:S01]  /*1d5b0*/  IMAD.U32 R10, RZ, RZ, UR4 ;  /* 0x00000004ff0a7e24 */ /* 0x000fe2000f8e00ff */
[----:B------:R-:W-:-:S04]  /*1d5c0*/  ULDC.64 UR4, c[0x0][0x3f8] ;  /* 0x0000fe0000047ab9 */ /* 0x000fc80000000a00 */
[----:B------:R-:W2:Y:S04]  /*1d5d0*/  @P3 LDG.E R8, desc[UR44][R6.64] ;  /* 0x0000002c06083981 */ /* 0x000ea8000c1e1900 */
[----:B------:R3:W5:Y:S01]  /*1d5e0*/  @P1 LDG.E R28, desc[UR44][R4.64] ;  /* 0x0000002c041c1981 */ /* 0x000762000c1e1900 */
[----:B0-----:R-:W-:-:S05]  /*1d5f0*/  IMAD.WIDE R2, R27, 0x4, R2 ;  /* 0x000000041b027825 */ /* 0x001fca00078e0202 */
[----:B------:R3:W5:Y:S01]  /*1d600*/  @P2 LDG.E R0, desc[UR44][R2.64] ;  /* 0x0000002c02002981 */ /* 0x000762000c1e1900 */
[----:B-1----:R-:W-:-:S05]  /*1d610*/  @P0 IMAD.WIDE R12, R27, 0x4, R12 ;  /* 0x000000041b0c0825 */ /* 0x002fca00078e020c */
[----:B------:R3:W5:Y:S01]  /*1d620*/  @P0 LDG.E R10, desc[UR44][R12.64] ;  /* 0x0000002c0c0a0981 */ /* 0x000762000c1e1900 */
[----:B------:R-:W-:-:S03]  /*1d630*/  UISETP.NE.U32.AND UP0, UPT, UR4, URZ, UPT ;  /* 0x0000003f0400728c */ /* 0x000fc6000bf05070 */
[----:B------:R-:W-:Y:S01]  /*1d640*/  ULDC UR4, c[0x0][0x404] ;  /* 0x0001010000047ab9 */ /* 0x000fe20000000800 */
[----:B------:R-:W-:-:S03]  /*1d650*/  UISETP.NE.AND.EX UP0, UPT, UR5, URZ, UPT, UP0 ;  /* 0x0000003f0500728c */ /* 0x000fc6000bf05300 */
[----:B------:R-:W-:Y:S01]  /*1d660*/  ULDC UR5, c[0x0][0x2e0] ;  /* 0x0000b80000057ab9 */ /* 0x000fe20000000800 */
[----:B------:R-:W-:-:S04]  /*1d670*/  USEL UR4, UR4, 0x1, UP0 ;  /* 0x0000000104047887 */ /* 0x000fc80008000000 */
[----:B------:R-:W-:-:S03]  /*1d680*/  UIMAD UR4, UR4, UR5, URZ ;  /* 0x00000005040472a4 */ /* 0x000fc6000f8e023f */
[----:B------:R-:W-:-:S03]  /*1d690*/  ULDC UR5, c[0x0][0x338] ;  /* 0x0000ce0000057ab9 */ /* 0x000fc60000000800 */
[----:B------:R-:W-:Y:S01]  /*1d6a0*/  IMAD.U32 R11, RZ, RZ, UR4 ;  /* 0x00000004ff0b7e24 */ /* 0x000fe2000f8e00ff */
[----:B--2---:R0:W-:Y:S02]  /*1d6b0*/  STL [R1+0x1c], R8 ;  /* 0x00001c0801007387 */ /* 0x0041e40000100800 */
[----:B0-----:R-:W-:Y:S01]  /*1d6c0*/  IMAD.U32 R8, RZ, RZ, UR5 ;  /* 0x00000005ff087e24 */ /* 0x001fe2000f8e00ff */
[----:B---3--:R-:W-:Y:S06]  /*1d6d0*/  @P0 BRA `(.L_x_1260) ;  /* 0x0000000000100947 */ /* 0x008fec0003800000 */
[----:B------:R-:W-:Y:S05]  /*1d6e0*/  @!P3 BRA `(.L_x_1260) ;  /* 0x00000000000cb947 */ /* 0x000fea0003800000 */
[----:B-----5:R-:W2:Y:S04]  /*1d6f0*/  LDG.E R10, desc[UR44][R6.64] ;  /* 0x0000002c060a7981 */ /* 0x020ea8000c1e1900 */
[----:B------:R-:W2:Y:S02]  /*1d700*/  LDG.E R6, desc[UR44][R6.64+0x4] ;  /* 0x0000042c06067981 */ /* 0x000ea4000c1e1900 */
[----:B--2---:R-:W-:-:S07]  /*1d710*/  IMAD.IADD R10, R6, 0x1, -R10 ;  /* 0x00000001060a7824 */ /* 0x004fce00078e0a0a */
.L_x_1260:
[----:B------:R-:W-:Y:S01]  /*1d720*/  ULDC.64 UR4, c[0x0][0xa20] ;  /* 0x0002880000047ab9 */ /* 0x000fe20000000a00 */
[----:B-----5:R-:W-:Y:S01]  /*1d730*/  IMAD.IADD R28, R28, 0x1, R9 ;  /* 0x000000011c1c7824 */ /* 0x020fe200078e0209 */
[----:B------:R-:W-:-:S04]  /*1d740*/  ISETP.NE.U32.AND P0, PT, RZ, UR4, PT ;  /* 0x00000004ff007c0c */ /* 0x000fc8000bf05070 */
[----:B------:R-:W-:-:S13]  /*1d750*/  ISETP.NE.AND.EX P0, PT, RZ, UR5, PT, P0 ;  /* 0x00000005ff007c0c */ /* 0x000fda000bf05300 */
[----:B------:R-:W-:Y:S05]  /*1d760*/  @!P0 BRA `(.L_x_1261) ;  /* 0x0000000000108947 */ /* 0x000fea0003800000 */
[----:B------:R-:W0:Y:S02]  /*1d770*/  LDC.64 R4, c[0x0][0xa20] ;  /* 0x00028800ff047b82 */ /* 0x000e240000000a00 */
[----:B0-----:R-:W-:-:S05]  /*1d780*/  IMAD.WIDE R4, R27, 0x4, R4 ;  /* 0x000000041b047825 */ /* 0x001fca00078e0204 */
[----:B------:R0:W5:Y:S01]  /*1d790*/  LDG.E R11, desc[UR44][R4.64] ;  /* 0x0000002c040b7981 */ /* 0x000162000c1e1900 */
[----:B------:R-:W-:Y:S05]  /*1d7a0*/  BRA `(.L_x_1262) ;  /* 0x0000000000107947 */ /* 0x000fea0003800000 */
.L_x_1261:
[----:B------:R-:W-:Y:S05]  /*1d7b0*/  @!P1 BRA `(.L_x_1262) ;  /* 0x00000000000c9947 */ /* 0x000fea0003800000 */
[----:B------:R-:W2:Y:S04]  /*1d7c0*/  LDG.E R11, desc[UR44][R4.64] ;  /* 0x0000002c040b7981 */ /* 0x000ea8000c1e1900 */
[----:B------:R-:W2:Y:S02]  /*1d7d0*/  LDG.E R6, desc[UR44][R4.64+0x4] ;  /* 0x0000042c04067981 */ /* 0x000ea4000c1e1900 */
[----:B--2---:R-:W-:-:S07]  /*1d7e0*/  IMAD.IADD R11, R6, 0x1, -R11 ;  /* 0x00000001060b7824 */ /* 0x004fce00078e0a0b */
.L_x_1262:
[----:B0-----:R-:W2:Y:S04]  /*1d7f0*/  @P2 LDG.E R5, desc[UR44][R2.64] ;  /* 0x0000002c02052981 */ /* 0x001ea8000c1e1900 */
[----:B------:R-:W2:Y:S01]  /*1d800*/  @P2 LDG.E R4, desc[UR44][R2.64+0x4] ;  /* 0x0000042c02042981 */ /* 0x000ea2000c1e1900 */
[----:B-----5:R-:W-:Y:S02]  /*1d810*/  IMAD.IADD R9, R11, 0x1, -R9 ;  /* 0x000000010b097824 */ /* 0x020fe400078e0a09 */
[----:B------:R-:W-:-:S05]  /*1d820*/  IMAD R7, R25, 0xc0, RZ ;  /* 0x000000c019077824 */ /* 0x000fca00078e02ff */
[----:B------:R-:W-:Y:S01]  /*1d830*/  IADD3 R6, -R10, 0xc0, R7 ;  /* 0x000000c00a067810 */ /* 0x000fe20007ffe107 */
[----:B--2---:R-:W-:-:S04]  /*1d840*/  @P2 IMAD.IADD R8, R4, 0x1, -R5 ;  /* 0x0000000104082824 */ /* 0x004fc800078e0a05 */
[----:B------:R-:W-:-:S04]  /*1d850*/  IMAD.IADD R3, R9, 0x1, R8 ;  /* 0x0000000109037824 */ /* 0x000fc800078e0208 */
[C---:B------:R-:W-:Y:S02]  /*1d860*/  VIADD R4, R3.reuse, 0x9f ;  /* 0x0000009f03047836 */ /* 0x040fe40000000000 */
[----:B------:R-:W-:Y:S02]  /*1d870*/  IMAD.IADD R2, R3, 0x1, R6 ;  /* 0x0000000103027824 */ /* 0x000fe400078e0206 */
[----:B------:R-:W-:-:S05]  /*1d880*/  IMAD.HI R4, R4, 0x66666667, RZ ;  /* 0x6666666704047827 */ /* 0x000fca00078e02ff */
[----:B------:R-:W-:-:S04]  /*1d890*/  SHF.R.U32.HI R5, RZ, 0x1f, R4 ;  /* 0x0000001fff057819 */ /* 0x000fc80000011604 */
[----:B------:R-:W-:Y:S02]  /*1d8a0*/  LEA.HI.SX32 R20, R4, R5, 0x1a ;  /* 0x0000000504147211 */ /* 0x000fe400078fd2ff */
[----:B------:R-:W0:Y:S02]  /*1d8b0*/  LDC.64 R4, c[0x0][0x9e0] ;  /* 0x00027800ff047b82 */ /* 0x000e240000000a00 */
[----:B0-----:R-:W-:Y:S01]  /*1d8c0*/  ISETP.GE.AND P1, PT, R5, 0x1, PT ;  /* 0x000000010500780c */ /* 0x001fe20003f26270 */
[----:B------:R-:W-:-:S12]  /*1d8d0*/  IMAD.IADD R4, R2, 0x1, R4 ;  /* 0x0000000102047824 */ /* 0x000fd800078e0204 */
[----:B------:R-:W-:Y:S05]  /*1d8e0*/  @!P1 BRA `(.L_x_1263) ;  /* 0x0000000000489947 */ /* 0x000fea0003800000 */
[C---:B------:R-:W-:Y:S01]  /*1d8f0*/  ISETP.GT.AND P0, PT, R2.reuse, RZ, PT ;  /* 0x000000ff0200720c */ /* 0x040fe20003f04270 */
[----:B------:R-:W-:Y:S01]  /*1d900*/  BSSY B0, `(.L_x_1264) ;  /* 0x000000e000007945 */ /* 0x000fe20003800000 */
[----:B------:R-:W-:-:S11]  /*1d910*/  VIADD R11, R2, 0xffffffff ;  /* 0xffffffff020b7836 */ /* 0x000fd60000000000 */
        /* <DEDUP_REMOVED lines=8> */
.L_x_1265:
[----:B------:R-:W-:-:S13]  /*1d9a0*/  ISETP.NE.AND P0, PT, R5, 0x1, PT ;  /* 0x000000010500780c */ /* 0x000fda0003f05270 */
[----:B------:R-:W0:Y:S02]  /*1d9b0*/  @P0 LDC.64 R6, c[0x0][0x9e8] ;  /* 0x00027a00ff060b82 */ /* 0x000e240000000a00 */
[----:B0-----:R-:W-:-:S05]  /*1d9c0*/  @P0 IMAD.HI.U32 R6, R11, R6, RZ ;  /* 0x000000060b060227 */ /* 0x001fca00078e00ff */
[----:B------:R-:W-:-:S07]  /*1d9d0*/  @P0 SHF.R.U32.HI R11, RZ, R7, R6 ;  /* 0x00000007ff0b0219 */ /* 0x000fce0000011606 */
.L_x_1266:
[----:B------:R-:W-:Y:S05]  /*1d9e0*/  BSYNC B0 ;  /* 0x0000000000007941 */ /* 0x000fea0003800000 */
.L_x_1264:
[----:B------:R-:W-:-:S05]  /*1d9f0*/  IMAD R11, R11, R5, R5 ;  /* 0x000000050b0b7224 */ /* 0x000fca00078e0205 */
[----:B------:R-:W-:-:S07]  /*1da00*/  VIMNMX R4, R4, R11, PT ;  /* 0x0000000b04047248 */ /* 0x000fce0003fe0100 */
.L_x_1263:
        /* <DEDUP_REMOVED lines=15> */
.L_x_1269:
[----:B------:R-:W-:Y:S01]  /*1db00*/  ISETP.NE.AND P0, PT, R5, 0x1, PT ;  /* 0x000000010500780c */ /* 0x000fe20003f05270 */
[----:B------:R-:W-:-:S12]  /*1db10*/  IMAD.MOV.U32 R11, RZ, RZ, R3 ;  /* 0x000000ffff0b7224 */ /* 0x000fd800078e0003 */
[----:B------:R-:W0:Y:S02]  /*1db20*/  @P0 LDC.64 R6, c[0x0][0x9e8] ;  /* 0x00027a00ff060b82 */ /* 0x000e240000000a00 */
[----:B0-----:R-:W-:-:S05]  /*1db30*/  @P0 IMAD.HI.U32 R6, R3, R6, RZ ;  /* 0x0000000603060227 */ /* 0x001fca00078e00ff */
[----:B------:R-:W-:-:S07]  /*1db40*/  @P0 SHF.R.U32.HI R11, RZ, R7, R6 ;  /* 0x00000007ff0b0219 */ /* 0x000fce0000011606 */
.L_x_1270:
[----:B------:R-:W-:Y:S05]  /*1db50*/  BSYNC B0 ;  /* 0x0000000000007941 */ /* 0x000fea0003800000 */
.L_x_1268:
[----:B------:R-:W-:-:S05]  /*1db60*/  IMAD R5, R11, R5, RZ ;  /* 0x000000050b057224 */ /* 0x000fca00078e02ff */
[----:B------:R-:W-:-:S07]  /*1db70*/  VIMNMX R10, R10, R5, !PT ;  /* 0x000000050a0a7248 */ /* 0x000fce0007fe0100 */
.L_x_1267:
[----:B------:R-:W-:Y:S01]  /*1db80*/  VIADD R4, R4, 0x9f ;  /* 0x0000009f04047836 */ /* 0x000fe20000000000 */
[----:B------:R-:W-:Y:S01]  /*1db90*/  BSSY B0, `(.L_x_1271) ;  /* 0x00000e6000007945 */ /* 0x000fe20003800000 */
        /* <DEDUP_REMOVED lines=11> */
[----:B------:R-:W-:-:S04]  /*1dc50*/  VIMNMX R9, R9, R8, PT ;  /* 0x0000000809097248 */ /* 0x000fc80003fe0100 */
[----:B------:R-:W-:Y:S01]  /*1dc60*/  ISETP.GT.AND P0, PT, R9, R4, PT ;  /* 0x000000040900720c */ /* 0x000fe20003f04270 */
[----:B------:R-:W-:-:S05]  /*1dc70*/  IMAD.WIDE.U32 R4, R4, -0x33333333, RZ ;  /* 0xcccccccd04047825 */ /* 0x000fca00078e00ff */
[----:B------:R-:W-:-:S07]  /*1dc80*/  SHF.R.U32.HI R7, RZ, 0x7, R5 ;  /* 0x00000007ff077819 */ /* 0x000fce0000011605 */
[----:B------:R-:W-:-:S04]  /*1dc90*/  @P0 VIADD R6, R9, 0x9f ;  /* 0x0000009f09060836 */ /* 0x000fc80000000000 */
[----:B------:R-:W-:-:S04]  /*1dca0*/  @P0 IMAD.HI R4, R6, 0x66666667, RZ ;  /* 0x6666666706040827 */ /* 0x000fc800078e02ff */
[----:B------:R-:W-:Y:S01]  /*1dcb0*/  IMAD.MOV.U32 R6, RZ, RZ, R7 ;  /* 0x000000ffff067224 */ /* 0x000fe200078e0007 */
[----:B------:R-:W-:-:S04]  /*1dcc0*/  @P0 SHF.R.U32.HI R5, RZ, 0x1f, R4 ;  /* 0x0000001fff050819 */ /* 0x000fc80000011604 */
[----:B------:R-:W-:Y:S02]  /*1dcd0*/  @P0 LEA.HI.SX32 R6, R4, R5, 0x1a ;  /* 0x0000000504060211 */ /* 0x000fe400078fd2ff */
[----:B------:R-:W-:Y:S02]  /*1dce0*/  PLOP3.LUT P0, PT, PT, PT, PT, 0x80, 0x0 ;  /* 0x000000000000781c */ /* 0x000fe40003f0f070 */
[----:B------:R-:W-:-:S13]  /*1dcf0*/  ISETP.GT.AND P1, PT, R6, R7, PT ;  /* 0x000000070600720c */ /* 0x000fda0003f24270 */
[----:B------:R-:W-:Y:S05]  /*1dd00*/  @!P1 BRA `(.L_x_1272) ;  /* 0x0000000c00389947 */ /* 0x000fea0003800000 */
[----:B------:R-:W0:Y:S01]  /*1dd10*/  LDC R4, c[0x0][0x428] ;  /* 0x00010a00ff047b82 */ /* 0x000e220000000800 */
[----:B------:R-:W-:Y:S01]  /*1dd20*/  UMOV UR4, 0xffffffff ;  /* 0xffffffff00047882 */ /* 0x000fe20000000000 */
[----:B------:R-:W-:Y:S01]  /*1dd30*/  IMAD.MOV.U32 R5, RZ, RZ, R26 ;  /* 0x000000ffff057224 */ /* 0x000fe200078e001a */
[----:B0-----:R-:W-:-:S13]  /*1dd40*/  ISETP.NE.AND P0, PT, R4, 0x1, PT ;  /* 0x000000010400780c */ /* 0x001fda0003f05270 */
[----:B------:R-:W0:Y:S08]  /*1dd50*/  @P0 LDC R9, c[0x0][0x42c] ;  /* 0x00010b00ff090b82 */ /* 0x000e300000000800 */
[----:B------:R-:W1:Y:S01]  /*1dd60*/  @P0 LDC R4, c[0x0][0x430] ;  /* 0x00010c00ff040b82 */ /* 0x000e620000000800 */
[----:B0-----:R-:W-:-:S05]  /*1dd70*/  @P0 IMAD.HI.U32 R9, R26, R9, RZ ;  /* 0x000000091a090227 */ /* 0x001fca00078e00ff */
[----:B-1----:R-:W-:Y:S02]  /*1dd80*/  @P0 SHF.R.U32.HI R5, RZ, R4, R9 ;  /* 0x00000004ff050219 */ /* 0x002fe40000011609 */
[----:B------:R-:W-:Y:S01]  /*1dd90*/  SEL R4, R27, RZ, !P2 ;  /* 0x000000ff1b047207 */ /* 0x000fe20005000000 */
[----:B------:R-:W-:Y:S06]  /*1dda0*/  BRA.DIV UR4, `(.L_x_1273) ;  /* 0x0000004e043c7947 */ /* 0x000fec000b800000 */
[----:B------:R-:W0:Y:S02]  /*1ddb0*/  S2R R8, SR_TID.X ;  /* 0x0000000000087919 */ /* 0x000e240000002100 */
[----:B0-----:R-:W-:-:S04]  /*1ddc0*/  SHF.R.U32.HI R8, RZ, 0x5, R8 ;  /* 0x00000005ff087819 */ /* 0x001fc80000011608 */
[----:B------:R-:W-:-:S05]  /*1ddd0*/  LOP3.LUT R8, R8, 0x3, RZ, 0xc0, !PT ;  /* 0x0000000308087812 */ /* 0x000fca00078ec0ff */
[----:B------:R0:W1:Y:S02]  /*1dde0*/  SHFL.IDX PT, R14, R8, RZ, 0x1f ;  /* 0x00001fff080e7589 */ /* 0x00006400000e0000 */
.L_x_1419:
[----:B-1----:R-:W-:Y:S02]  /*1ddf0*/  ISETP.NE.AND P0, PT, R14, RZ, PT ;  /* 0x000000ff0e00720c */ /* 0x002fe40003f05270 */
[----:B------:R-:W-:-:S11]  /*1de00*/  PLOP3.LUT P6, PT, PT, PT, PT, 0x8, 0x0 ;  /* 0x000000000000781c */ /* 0x000fd60003fce170 */
[----:B------:R-:W-:Y:S05]  /*1de10*/  @P0 BRA `(.L_x_1274) ;  /* 0x00000000000c0947 */ /* 0x000fea0003800000 */
[----:B------:R-:W-:-:S03]  /*1de20*/  UMOV UR4, 0xffffffff ;  /* 0xffffffff00047882 */ /* 0x000fc60000000000 */
[----:B------:R-:W-:Y:S05]  /*1de30*/  BRA.DIV UR4, `(.L_x_1275) ;  /* 0x0000004e044c7947 */ /* 0x000fea000b800000 */
[----:B------:R-:W-:-:S13]  /*1de40*/  ELECT P6, URZ, PT ;  /* 0x00000000003f782f */ /* 0x000fda00038c0000 */
.L_x_1274:
        /* <DEDUP_REMOVED lines=12> */
.L_x_1422:
[----:B------:R-:W-:Y:S05]  /*1df10*/  BSYNC B1 ;  /* 0x0000000000017941 */ /* 0x000fea0003800000 */
.L_x_1276:
        /* <DEDUP_REMOVED lines=10> */
.L_x_1423:
[----:B------:R-:W-:Y:S05]  /*1dfc0*/  BSYNC B2 ;  /* 0x0000000000027941 */ /* 0x000fea0003800000 */
.L_x_1280:
        /* <DEDUP_REMOVED lines=9> */
.L_x_1283:
[----:B------:R-:W-:Y:S05]  /*1e060*/  BSYNC B2 ;  /* 0x0000000000027941 */ /* 0x000fea0003800000 */
.L_x_1282:
[----:B------:R-:W-:Y:S01]  /*1e070*/  IMAD.MOV.U32 R15, RZ, RZ, RZ ;  /* 0x000000ffff0f7224 */ /* 0x000fe200078e00ff */
[----:B------:R-:W-:Y:S01]  /*1e080*/  UIADD3 UR4, UP0, UR38, 0x570, URZ ;  /* 0x0000057026047890 */ /* 0x000fe2000ff1e03f */
[----:B------:R-:W-:Y:S01]  /*1e090*/  IMAD R12, R6, 0xa0, R0 ;  /* 0x000000a0060c7824 */ /* 0x000fe200078e0200 */
[----:B------:R-:W-:Y:S01]  /*1e0a0*/  PLOP3.LUT P0, PT, PT, PT, PT, 0x80, 0x0 ;  /* 0x000000000000781c */ /* 0x000fe20003f0f070 */
[----:B------:R-:W-:Y:S01]  /*1e0b0*/  IMAD R11, R18, 0x2800, R8 ;  /* 0x00002800120b7824 */ /* 0x000fe200078e0208 */
[----:B------:R-:W-:Y:S01]  /*1e0c0*/  R2UR UR10, R15 ;  /* 0x000000000f0a72ca */ /* 0x000fe200000e0000 */
[----:B------:R-:W-:Y:S01]  /*1e0d0*/  VIADD R12, R12, 0xffffff60 ;  /* 0xffffff600c0c7836 */ /* 0x000fe20000000000 */
[----:B------:R-:W-:Y:S01]  /*1e0e0*/  UIADD3.X UR5, URZ, UR39, URZ, UP0, !UPT ;  /* 0x000000273f057290 */ /* 0x000fe200087fe43f */
[----:B------:R-:W-:Y:S01]  /*1e0f0*/  VIADD R13, R9, 0x13290 ;  /* 0x00013290090d7836 */ /* 0x000fe20000000000 */
[----:B------:R-:W-:Y:S01]  /*1e100*/  UMOV UR6, 0x0 ;  /* 0x0000000000067882 */ /* 0x000fe20000000000 */
[----:B------:R-:W-:Y:S01]  /*1e110*/  VIADD R14, R11, 0xe000 ;  /* 0x0000e0000b0e7836 */ /* 0x000fe20000000000 */
[----:B------:R-:W-:-:S09]  /*1e120*/  UMOV UR7, 0x12f00000 ;  /* 0x12f0000000077882 */ /* 0x000fd20000000000 */
.L_x_1284:
        /* <DEDUP_REMOVED lines=13> */
.L_x_1424:
[----:B------:R-:W-:Y:S05]  /*1e200*/  BSYNC B2 ;  /* 0x0000000000027941 */ /* 0x000fea0003800000 */
.L_x_1285:
[----:B------:R-:W-:Y:S04]  /*1e210*/  BSSY B2, `(.L_x_1287) ;  /* 0x0000009000027945 */ /* 0x000fe80003800000 */
        /* <DEDUP_REMOVED lines=8> */
.L_x_1288:
[----:B------:R-:W-:Y:S05]  /*1e2a0*/  BSYNC B2 ;  /* 0x0000000000027941 */ /* 0x000fea0003800000 */
.L_x_1287:
[----:B------:R-:W-:Y:S01]  /*1e2b0*/  R2UR UR10, R15 ;  /* 0x000000000f0a72ca */ /* 0x000fe200000e0000 */
[----:B------:R-:W-:Y:S01]  /*1e2c0*/  IMAD.MOV.U32 R14, RZ, RZ, 0x0 ;  /* 0x00000000ff0e7424 */ /* 0x000fe200078e00ff */
[----:B------:R-:W-:Y:S01]  /*1e2d0*/  UIADD3 UR4, UP0, UR38, 0x670, URZ ;  /* 0x0000067026047890 */ /* 0x000fe2000ff1e03f */
[----:B------:R-:W-:Y:S01]  /*1e2e0*/  IMAD.MOV.U32 R15, RZ, RZ, 0x12f00000 ;  /* 0x12f00000ff0f7424 */ /* 0x000fe200078e00ff */
[----:B------:R-:W-:Y:S01]  /*1e2f0*/  PLOP3.LUT P0, PT, PT, PT, PT, 0x80, 0x0 ;  /* 0x000000000000781c */ /* 0x000fe20003f0f070 */
[----:B------:R-:W-:Y:S01]  /*1e300*/  VIADD R11, R11, 0x6000 ;  /* 0x000060000b0b7836 */ /* 0x000fe20000000000 */
[----:B------:R-:W-:Y:S01]  /*1e310*/  R2UR UR6, R14 ;  /* 0x000000000e0672ca */ /* 0x000fe200000e0000 */
[----:B01----:R-:W-:Y:S01]  /*1e320*/  VIADD R9, R9, 0x132b0 ;  /* 0x000132b009097836 */ /* 0x003fe20000000000 */
[----:B------:R-:W-:Y:S01]  /*1e330*/  R2UR UR7, R15 ;  /* 0x000000000f0772ca */ /* 0x000fe200000e0000 */
[----:B------:R-:W-:-:S14]  /*1e340*/  UIADD3.X UR5, URZ, UR39, URZ, UP0, !UPT ;  /* 0x000000273f057290 */ /* 0x000fdc00087fe43f */
.L_x_1289:
        /* <DEDUP_REMOVED lines=10> */
.L_x_1279:
[----:B------:R-:W-:Y:S05]  /*1e3f0*/  BSYNC B1 ;  /* 0x0000000000017941 */ /* 0x000fea0003800000 */
.L_x_1278:
        /* <DEDUP_REMOVED lines=9> */
.L_x_1302:
        /* <DEDUP_REMOVED lines=11> */
.L_x_1425:
[----:B------:R-:W-:Y:S05]  /*1e540*/  BSYNC B2 ;  /* 0x0000000000027941 */ /* 0x000fea0003800000 */
.L_x_1292:
        /* <DEDUP_REMOVED lines=9> */
.L_x_1295:
[----:B------:R-:W-:Y:S05]  /*1e5e0*/  BSYNC B2 ;  /* 0x0000000000027941 */ /* 0x000fea0003800000 */
.L_x_1294:
        /* <DEDUP_REMOVED lines=10> */
[----:B------:R-:W-:-:S10]  /*1e690*/  UMOV UR7, 0x12f00000 ;  /* 0x12f0000000077882 */ /* 0x000fd40000000000 */
.L_x_1296:
        /* <DEDUP_REMOVED lines=13> */
.L_x_1426:
[----:B------:R-:W-:Y:S05]  /*1e770*/  BSYNC B2 ;  /* 0x0000000000027941 */ /* 0x000fea0003800000 */
.L_x_1297:
        /* <DEDUP_REMOVED lines=9> */
.L_x_1300:
[----:B------:R-:W-:Y:S05]  /*1e810*/  BSYNC B2 ;  /* 0x0000000000027941 */ /* 0x000fea0003800000 */
.L_x_1299:
        /* <DEDUP_REMOVED lines=10> */
.L_x_1301:
        /* <DEDUP_REMOVED lines=10> */
.L_x_1291:
[----:B------:R-:W-:Y:S05]  /*1e960*/  BSYNC B1 ;  /* 0x0000000000017941 */ /* 0x000fea0003800000 */
.L_x_1290:
[----:B------:R-:W-:Y:S01]  /*1e970*/  ISETP.GT.AND P2, PT, R6, R7, PT ;  /* 0x000000070600720c */ /* 0x000fe20003f44270 */
[----:B------:R-:W-:Y:S02]  /*1e980*/  VIADD R18, R18, 0x1 ;  /* 0x0000000112127836 */ /* 0x000fe40000000000 */
[----:B------:R-:W-:-:S03]  /*1e990*/  VIADD R6, R6, 0xffffffff ;  /* 0xffffffff06067836 */ /* 0x000fc60000000000 */
[----:B------:R-:W-:-:S04]  /*1e9a0*/  ISETP.NE.AND P1, PT, R18, 0x2, PT ;  /* 0x000000021200780c */ /* 0x000fc80003f25270 */
[----:B------:R-:W-:Y:S02]  /*1e9b0*/  SEL R9, RZ, 0x1, P1 ;  /* 0x00000001ff097807 */ /* 0x000fe40000800000 */
[----:B------:R-:W-:Y:S02]  /*1e9c0*/  SEL R18, R18, RZ, P1 ;  /* 0x000000ff12127207 */ /* 0x000fe40000800000 */
[----:B------:R-:W-:Y:S01]  /*1e9d0*/  LOP3.LUT R22, R22, R9, RZ, 0x3c, !PT ;  /* 0x0000000916167212 */ /* 0x000fe200078e3cff */
[----:B------:R-:W-:Y:S06]  /*1e9e0*/  @P2 BRA `(.L_x_1302) ;  /* 0xfffffff800a82947 */ /* 0x000fec000383ffff */
.L_x_1272:
[----:B------:R-:W-:Y:S05]  /*1e9f0*/  BSYNC B0 ;  /* 0x0000000000007941 */ /* 0x000fea0003800000 */
.L_x_1271:
[----:B------:R-:W0:Y:S01]  /*1ea00*/  LDC.64 R4, c[0x0][0x9e0] ;  /* 0x00027800ff047b82 */ /* 0x000e220000000a00 */
[----:B------:R-:W-:Y:S07]  /*1ea10*/  @!P0 WARPSYNC.ALL ;  /* 0x0000000000008948 */ /* 0x000fee0003800000 */
[----:B------:R-:W-:Y:S01]  /*1ea20*/  @!P0 BAR.SYNC.DEFER_BLOCKING 0xc, 0x200 ;  /* 0x0308000000008b1d */ /* 0x000fe20000010000 */
        /* <DEDUP_REMOVED lines=14> */
.L_x_1305:
[----:B------:R-:W-:-:S13]  /*1eb10*/  ISETP.NE.AND P1, PT, R5, 0x1, PT ;  /* 0x000000010500780c */ /* 0x000fda0003f25270 */
[----:B------:R-:W0:Y:S02]  /*1eb20*/  @P1 LDC.64 R6, c[0x0][0x9e8] ;  /* 0x00027a00ff061b82 */ /* 0x000e240000000a00 */
[----:B0-----:R-:W-:-:S05]  /*1eb30*/  @P1 IMAD.HI.U32 R6, R0, R6, RZ ;  /* 0x0000000600061227 */ /* 0x001fca00078e00ff */
[----:B------:R-:W-:-:S07]  /*1eb40*/  @P1 SHF.R.U32.HI R0, RZ, R7, R6 ;  /* 0x00000007ff001219 */ /* 0x000fce0000011606 */
.L_x_1306:
[----:B------:R-:W-:Y:S05]  /*1eb50*/  BSYNC B0 ;  /* 0x0000000000007941 */ /* 0x000fea0003800000 */
.L_x_1304:
[----:B------:R-:W-:-:S05]  /*1eb60*/  IMAD R7, R0, R5, R5 ;  /* 0x0000000500077224 */ /* 0x000fca00078e0205 */
[----:B------:R-:W-:-:S07]  /*1eb70*/  VIMNMX R4, R4, R7, PT ;  /* 0x0000000704047248 */ /* 0x000fce0003fe0100 */
.L_x_1303:
[----:B------:R-:W-:Y:S01]  /*1eb80*/  VIADD R4, R4, 0x9f ;  /* 0x0000009f04047836 */ /* 0x000fe20000000000 */
[----:B------:R-:W-:Y:S02]  /*1eb90*/  ULDC UR4, c[0x0][0x9dc] ;  /* 0x0002770000047ab9 */ /* 0x000fe40000000800 */
[----:B------:R-:W-:Y:S02]  /*1eba0*/  VIADD R0, R3, -UR4 ;  /* 0x8000000403007c36 */ /* 0x000fe40008000000 */
[----:B------:R-:W-:-:S05]  /*1ebb0*/  IMAD.HI R4, R4, 0x66666667, RZ ;  /* 0x6666666704047827 */ /* 0x000fca00078e02ff */
[----:B------:R-:W-:-:S04]  /*1ebc0*/  SHF.R.U32.HI R7, RZ, 0x1f, R4 ;  /* 0x0000001fff077819 */ /* 0x000fc80000011604 */
[----:B------:R-:W-:-:S04]  /*1ebd0*/  LEA.HI.SX32 R7, R4, R7, 0x1a ;  /* 0x0000000704077211 */ /* 0x000fc800078fd2ff */
[----:B------:R-:W-:-:S05]  /*1ebe0*/  VIMNMX R2, R20, R7, PT ;  /* 0x0000000714027248 */ /* 0x000fca0003fe0100 */
[----:B------:R0:W-:Y:S01]  /*1ebf0*/  STL [R1+0xc], R2 ;  /* 0x00000c0201007387 */ /* 0x0001e20000100800 */
[----:B------:R-:W-:Y:S05]  /*1ec00*/  @!P0 BRA `(.L_x_1307) ;  /* 0x0000000000448947 */ /* 0x000fea0003800000 */
        /* <DEDUP_REMOVED lines=10> */
.L_x_1309:
[----:B------:R-:W-:-:S13]  /*1ecb0*/  ISETP.NE.AND P0, PT, R5, 0x1, PT ;  /* 0x000000010500780c */ /* 0x000fda0003f05270 */
[----:B------:R-:W1:Y:S02]  /*1ecc0*/  @P0 LDC.64 R6, c[0x0][0x9e8] ;  /* 0x00027a00ff060b82 */ /* 0x000e640000000a00 */
[----:B-1----:R-:W-:-:S05]  /*1ecd0*/  @P0 IMAD.HI.U32 R6, R3, R6, RZ ;  /* 0x0000000603060227 */ /* 0x002fca00078e00ff */
[----:B------:R-:W-:-:S07]  /*1ece0*/  @P0 SHF.R.U32.HI R3, RZ, R7, R6 ;  /* 0x00000007ff030219 */ /* 0x000fce0000011606 */
.L_x_1310:
[----:B------:R-:W-:Y:S05]  /*1ecf0*/  BSYNC B0 ;  /* 0x0000000000007941 */ /* 0x000fea0003800000 */
.L_x_1308:
[----:B------:R-:W-:-:S05]  /*1ed00*/  IMAD R3, R3, R5, RZ ;  /* 0x0000000503037224 */ /* 0x000fca00078e02ff */
[----:B------:R-:W-:-:S07]  /*1ed10*/  VIMNMX R0, R0, R3, !PT ;  /* 0x0000000300007248 */ /* 0x000fce0007fe0100 */
.L_x_1307:
[----:B------:R-:W-:Y:S01]  /*1ed20*/  IMAD.HI R0, R0, 0x66666667, RZ ;  /* 0x6666666700007827 */ /* 0x000fe200078e02ff */
[----:B------:R-:W-:Y:S04]  /*1ed30*/  BSSY B6, `(.L_x_1311) ;  /* 0x0000241000067945 */ /* 0x000fe80003800000 */
[----:B------:R-:W-:-:S04]  /*1ed40*/  SHF.R.U32.HI R3, RZ, 0x1f, R0 ;  /* 0x0000001fff037819 */ /* 0x000fc80000011600 */
[----:B------:R-:W-:-:S04]  /*1ed50*/  LEA.HI.SX32 R3, R0, R3, 0x1a ;  /* 0x0000000300037211 */ /* 0x000fc800078fd2ff */
[----:B------:R-:W-:-:S04]  /*1ed60*/  VIMNMX R23, RZ, R3, !PT ;  /* 0x00000003ff177248 */ /* 0x000fc80007fe0100 */
[----:B------:R-:W-:-:S13]  /*1ed70*/  ISETP.GT.AND P0, PT, R2, R23, PT ;  /* 0x000000170200720c */ /* 0x000fda0003f04270 */
[----:B------:R-:W-:Y:S05]  /*1ed80*/  @P0 BRA `(.L_x_1312) ;  /* 0x0000000000440947 */ /* 0x000fea0003800000 */
[----:B0-----:R-:W0:Y:S02]  /*1ed90*/  S2R R2, SR_TID.X ;  /* 0x0000000000027919 */ /* 0x001e240000002100 */
[----:B0-----:R-:W-:-:S04]  /*1eda0*/  LOP3.LUT R2, R2, 0x7f, RZ, 0xc0, !PT ;  /* 0x0000007f02027812 */ /* 0x001fc800078ec0ff */
[----:B------:R-:W-:-:S13]  /*1edb0*/  ISETP.NE.AND P0, PT, R2, RZ, PT ;  /* 0x000000ff0200720c */ /* 0x000fda0003f05270 */
[----:B------:R-:W-:Y:S05]  /*1edc0*/  @P0 BRA `(.L_x_1313) ;  /* 0x0000002000dc0947 */ /* 0x000fea0003800000 */
[----:B------:R-:W0:Y:S01]  /*1edd0*/  S2R R5, SR_LANEID ;  /* 0x0000000000057919 */ /* 0x000e220000000000 */
[----:B------:R-:W-:Y:S01]  /*1ede0*/  VOTEU.ANY UR4, UPT, PT ;  /* 0x0000000000047886 */ /* 0x000fe200038e0100 */
[----:B------:R-:W1:Y:S01]  /*1edf0*/  LDC.64 R2, c[0x0][0xc38] ;  /* 0x00030e00ff027b82 */ /* 0x000e620000000a00 */
[----:B------:R-:W0:Y:S02]  /*1ee00*/  FLO.U32 R0, UR4 ;  /* 0x0000000400007d00 */ /* 0x000e2400080e0000 */
[----:B0-----:R-:W-:-:S06]  /*1ee10*/  ISETP.EQ.U32.AND P0, PT, R0, R5, PT ;  /* 0x000000050000720c */ /* 0x001fcc0003f02070 */
[----:B------:R-:W1:Y:S07]  /*1ee20*/  POPC R5, UR4 ;  /* 0x0000000400057d09 */ /* 0x000e6e0008000000 */
[----:B-1----:R-:W2:Y:S01]  /*1ee30*/  @P0 ATOMG.E.ADD.STRONG.GPU PT, R3, desc[UR44][R2.64], R5 ;  /* 0x00000005020309a8 */ /* 0x002ea200081ee1ec */
[----:B------:R-:W0:Y:S02]  /*1ee40*/  S2R R4, SR_LTMASK ;  /* 0x0000000000047919 */ /* 0x000e240000003900 */
[----:B0-----:R-:W-:-:S04]  /*1ee50*/  LOP3.LUT R4, R4, UR4, RZ, 0xc0, !PT ;  /* 0x0000000404047c12 */ /* 0x001fc8000f8ec0ff */
[----:B------:R-:W0:Y:S01]  /*1ee60*/  POPC R7, R4 ;  /* 0x0000000400077309 */ /* 0x000e220000000000 */
[----:B--2---:R-:W0:Y:S02]  /*1ee70*/  SHFL.IDX PT, R0, R3, R0, 0x1f ;  /* 0x00001f0003007589 */ /* 0x004e2400000e0000 */
[----:B0-----:R-:W-:Y:S01]  /*1ee80*/  IADD3 R24, R0, UR36, R7 ;  /* 0x0000002400187c10 */ /* 0x001fe2000fffe007 */
[----:B------:R-:W-:Y:S06]  /*1ee90*/  BRA `(.L_x_1313) ;  /* 0x0000002000a87947 */ /* 0x000fec0003800000 */
.L_x_1312:
        /* <DEDUP_REMOVED lines=22> */
.L_x_1314:
        /* <DEDUP_REMOVED lines=24> */
.L_x_1315:
        /* <DEDUP_REMOVED lines=22> */
.L_x_1316:
        /* <DEDUP_REMOVED lines=22> */
.L_x_1317:
[----:B------:R-:W2:Y:S01]  /*1f440*/  LDL.LU R21, [R1+0x1c] ;  /* 0x00001c0001157983 */ /* 0x000ea20000300800 */
[----:B------:R-:W0:Y:S01]  /*1f450*/  LDC R0, c[0x0][0x428] ;  /* 0x00010a00ff007b82 */ /* 0x000e220000000800 */
[----:B------:R-:W-:Y:S01]  /*1f460*/  ULDC.64 UR4, c[0x0][0x9f8] ;  /* 0x00027e0000047ab9 */ /* 0x000fe20000000a00 */
[----:B------:R-:W1:Y:S01]  /*1f470*/  S2R R20, SR_TID.X ;  /* 0x0000000000147919 */ /* 0x000e620000002100 */
[----:B------:R-:W-:-:S04]  /*1f480*/  ISETP.NE.U32.AND P0, PT, RZ, UR4, PT ;  /* 0x00000004ff007c0c */ /* 0x000fc8000bf05070 */
[----:B------:R-:W-:Y:S01]  /*1f490*/  ISETP.NE.AND.EX P0, PT, RZ, UR5, PT, P0 ;  /* 0x00000005ff007c0c */ /* 0x000fe2000bf05300 */
[----:B------:R-:W-:Y:S01]  /*1f4a0*/  ULDC.64 UR4, c[0x0][0xa00] ;  /* 0x0002800000047ab9 */ /* 0x000fe20000000a00 */
[----:B0-----:R-:W-:Y:S01]  /*1f4b0*/  ISETP.NE.AND P1, PT, R0, 0x1, PT ;  /* 0x000000010000780c */ /* 0x001fe20003f25270 */
[----:B------:R-:W-:Y:S01]  /*1f4c0*/  IMAD.MOV.U32 R0, RZ, RZ, R26 ;  /* 0x000000ffff007224 */ /* 0x000fe200078e001a */
[----:B-1----:R-:W-:Y:S01]  /*1f4d0*/  LOP3.LUT R4, R20, 0x7f, RZ, 0xc0, !PT ;  /* 0x0000007f14047812 */ /* 0x002fe200078ec0ff */
[----:B------:R-:W-:-:S10]  /*1f4e0*/  IMAD.MOV.U32 R20, RZ, RZ, R27 ;  /* 0x000000ffff147224 */ /* 0x000fd400078e001b */
[----:B------:R-:W0:Y:S08]  /*1f4f0*/  @P1 LDC R3, c[0x0][0x42c] ;  /* 0x00010b00ff031b82 */ /* 0x000e300000000800 */
[----:B------:R-:W1:Y:S01]  /*1f500*/  @P1 LDC R2, c[0x0][0x430] ;  /* 0x00010c00ff021b82 */ /* 0x000e620000000800 */
[----:B0-----:R-:W-:-:S05]  /*1f510*/  @P1 IMAD.HI.U32 R3, R26, R3, RZ ;  /* 0x000000031a031227 */ /* 0x001fca00078e00ff */
[----:B-1----:R-:W-:Y:S02]  /*1f520*/  @P1 SHF.R.U32.HI R0, RZ, R2, R3 ;  /* 0x00000002ff001219 */ /* 0x002fe40000011603 */
[----:B------:R-:W0:Y:S01]  /*1f530*/  @P0 LDC.64 R2, c[0x0][0x9f8] ;  /* 0x00027e00ff020b82 */ /* 0x000e220000000a00 */
[----:B------:R-:W-:-:S04]  /*1f540*/  ISETP.NE.AND P1, PT, R4, RZ, PT ;  /* 0x000000ff0400720c */ /* 0x000fc80003f25270 */
[----:B------:R-:W-:-:S09]  /*1f550*/  PLOP3.LUT P3, PT, P1, PT, PT, 0x8, 0x0 ;  /* 0x000000000000781c */ /* 0x000fd20000f6e170 */
[----:B------:R-:W-:Y:S01]  /*1f560*/  VOTEU.ALL UP1, P1 ;  /* 0x00000000003f7886 */ /* 0x000fe20000820000 */
[----:B0-----:R-:W-:-:S05]  /*1f570*/  @P0 IMAD.WIDE R2, R27, 0x4, R2 ;  /* 0x000000041b020825 */ /* 0x001fca00078e0202 */
[----:B------:R0:W5:Y:S01]  /*1f580*/  @P0 LDG.E R20, desc[UR44][R2.64] ;  /* 0x0000002c02140981 */ /* 0x000162000c1e1900 */
[----:B------:R-:W-:Y:S01]  /*1f590*/  ISETP.NE.U32.AND P0, PT, RZ, UR4, PT ;  /* 0x00000004ff007c0c */ /* 0x000fe2000bf05070 */
[----:B------:R-:W-:-:S03]  /*1f5a0*/  @!UP1 UIADD3 UR8, UP0, UR38, 0x270, URZ ;  /* 0x0000027026089890 */ /* 0x000fc6000ff1e03f */
[----:B------:R-:W-:Y:S01]  /*1f5b0*/  ISETP.NE.AND.EX P2, PT, RZ, UR5, PT, P0 ;  /* 0x00000005ff007c0c */ /* 0x000fe2000bf45300 */
[----:B------:R-:W-:-:S03]  /*1f5c0*/  @!UP1 UIADD3.X UR9, URZ, UR39, URZ, UP0, !UPT ;  /* 0x000000273f099290 */ /* 0x000fc600087fe43f */
[----:B------:R-:W-:Y:S01]  /*1f5d0*/  SEL R6, R27, RZ, !P2 ;  /* 0x000000ff1b067207 */ /* 0x000fe20005000000 */
[----:B------:R-:W-:Y:S01]  /*1f5e0*/  VOTEU.ALL UP0, P1 ;  /* 0x00000000003f7886 */ /* 0x000fe20000800000 */
[----:B0-2---:R-:W-:-:S07]  /*1f5f0*/  IMAD R25, R25, 0xc0, R21 ;  /* 0x000000c019197824 */ /* 0x005fce00078e0215 */
.L_x_1318:
        /* <DEDUP_REMOVED lines=22> */
.L_x_1429:
[----:B-1----:R-:W-:Y:S02]  /*1f760*/  ISETP.NE.AND P0, PT, R14, RZ, PT ;  /* 0x000000ff0e00720c */ /* 0x002fe40003f05270 */
[----:B------:R-:W-:-:S11]  /*1f770*/  PLOP3.LUT P6, PT, PT, PT, PT, 0x8, 0x0 ;  /* 0x000000000000781c */ /* 0x000fd60003fce170 */
[----:B------:R-:W-:Y:S05]  /*1f780*/  @P0 BRA `(.L_x_1320) ;  /* 0x0000000400ac0947 */ /* 0x000fea0003800000 */
[----:B------:R-:W-:-:S03]  /*1f790*/  UMOV UR4, 0xffffffff ;  /* 0xffffffff00047882 */ /* 0x000fc60000000000 */
[----:B------:R-:W-:Y:S05]  /*1f7a0*/  BRA.DIV UR4, `(.L_x_1321) ;  /* 0x0000003604a87947 */ /* 0x000fea000b800000 */
[----:B------:R-:W-:-:S13]  /*1f7b0*/  ELECT P6, URZ, PT ;  /* 0x00000000003f782f */ /* 0x000fda00038c0000 */
.L_x_1432:
        /* <DEDUP_REMOVED lines=23> */
.L_x_1323:
        /* <DEDUP_REMOVED lines=10> */
.L_x_1433:
        /* <DEDUP_REMOVED lines=8> */
.L_x_1325:
        /* <DEDUP_REMOVED lines=20> */
.L_x_1434:
        /* <DEDUP_REMOVED lines=8> */
.L_x_1327:
        /* <DEDUP_REMOVED lines=14> */
.L_x_1322:
[----:B01----:R-:W0:Y:S01]  /*1fcf0*/  S2R R5, SR_CgaCtaId ;  /* 0x0000000000057919 */ /* 0x003e220000008800 */
[----:B------:R-:W-:Y:S01]  /*1fd00*/  MOV R4, 0x400 ;  /* 0x0000040000047802 */ /* 0x000fe20000000f00 */
        /* <DEDUP_REMOVED lines=12> */
[----:B0-----:R-:W-:-:S04]  /*1fdd0*/  LEA R4, R5, R4, 0x18 ;  /* 0x0000000405047211 */ /* 0x001fc800078ec0ff */
[----:B------:R-:W-:Y:S01]  /*1fde0*/  R2UR UR9, R4 ;  /* 0x00000000040972ca */ /* 0x000fe200000e0000 */
[----:B------:R1:W-:-:S12]  /*1fdf0*/  @P0 SYNCS.ARRIVE.TRANS64 RZ, [R4+URZ+0x13200], R3 ;  /* 0x0132000304ff09a7 */ /* 0x0003d8000800003f */
[----:B------:R-:W-:Y:S02]  /*1fe00*/  UIADD3 UR8, UR9, 0xb000, URZ ;  /* 0x0000b00009087890 */ /* 0x000fe4000fffe03f */
[----:B------:R-:W-:-:S09]  /*1fe10*/  UIADD3 UR9, UR9, 0x13200, URZ ;  /* 0x0001320009097890 */ /* 0x000fd2000fffe03f */
[----:B------:R1:W-:Y:S02]  /*1fe20*/  UTMALDG.4D [UR8], [UR4], desc[UR6] ;  /* 0x00000608040075b4 */ /* 0x0003e40008019000 */
[----:B-1----:R-:W-:Y:S01]  /*1fe30*/  NOP ;  /* 0x0000000000007918 */ /* 0x002fe20000000000 */
.L_x_1320:
[----:B------:R-:W2:Y:S04]  /*1fe40*/  LDL.LU R4, [R1+0x18] ;  /* 0x0000180001047983 */ /* 0x000ea80000300800 */
[----:B------:R-:W3:Y:S01]  /*1fe50*/  LDL.LU R5, [R1+0xc] ;  /* 0x00000c0001057983 */ /* 0x000ee20000300800 */
[----:B------:R-:W-:Y:S01]  /*1fe60*/  MOV R6, 0x400 ;  /* 0x0000040000067802 */ /* 0x000fe20000000f00 */
[----:B------:R-:W-:Y:S01]  /*1fe70*/  BSSY B0, `(.L_x_1328) ;  /* 0x000000d000007945 */ /* 0x000fe20003800000 */
[----:B------:R-:W1:Y:S02]  /*1fe80*/  S2R R7, SR_CgaCtaId ;  /* 0x0000000000077919 */ /* 0x000e640000008800 */
[----:B-1----:R-:W-:Y:S01]  /*1fe90*/  LEA R6, R7, R6, 0x18 ;  /* 0x0000000607067211 */ /* 0x002fe200078ec0ff */
[----:B--2---:R-:W-:-:S05]  /*1fea0*/  VIADD R4, R4, 0x1 ;  /* 0x0000000104047836 */ /* 0x004fca0000000000 */
[----:B0-----:R-:W-:Y:S01]  /*1feb0*/  LEA.HI R3, R4, R4, RZ, 0x1 ;  /* 0x0000000404037211 */ /* 0x001fe200078f08ff */
[----:B------:R0:W-:Y:S03]  /*1fec0*/  STL [R1+0x18], R4 ;  /* 0x0000180401007387 */ /* 0x0001e60000100800 */
[----:B------:R-:W-:-:S05]  /*1fed0*/  LOP3.LUT R3, R3, 0xfffffffe, RZ, 0xc0, !PT ;  /* 0xfffffffe03037812 */ /* 0x000fca00078ec0ff */
[----:B------:R-:W-:-:S05]  /*1fee0*/  IMAD.IADD R3, R4, 0x1, -R3 ;  /* 0x0000000104037824 */ /* 0x000fca00078e0a03 */
[----:B0-----:R-:W-:Y:S01]  /*1fef0*/  SHF.L.U32 R4, R3, 0x1f, RZ ;  /* 0x0000001f03047819 */ /* 0x001fe200000006ff */
[----:B---3--:R-:W-:-:S03]  /*1ff00*/  VIADD R3, R5, 0xfffffffe ;  /* 0xfffffffe05037836 */ /* 0x008fc60000000000 */
[----:B------:R-:W0:Y:S02]  /*1ff10*/  SYNCS.PHASECHK.TRANS64.TRYWAIT P0, [R6+URZ+0x13220], R4 ;  /* 0x01322004060075a7 */ /* 0x000e24000800017f */
[----:B------:R-:W-:Y:S01]  /*1ff20*/  ISETP.GE.AND P2, PT, R3, R23, PT ;  /* 0x000000170300720c */ /* 0x000fe20003f46270 */
[----:B0-----:R-:W-:-:S12]  /*1ff30*/  @!P0 BRA `(.L_x_1329) ;  /* 0x00000030000c8947 */ /* 0x001fd80003800000 */
.L_x_1435:
[----:B------:R-:W-:Y:S05]  /*1ff40*/  BSYNC B0 ;  /* 0x0000000000007941 */ /* 0x000fea0003800000 */
.L_x_1328:
[----:B------:R-:W-:Y:S05]  /*1ff50*/  @!P2 BRA `(.L_x_1330) ;  /* 0x0000000c0000a947 */ /* 0x000fea0003800000 */
[----:B------:R-:W-:Y:S02]  /*1ff60*/  IMAD.MOV.U32 R8, RZ, RZ, R17 ;  /* 0x000000ffff087224 */ /* 0x000fe400078e0011 */
[----:B------:R-:W-:-:S07]  /*1ff70*/  IMAD.MOV.U32 R9, RZ, RZ, R19 ;  /* 0x000000ffff097224 */ /* 0x000fce00078e0013 */
.L_x_1350:
[----:B------:R-:W-:Y:S01]  /*1ff80*/  VIADD R17, R8, 0x1 ;  /* 0x0000000108117836 */ /* 0x000fe20000000000 */
[----:B------:R-:W-:Y:S05]  /*1ff90*/  YIELD ;  /* 0x0000000000007946 */ /* 0x000fea0003800000 */
[----:B------:R-:W-:Y:S01]  /*1ffa0*/  ISETP.NE.AND P0, PT, R17, 0x2, PT ;  /* 0x000000021100780c */ /* 0x000fe20003f05270 */
[----:B------:R-:W-:Y:S03]  /*1ffb0*/  BSSY B0, `(.L_x_1331) ;  /* 0x000006b000007945 */ /* 0x000fe60003800000 */
[----:B01----:R-:W-:-:S02]  /*1ffc0*/  SEL R4, RZ, 0x1, P0 ;  /* 0x00000001ff047807 */ /* 0x003fc40000000000 */
        /* <DEDUP_REMOVED lines=9> */
[----:B------:R-:W-:Y:S01]  /*20060*/  ULDC.64 UR6, c[0x0][0x408] ;  /* 0x0001020000067ab9 */ /* 0x000fe20000000a00 */
[----:B0-----:R-:W-:-:S13]  /*20070*/  ISETP.NE.AND P0, PT, R10, 0x1, PT ;  /* 0x000000010a00780c */ /* 0x001fda0003f05270 */
[----:B------:R-:W0:Y:S02]  /*20080*/  @P0 LDC.64 R4, c[0x0][0x420] ;  /* 0x00010800ff040b82 */ /* 0x000e240000000a00 */
[----:B0-----:R-:W-:-:S04]  /*20090*/  @P0 IMAD.HI.U32 R2, R3, R4, RZ ;  /* 0x0000000403020227 */ /* 0x001fc800078e00ff */
[----:B------:R-:W-:Y:S01]  /*200a0*/  IMAD.MOV.U32 R4, RZ, RZ, R3 ;  /* 0x000000ffff047224 */ /* 0x000fe200078e0003 */
[----:B------:R-:W-:-:S04]  /*200b0*/  @P0 SHF.R.U32.HI R4, RZ, R5, R2 ;  /* 0x00000005ff040219 */ /* 0x000fc80000011602 */
[--C-:B------:R-:W-:Y:S01]  /*200c0*/  SHF.R.S32.HI R5, RZ, 0x1f, R4.reuse ;  /* 0x0000001fff057819 */ /* 0x100fe20000011404 */
[----:B------:R-:W-:-:S04]  /*200d0*/  IMAD.MOV R2, RZ, RZ, -R4 ;  /* 0x000000ffff027224 */ /* 0x000fc800078e0a04 */
[----:B------:R-:W-:Y:S02]  /*200e0*/  IMAD R10, R10, R2, R3 ;  /* 0x000000020a0a7224 */ /* 0x000fe400078e0203 */
[----:B------:R-:W-:Y:S02]  /*200f0*/  IMAD R2, R21, UR6, RZ ;  /* 0x0000000615027c24 */ /* 0x000fe4000f8e02ff */
[----:B------:R-:W-:-:S04]  /*20100*/  IMAD.WIDE.U32 R4, R20, UR6, R4 ;  /* 0x0000000614047c25 */ /* 0x000fc8000f8e0004 */
[----:B------:R-:W-:Y:S01]  /*20110*/  IMAD R2, R20, UR7, R2 ;  /* 0x0000000714027c24 */ /* 0x000fe2000f8e0202 */
[----:B------:R-:W-:-:S03]  /*20120*/  LEA R6, P0, R4, UR4, 0x2 ;  /* 0x0000000404067c11 */ /* 0x000fc6000f8010ff */
[----:B------:R-:W-:-:S05]  /*20130*/  IMAD.IADD R2, R2, 0x1, R5 ;  /* 0x0000000102027824 */ /* 0x000fca00078e0205 */
[----:B------:R-:W-:-:S05]  /*20140*/  LEA.HI.X R7, R4, UR5, R2, 0x2, P0 ;  /* 0x0000000504077c11 */ /* 0x000fca00080f1402 */
[----:B------:R0:W5:Y:S02]  /*20150*/  LDG.E R2, desc[UR44][R6.64] ;  /* 0x0000002c06027981 */ /* 0x000164000c1e1900 */
.L_x_1333:
[----:B0-----:R-:W0:Y:S01]  /*20160*/  S2R R6, SR_CgaCtaId ;  /* 0x0000000000067919 */ /* 0x001e220000008800 */
[----:B------:R-:W-:Y:S01]  /*20170*/  MOV R5, 0x400 ;  /* 0x0000040000057802 */ /* 0x000fe20000000f00 */
[----:B------:R-:W-:Y:S01]  /*20180*/  BSSY B1, `(.L_x_1334) ;  /* 0x0000009000017945 */ /* 0x000fe20003800000 */
[----:B------:R-:W1:Y:S02]  /*20190*/  S2R R4, SR_TID.X ;  /* 0x0000000000047919 */ /* 0x000e640000002100 */
[----:B0-----:R-:W-:Y:S02]  /*201a0*/  LEA R5, R6, R5, 0x18 ;  /* 0x0000000506057211 */ /* 0x001fe400078ec0ff */
[----:B-1----:R-:W-:-:S03]  /*201b0*/  LOP3.LUT R4, R4, 0x7f, RZ, 0xc0, !PT ;  /* 0x0000007f04047812 */ /* 0x002fc600078ec0ff */
[----:B------:R-:W-:Y:S01]  /*201c0*/  IMAD R6, R17, 0x8, R5 ;  /* 0x0000000811067824 */ /* 0x000fe200078e0205 */
[----:B------:R-:W-:Y:S02]  /*201d0*/  SHF.L.U32 R5, R19, 0x1f, RZ ;  /* 0x0000001f13057819 */ /* 0x000fe400000006ff */
[----:B------:R-:W-:Y:S02]  /*201e0*/  ISETP.NE.AND P2, PT, R4, RZ, PT ;  /* 0x000000ff0400720c */ /* 0x000fe40003f45270 */
[----:B------:R-:W0:Y:S02]  /*201f0*/  SYNCS.PHASECHK.TRANS64.TRYWAIT P0, [R6+URZ+0x13280], R5 ;  /* 0x01328005060075a7 */ /* 0x000e24000800017f */
[----:B0-----:R-:W-:Y:S09]  /*20200*/  @!P0 BRA `(.L_x_1335) ;  /* 0x0000002c00788947 */ /* 0x001ff20003800000 */
.L_x_1436:
[----:B------:R-:W-:Y:S05]  /*20210*/  BSYNC B1 ;  /* 0x0000000000017941 */ /* 0x000fea0003800000 */
.L_x_1334:
        /* <DEDUP_REMOVED lines=9> */
.L_x_1337:
[----:B------:R-:W-:Y:S05]  /*202b0*/  BSYNC B1 ;  /* 0x0000000000017941 */ /* 0x000fea0003800000 */
.L_x_1336:
[----:B------:R-:W1:Y:S01]  /*202c0*/  S2R R7, SR_CgaCtaId ;  /* 0x0000000000077919 */ /* 0x000e620000008800 */
[----:B------:R-:W-:Y:S01]  /*202d0*/  IMAD.MOV.U32 R12, RZ, RZ, RZ ;  /* 0x000000ffff0c7224 */ /* 0x000fe200078e00ff */
[----:B------:R-:W-:Y:S01]  /*202e0*/  MOV R4, 0x400 ;  /* 0x0000040000047802 */ /* 0x000fe20000000f00 */
[----:B------:R-:W-:Y:S01]  /*202f0*/  UIADD3 UR4, UP0, UR38, 0x470, URZ ;  /* 0x0000047026047890 */ /* 0x000fe2000ff1e03f */
[----:B------:R-:W-:Y:S01]  /*20300*/  PLOP3.LUT P0, PT, PT, PT, PT, 0x80, 0x0 ;  /* 0x000000000000781c */ /* 0x000fe20003f0f070 */
[----:B------:R-:W-:Y:S01]  /*20310*/  UMOV UR6, 0x0 ;  /* 0x0000000000067882 */ /* 0x000fe20000000000 */
[----:B------:R-:W-:Y:S01]  /*20320*/  R2UR UR10, R12 ;  /* 0x000000000c0a72ca */ /* 0x000fe200000e0000 */
[----:B------:R-:W-:Y:S01]  /*20330*/  UIADD3.X UR5, URZ, UR39, URZ, UP0, !UPT ;  /* 0x000000273f057290 */ /* 0x000fe200087fe43f */
[----:B------:R-:W-:Y:S01]  /*20340*/  UMOV UR7, 0x14f00000 ;  /* 0x14f0000000077882 */ /* 0x000fe20000000000 */
[----:B-1----:R-:W-:Y:S01]  /*20350*/  LEA R4, R7, R4, 0x18 ;  /* 0x0000000407047211 */ /* 0x002fe200078ec0ff */
[----:B------:R-:W-:-:S02]  /*20360*/  IMAD R7, R10, 0xa0, R28 ;  /* 0x000000a00a077824 */ /* 0x000fc400078e021c */
[----:B------:R-:W-:Y:S02]  /*20370*/  VIADD R10, R6, 0x13270 ;  /* 0x00013270060a7836 */ /* 0x000fe40000000000 */
[----:B------:R-:W-:-:S04]  /*20380*/  IMAD R4, R17, 0x2800, R4 ;  /* 0x0000280011047824 */ /* 0x000fc800078e0204 */
[----:B------:R-:W-:-:S07]  /*20390*/  VIADD R11, R4, 0x6000 ;  /* 0x00006000040b7836 */ /* 0x000fce0000000000 */
.L_x_1338:
        /* <DEDUP_REMOVED lines=13> */
.L_x_1437:
[----:B------:R-:W-:Y:S05]  /*20470*/  BSYNC B1 ;  /* 0x0000000000017941 */ /* 0x000fea0003800000 */
.L_x_1339:
        /* <DEDUP_REMOVED lines=11> */
.L_x_1342:
[----:B------:R-:W-:Y:S05]  /*20530*/  BSYNC B1 ;  /* 0x0000000000017941 */ /* 0x000fea0003800000 */
.L_x_1341:
        /* <DEDUP_REMOVED lines=8> */
.L_x_1343:
        /* <DEDUP_REMOVED lines=10> */
.L_x_1332:
[----:B------:R-:W-:Y:S05]  /*20660*/  BSYNC B0 ;  /* 0x0000000000007941 */ /* 0x000fea0003800000 */
.L_x_1331:
[----:B------:R-:W2:Y:S02]  /*20670*/  LDL R5, [R1+0x20] ;  /* 0x0000200001057983 */ /* 0x000ea40000100800 */
[----:B--2---:R-:W-:-:S13]  /*20680*/  ISETP.NE.AND P0, PT, R5, 0x3, PT ;  /* 0x000000030500780c */ /* 0x004fda0003f05270 */
[----:B------:R-:W-:Y:S05]  /*20690*/  @!P0 BRA `(.L_x_1344) ;  /* 0x0000000000048947 */ /* 0x000fea0003800000 */
[----:B------:R-:W-:Y:S01]  /*206a0*/  BPT.TRAP 0x1 ;  /* 0x000000040000795c */ /* 0x000fe20000300000 */
.L_x_1344:
[----:B------:R-:W2:Y:S01]  /*206b0*/  LDL R5, [R1+0x8] ;  /* 0x0000080001057983 */ /* 0x000ea20000100800 */
[----:B------:R-:W-:Y:S01]  /*206c0*/  MOV R6, 0x400 ;  /* 0x0000040000067802 */ /* 0x000fe20000000f00 */
[----:B------:R-:W0:Y:S01]  /*206d0*/  S2R R7, SR_CgaCtaId ;  /* 0x0000000000077919 */ /* 0x000e220000008800 */
[----:B------:R-:W-:-:S04]  /*206e0*/  LOP3.LUT R4, R9, 0x1, RZ, 0x3c, !PT ;  /* 0x0000000109047812 */ /* 0x000fc800078e3cff */
[----:B------:R-:W-:Y:S02]  /*206f0*/  SHF.L.U32 R4, R4, 0x1f, RZ ;  /* 0x0000001f04047819 */ /* 0x000fe400000006ff */
[----:B0-----:R-:W-:-:S05]  /*20700*/  LEA R6, R7, R6, 0x18 ;  /* 0x0000000607067211 */ /* 0x001fca00078ec0ff */
[----:B------:R-:W-:-:S04]  /*20710*/  IMAD R13, R8, 0x8, R6 ;  /* 0x00000008080d7824 */ /* 0x000fc800078e0206 */
[----:B------:R-:W0:Y:S01]  /*20720*/  SYNCS.PHASECHK.TRANS64.TRYWAIT P2, [R13+URZ+0x13270], R4 ;  /* 0x013270040d0075a7 */ /* 0x000e22000804017f */
[----:B------:R-:W-:Y:S01]  /*20730*/  BSSY B0, `(.L_x_1345) ;  /* 0x0000003000007945 */ /* 0x000fe20003800000 */
[----:B--2---:R-:W-:-:S03]  /*20740*/  ISETP.NE.AND P0, PT, R5, 0x3, PT ;  /* 0x000000030500780c */ /* 0x004fc60003f05270 */
[----:B0-----:R-:W-:Y:S10]  /*20750*/  @!P2 BRA `(.L_x_1346) ;  /* 0x00000028004ca947 */ /* 0x001ff40003800000 */
.L_x_1438:
[----:B------:R-:W-:Y:S05]  /*20760*/  BSYNC B0 ;  /* 0x0000000000007941 */ /* 0x000fea0003800000 */
.L_x_1345:
[----:B------:R-:W-:Y:S05]  /*20770*/  @!P0 BRA `(.L_x_1347) ;  /* 0x0000000000048947 */ /* 0x000fea0003800000 */
[----:B------:R-:W-:Y:S01]  /*20780*/  BPT.TRAP 0x1 ;  /* 0x000000040000795c */ /* 0x000fe20000300000 */
.L_x_1347:
[----:B0-----:R-:W-:Y:S01]  /*20790*/  SHF.L.U32 R4, R9, 0x1f, RZ ;  /* 0x0000001f09047819 */ /* 0x001fe200000006ff */
[----:B------:R-:W-:-:S03]  /*207a0*/  IMAD R10, R8, 0x2800, RZ ;  /* 0x00002800080a7824 */ /* 0x000fc600078e02ff */
[----:B------:R-:W0:Y:S02]  /*207b0*/  SYNCS.PHASECHK.TRANS64.TRYWAIT P2, [R13+URZ+0x13260], R4 ;  /* 0x013260040d0075a7 */ /* 0x000e24000804017f */
[----:B0-----:R-:W-:Y:S05]  /*207c0*/  @!P2 BRA `(.L_x_1348) ;  /* 0x000000280044a947 */ /* 0x001fea0003800000 */
.L_x_1439:
        /* <DEDUP_REMOVED lines=47> */
.L_x_1349:
[----:B-1----:R1:W-:Y:S01]  /*20ac0*/  SYNCS.ARRIVE.TRANS64.A1T0 RZ, [R13+URZ+0x13250], RZ ;  /* 0x013250ff0dff79a7 */ /* 0x0023e2000810003f */
[----:B------:R-:W-:Y:S01]  /*20ad0*/  BAR.SYNC.DEFER_BLOCKING 0x2, 0x80 ;  /* 0x0082000000007b1d */ /* 0x000fe20000010000 */
[----:B------:R-:W-:Y:S01]  /*20ae0*/  ISETP.GT.AND P0, PT, R3, R23, PT ;  /* 0x000000170300720c */ /* 0x000fe20003f04270 */
[----:B------:R-:W-:Y:S02]  /*20af0*/  @!P1 VIADD R4, R13, 0x13280 ;  /* 0x000132800d049836 */ /* 0x000fe40000000000 */
[----:B------:R-:W-:Y:S02]  /*20b00*/  VIADD R3, R3, 0xffffffff ;  /* 0xffffffff03037836 */ /* 0x000fe40000000000 */
[----:B0-----:R-:W-:Y:S01]  /*20b10*/  IMAD.MOV.U32 R8, RZ, RZ, R17 ;  /* 0x000000ffff087224 */ /* 0x001fe200078e0011 */
[----:B------:R-:W-:Y:S01]  /*20b20*/  @!P1 PRMT R4, RZ, 0x654, R4 ;  /* 0x00000654ff049816 */ /* 0x000fe20000000004 */
[----:B------:R-:W-:-:S03]  /*20b30*/  IMAD.MOV.U32 R9, RZ, RZ, R19 ;  /* 0x000000ffff097224 */ /* 0x000fc600078e0013 */
[----:B------:R1:W-:Y:S03]  /*20b40*/  @!P1 SYNCS.ARRIVE.TRANS64.RED.A1T0 RZ, [R4+URZ], RZ ;  /* 0x000000ff04ff99a7 */ /* 0x0003e6000810043f */
[----:B------:R-:W-:Y:S05]  /*20b50*/  @P0 BRA `(.L_x_1350) ;  /* 0xfffffff400080947 */ /* 0x000fea000383ffff */
.L_x_1330:
[----:B01----:R-:W2:Y:S01]  /*20b60*/  LDL R4, [R1+0x20] ;  /* 0x0000200001047983 */ /* 0x003ea20000100800 */
[----:B------:R-:W-:Y:S01]  /*20b70*/  BSSY B0, `(.L_x_1351) ;  /* 0x000000f000007945 */ /* 0x000fe20003800000 */
[----:B--2---:R-:W-:-:S03]  /*20b80*/  ISETP.NE.AND P2, PT, R4, 0x3, PT ;  /* 0x000000030400780c */ /* 0x004fc60003f45270 */
[----:B------:R-:W-:Y:S10]  /*20b90*/  @P1 BRA `(.L_x_1352) ;  /* 0x0000000000301947 */ /* 0x000ff40003800000 */
        /* <DEDUP_REMOVED lines=11> */
[----:B0-----:R-:W-:-:S07]  /*20c50*/  IADD3 R24, R0, UR36, R7 ;  /* 0x0000002400187c10 */ /* 0x001fce000fffe007 */
.L_x_1352:
[----:B------:R-:W-:Y:S05]  /*20c60*/  BSYNC B0 ;  /* 0x0000000000007941 */ /* 0x000fea0003800000 */
.L_x_1351:
[----:B------:R-:W-:Y:S05]  /*20c70*/  @!P2 BRA `(.L_x_1353) ;  /* 0x000000000004a947 */ /* 0x000fea0003800000 */
[----:B------:R-:W-:Y:S01]  /*20c80*/  BPT.TRAP 0x1 ;  /* 0x000000040000795c */ /* 0x000fe20000300000 */
.L_x_1353:
        /* <DEDUP_REMOVED lines=11> */
.L_x_1440:
[----:B------:R-:W-:Y:S05]  /*20d40*/  BSYNC B0 ;  /* 0x0000000000007941 */ /* 0x000fea0003800000 */
.L_x_1354:
[----:B------:R-:W-:Y:S05]  /*20d50*/  @!P2 BRA `(.L_x_1356) ;  /* 0x000000000004a947 */ /* 0x000fea0003800000 */
[----:B------:R-:W-:Y:S01]  /*20d60*/  BPT.TRAP 0x1 ;  /* 0x000000040000795c */ /* 0x000fe20000300000 */
.L_x_1356:
[----:B0-----:R-:W-:-:S04]  /*20d70*/  SHF.L.U32 R0, R19, 0x1f, RZ ;  /* 0x0000001f13007819 */ /* 0x001fc800000006ff */
[----:B------:R-:W0:Y:S02]  /*20d80*/  SYNCS.PHASECHK.TRANS64.TRYWAIT P0, [R3+URZ+0x13260], R0 ;  /* 0x01326000030075a7 */ /* 0x000e24000800017f */
[----:B0-----:R-:W-:Y:S05]  /*20d90*/  @!P0 BRA `(.L_x_1357) ;  /* 0x0000002000f88947 */ /* 0x001fea0003800000 */
.L_x_1441:
[----:B------:R-:W0:Y:S01]  /*20da0*/  LDL R4, [R1] ;  /* 0x0000000001047983 */ /* 0x000e220000100800 */
[----:B------:R-:W-:Y:S01]  /*20db0*/  IMAD R2, R17, 0x2800, RZ ;  /* 0x0000280011027824 */ /* 0x000fe200078e02ff */
[----:B------:R-:W-:Y:S01]  /*20dc0*/  MOV R8, 0x400 ;  /* 0x0000040000087802 */ /* 0x000fe20000000f00 */
[----:B------:R-:W-:Y:S05]  /*20dd0*/  WARPSYNC.ALL ;  /* 0x0000000000007948 */ /* 0x000fea0003800000 */
[----:B------:R-:W1:Y:S02]  /*20de0*/  S2R R9, SR_CgaCtaId ;  /* 0x0000000000097919 */ /* 0x000e640000008800 */
[----:B-1----:R-:W-:-:S02]  /*20df0*/  LEA R8, R9, R8, 0x18 ;  /* 0x0000000809087211 */ /* 0x002fc400078ec0ff */
[C---:B0-----:R-:W-:Y:S02]  /*20e00*/  LOP3.LUT R0, R2.reuse, R4, RZ, 0xfc, !PT ;  /* 0x0000000402007212 */ /* 0x041fe400078efcff */
[----:B------:R-:W-:-:S03]  /*20e10*/  LOP3.LUT R2, R2, R29, RZ, 0xfc, !PT ;  /* 0x0000001d02027212 */ /* 0x000fc600078efcff */
[C---:B------:R-:W-:Y:S02]  /*20e20*/  IMAD.IADD R0, R8.reuse, 0x1, R0 ;  /* 0x0000000108007824 */ /* 0x040fe400078e0200 */
[----:B------:R-:W-:-:S03]  /*20e30*/  IMAD.IADD R2, R8, 0x1, R2 ;  /* 0x0000000108027824 */ /* 0x000fc600078e0202 */
[----:B------:R-:W0:Y:S02]  /*20e40*/  LDSM.16.MT88.4 R4, [R0+0x6000] ;  /* 0x006000000004783b */ /* 0x000e240000004200 */
        /* <DEDUP_REMOVED lines=37> */
.L_x_1358:
        /* <DEDUP_REMOVED lines=10> */
.L_x_1313:
[----:B------:R-:W-:Y:S05]  /*21140*/  BSYNC B6 ;  /* 0x0000000000067941 */ /* 0x000fea0003800000 */
.L_x_1311:
        /* <DEDUP_REMOVED lines=10> */
.L_x_1359:
        /* <DEDUP_REMOVED lines=14> */
[----:B------:R-:W-:Y:S01]  /*212d0*/  SHFL.IDX PT, R0, R24, RZ, 0x1f ;  /* 0x00001fff18007589 */ /* 0x000fe200000e0000 */
[C---:B------:R-:W-:Y:S02]  /*212e0*/  ISETP.GE.U32.AND P4, PT, R8.reuse, 0x8, PT ;  /* 0x000000080800780c */ /* 0x040fe40003f86070 */
[C---:B------:R-:W-:Y:S01]  /*212f0*/  ISETP.GE.U32.AND P5, PT, R8.reuse, 0x10, PT ;  /* 0x000000100800780c */ /* 0x040fe20003fa6070 */
[----:B--2---:R-:W-:Y:S01]  /*21300*/  @!P1 IMAD.MOV.U32 R25, RZ, RZ, R2 ;  /* 0x000000ffff199224 */ /* 0x004fe200078e0002 */
[----:B------:R-:W-:-:S04]  /*21310*/  ISETP.NE.AND P1, PT, R8, RZ, PT ;  /* 0x000000ff0800720c */ /* 0x000fc80003f25270 */
[----:B------:R-:W0:Y:S02]  /*21320*/  SHFL.UP PT, R14, R25, 0x1, RZ ;  /* 0x04200000190e7989 */ /* 0x000e2400000e00ff */
[----:B0-----:R-:W-:-:S05]  /*21330*/  SEL R4, R14, RZ, P1 ;  /* 0x000000ff0e047207 */ /* 0x001fca0000800000 */
[----:B------:R-:W-:-:S05]  /*21340*/  IMAD.IADD R4, R25, 0x1, R4 ;  /* 0x0000000119047824 */ /* 0x000fca00078e0204 */
[----:B------:R-:W0:Y:S02]  /*21350*/  SHFL.UP PT, R14, R4, 0x2, RZ ;  /* 0x04400000040e7989 */ /* 0x000e2400000e00ff */
[----:B0-----:R-:W-:-:S05]  /*21360*/  SEL R5, R14, RZ, P2 ;  /* 0x000000ff0e057207 */ /* 0x001fca0001000000 */
[----:B------:R-:W-:Y:S02]  /*21370*/  IMAD.IADD R6, R4, 0x1, R5 ;  /* 0x0000000104067824 */ /* 0x000fe400078e0205 */
[----:B------:R-:W-:Y:S04]  /*21380*/  SHFL.IDX PT, R5, R24, 0x1, 0x1f ;  /* 0x00201f0018057f89 */ /* 0x000fe800000e0000 */
        /* <DEDUP_REMOVED lines=10> */
.L_x_1451:
[----:B------:R-:W-:Y:S02]  /*21430*/  ULDC UR4, c[0x0][0xc10] ;  /* 0x0003040000047ab9 */ /* 0x000fe40000000800 */
[----:B------:R-:W-:-:S04]  /*21440*/  IMAD.U32 R4, RZ, RZ, UR4 ;  /* 0x00000004ff047e24 */ /* 0x000fc8000f8e00ff */
[----:B-1----:R-:W-:-:S04]  /*21450*/  IMAD R14, R14, R4, RZ ;  /* 0x000000040e0e7224 */ /* 0x002fc800078e02ff */
[----:B------:R-:W-:-:S05]  /*21460*/  IMAD.IADD R5, R5, 0x1, R14 ;  /* 0x0000000105057824 */ /* 0x000fca00078e020e */
[----:B------:R-:W-:-:S13]  /*21470*/  ISETP.GT.AND P6, PT, R5, R0, PT ;  /* 0x000000000500720c */ /* 0x000fda0003fc4270 */
[----:B------:R-:W-:Y:S05]  /*21480*/  @P6 BRA `(.L_x_1362) ;  /* 0x00000000009c6947 */ /* 0x000fea0003800000 */
.L_x_1367:
[----:B------:R-:W1:Y:S01]  /*21490*/  LDC R2, c[0x0][0xc14] ;  /* 0x00030500ff027b82 */ /* 0x000e620000000800 */
[----:B------:R-:W-:-:S05]  /*214a0*/  VIADD R27, R27, 0x1f ;  /* 0x0000001f1b1b7836 */ /* 0x000fca0000000000 */
[----:B-1----:R-:W-:-:S13]  /*214b0*/  ISETP.GE.AND P6, PT, R27, R2, PT ;  /* 0x000000021b00720c */ /* 0x002fda0003fc6270 */
[----:B------:R-:W-:Y:S05]  /*214c0*/  @P6 BRA `(.L_x_1363) ;  /* 0x0000000400d06947 */ /* 0x000fea0003800000 */
[----:B0-----:R-:W0:Y:S01]  /*214d0*/  S2R R3, SR_TID.X ;  /* 0x0000000000037919 */ /* 0x001e220000002100 */
[----:B------:R-:W-:Y:S01]  /*214e0*/  BSSY B0, `(.L_x_1364) ;  /* 0x0000009000007945 */ /* 0x000fe20003800000 */
[----:B------:R-:W-:Y:S01]  /*214f0*/  IMAD.MOV.U32 R25, RZ, RZ, RZ ;  /* 0x000000ffff197224 */ /* 0x000fe200078e00ff */
[----:B0-----:R-:W-:-:S05]  /*21500*/  LOP3.LUT R3, R3, 0x1f, RZ, 0xc0, !PT ;  /* 0x0000001f03037812 */ /* 0x001fca00078ec0ff */
[----:B------:R-:W-:-:S05]  /*21510*/  IMAD.IADD R7, R27, 0x1, R3 ;  /* 0x000000011b077824 */ /* 0x000fca00078e0203 */
[----:B------:R-:W-:-:S13]  /*21520*/  ISETP.GE.OR P6, PT, R7, R2, !P0 ;  /* 0x000000020700720c */ /* 0x000fda00047c6670 */
[----:B------:R-:W-:Y:S05]  /*21530*/  @P6 BRA `(.L_x_1365) ;  /* 0x00000000000c6947 */ /* 0x000fea0003800000 */
[----:B------:R-:W0:Y:S02]  /*21540*/  LDC.64 R2, c[0x0][0xc58] ;  /* 0x00031600ff027b82 */ /* 0x000e240000000a00 */
[----:B0-----:R-:W-:-:S05]  /*21550*/  IMAD.WIDE R2, R7, 0x4, R2 ;  /* 0x0000000407027825 */ /* 0x001fca00078e0202 */
[----:B------:R0:W5:Y:S02]  /*21560*/  LDG.E R25, desc[UR44][R2.64] ;  /* 0x0000002c02197981 */ /* 0x000164000c1e1900 */
.L_x_1365:
[----:B------:R-:W-:Y:S05]  /*21570*/  BSYNC B0 ;  /* 0x0000000000007941 */ /* 0x000fea0003800000 */
.L_x_1364:
        /* <DEDUP_REMOVED lines=18> */
.L_x_1459:
[----:B------:R-:W-:Y:S02]  /*216a0*/  ULDC UR4, c[0x0][0xc10] ;  /* 0x0003040000047ab9 */ /* 0x000fe40000000800 */
[----:B------:R-:W-:-:S04]  /*216b0*/  IMAD.U32 R4, RZ, RZ, UR4 ;  /* 0x00000004ff047e24 */ /* 0x000fc8000f8e00ff */
[----:B-1----:R-:W-:-:S04]  /*216c0*/  IMAD R14, R14, R4, RZ ;  /* 0x000000040e0e7224 */ /* 0x002fc800078e02ff */
[----:B------:R-:W-:-:S05]  /*216d0*/  IMAD.IADD R5, R14, 0x1, R5 ;  /* 0x000000010e057824 */ /* 0x000fca00078e0205 */
[----:B------:R-:W-:-:S13]  /*216e0*/  ISETP.GT.AND P6, PT, R5, R0, PT ;  /* 0x000000000500720c */ /* 0x000fda0003fc4270 */
[----:B------:R-:W-:Y:S05]  /*216f0*/  @!P6 BRA `(.L_x_1367) ;  /* 0xfffffffc0064e947 */ /* 0x000fea000383ffff */
.L_x_1362:
        /* <DEDUP_REMOVED lines=8> */
.L_x_1463:
[----:B------:R-:W-:Y:S01]  /*21780*/  ISETP.NE.AND P0, PT, R2, RZ, PT ;  /* 0x000000ff0200720c */ /* 0x000fe20003f05270 */
[----:B------:R-:W-:-:S12]  /*21790*/  IMAD.MOV.U32 R14, RZ, RZ, RZ ;  /* 0x000000ffff0e7224 */ /* 0x000fd800078e00ff */
[----:B------:R-:W-:Y:S05]  /*217a0*/  @!P0 BRA `(.L_x_1369) ;  /* 0x0000000000108947 */ /* 0x000fea0003800000 */
[----:B------:R-:W-:Y:S01]  /*217b0*/  UMOV UR4, 0xffffffff ;  /* 0xffffffff00047882 */ /* 0x000fe20000000000 */
[----:B------:R-:W-:Y:S02]  /*217c0*/  VIADD R12, R6, 0xffffffff ;  /* 0xffffffff060c7836 */ /* 0x000fe40000000000 */
[----:B------:R-:W-:Y:S05]  /*217d0*/  BRA.DIV UR4, `(.L_x_1370) ;  /* 0x0000002204a47947 */ /* 0x000fea000b800000 */
[----:B------:R3:W4:Y:S02]  /*217e0*/  SHFL.IDX PT, R14, R3, R12, 0x1f ;  /* 0x00001f0c030e7589 */ /* 0x00072400000e0000 */
.L_x_1369:
[----:B0--3--:R-:W0:Y:S01]  /*217f0*/  LDC.64 R2, c[0x0][0xc68] ;  /* 0x00031a00ff027b82 */ /* 0x009e220000000a00 */
[----:B------:R-:W-:-:S04]  /*21800*/  IMAD.IADD R27, R6, 0x1, R27 ;  /* 0x00000001061b7824 */ /* 0x000fc800078e021b */
[----:B0-----:R-:W-:-:S05]  /*21810*/  IMAD.WIDE R2, R27, 0x4, R2 ;  /* 0x000000041b027825 */ /* 0x001fca00078e0202 */
[----:B-1----:R0:W2:Y:S01]  /*21820*/  LDG.E R6, desc[UR44][R2.64] ;  /* 0x0000002c02067981 */ /* 0x0020a2000c1e1900 */
[----:B----4-:R-:W-:-:S04]  /*21830*/  IMAD R24, R14, R4, R24 ;  /* 0x000000040e187224 */ /* 0x010fc800078e0218 */
[----:B------:R-:W-:Y:S02]  /*21840*/  IMAD.IADD R0, R0, 0x1, -R24 ;  /* 0x0000000100007824 */ /* 0x000fe400078e0a18 */
[----:B0-----:R-:W-:Y:S02]  /*21850*/  IMAD.MOV.U32 R2, RZ, RZ, RZ ;  /* 0x000000ffff027224 */ /* 0x001fe400078e00ff */
[----:B--2---:R-:W-:-:S05]  /*21860*/  IMAD R5, R25, R6, RZ ;  /* 0x0000000619057224 */ /* 0x004fca00078e02ff */
[----:B------:R-:W-:-:S04]  /*21870*/  IABS R7, R5 ;  /* 0x0000000500077213 */ /* 0x000fc80000000000 */
[----:B------:R-:W0:Y:S08]  /*21880*/  I2F.RP R8, R7 ;  /* 0x0000000700087306 */ /* 0x000e300000209400 */
[----:B0-----:R-:W0:Y:S02]  /*21890*/  MUFU.RCP R8, R8 ;  /* 0x0000000800087308 */ /* 0x001e240000001000 */
[----:B0-----:R-:W-:Y:S01]  /*218a0*/  VIADD R9, R8, 0xffffffe ;  /* 0x0ffffffe08097836 */ /* 0x001fe20000000000 */
[----:B------:R-:W-:-:S05]  /*218b0*/  IABS R8, R5 ;  /* 0x0000000500087213 */ /* 0x000fca0000000000 */
[----:B------:R-:W0:Y:S01]  /*218c0*/  F2I.FTZ.U32.TRUNC.NTZ R3, R9 ;  /* 0x0000000900037305 */ /* 0x000e22000021f000 */
[----:B------:R-:W-:Y:S02]  /*218d0*/  IMAD.MOV R8, RZ, RZ, -R8 ;  /* 0x000000ffff087224 */ /* 0x000fe400078e0a08 */
[----:B0-----:R-:W-:-:S04]  /*218e0*/  IMAD.MOV R10, RZ, RZ, -R3 ;  /* 0x000000ffff0a7224 */ /* 0x001fc800078e0a03 */
[----:B------:R-:W-:-:S04]  /*218f0*/  IMAD R11, R10, R7, RZ ;  /* 0x000000070a0b7224 */ /* 0x000fc800078e02ff */
        /* <DEDUP_REMOVED lines=19> */
[----:B------:R-:W-:-:S04]  /*21a30*/  IABS R6, R4 ;  /* 0x0000000400067213 */ /* 0x000fc80000000000 */
[----:B------:R-:W0:Y:S08]  /*21a40*/  I2F.RP R8, R6 ;  /* 0x0000000600087306 */ /* 0x000e300000209400 */
[----:B0-----:R-:W0:Y:S02]  /*21a50*/  MUFU.RCP R8, R8 ;  /* 0x0000000800087308 */ /* 0x001e240000001000 */
[----:B0-----:R-:W-:Y:S01]  /*21a60*/  VIADD R2, R8, 0xffffffe ;  /* 0x0ffffffe08027836 */ /* 0x001fe20000000000 */
[----:B------:R-:W-:-:S05]  /*21a70*/  IABS R8, R0 ;  /* 0x0000000000087213 */ /* 0x000fca0000000000 */
[----:B------:R0:W1:Y:S02]  /*21a80*/  F2I.FTZ.U32.TRUNC.NTZ R3, R2 ;  /* 0x0000000200037305 */ /* 0x000064000021f000 */
[----:B0-----:R-:W-:Y:S02]  /*21a90*/  IMAD.MOV.U32 R2, RZ, RZ, RZ ;  /* 0x000000ffff027224 */ /* 0x001fe400078e00ff */
[----:B-1----:R-:W-:-:S04]  /*21aa0*/  IMAD.MOV R5, RZ, RZ, -R3 ;  /* 0x000000ffff057224 */ /* 0x002fc800078e0a03 */
[----:B------:R-:W-:-:S04]  /*21ab0*/  IMAD R5, R5, R6, RZ ;  /* 0x0000000605057224 */ /* 0x000fc800078e02ff */
[----:B------:R-:W-:Y:S01]  /*21ac0*/  IMAD.HI.U32 R3, R3, R5, R2 ;  /* 0x0000000503037227 */ /* 0x000fe200078e0002 */
[-C--:B------:R-:W-:Y:S02]  /*21ad0*/  IABS R5, R4.reuse ;  /* 0x0000000400057213 */ /* 0x080fe40000000000 */
[C---:B------:R-:W-:Y:S01]  /*21ae0*/  LOP3.LUT R2, R0.reuse, R4, RZ, 0x3c, !PT ;  /* 0x0000000400027212 */ /* 0x040fe200078e3cff */
[----:B------:R-:W-:Y:S02]  /*21af0*/  IMAD.IADD R0, R0, 0x1, R7 ;  /* 0x0000000100007824 */ /* 0x000fe400078e0207 */
[----:B------:R-:W-:Y:S01]  /*21b00*/  IMAD.MOV R5, RZ, RZ, -R5 ;  /* 0x000000ffff057224 */ /* 0x000fe200078e0a05 */
[----:B------:R-:W-:Y:S01]  /*21b10*/  ISETP.GE.AND P2, PT, R2, RZ, PT ;  /* 0x000000ff0200720c */ /* 0x000fe20003f46270 */
[----:B------:R-:W-:-:S04]  /*21b20*/  IMAD.HI.U32 R3, R3, R8, RZ ;  /* 0x0000000803037227 */ /* 0x000fc800078e00ff */
[----:B------:R-:W-:-:S05]  /*21b30*/  IMAD R5, R3, R5, R8 ;  /* 0x0000000503057224 */ /* 0x000fca00078e0208 */
[----:B------:R-:W-:-:S13]  /*21b40*/  ISETP.GT.U32.AND P1, PT, R6, R5, PT ;  /* 0x000000050600720c */ /* 0x000fda0003f24070 */
[----:B------:R-:W-:Y:S02]  /*21b50*/  @!P1 IMAD.IADD R5, R5, 0x1, -R6 ;  /* 0x0000000105059824 */ /* 0x000fe400078e0a06 */
[----:B------:R-:W-:Y:S01]  /*21b60*/  @!P1 VIADD R3, R3, 0x1 ;  /* 0x0000000103039836 */ /* 0x000fe20000000000 */
[----:B------:R-:W-:Y:S02]  /*21b70*/  ISETP.NE.AND P1, PT, R4, RZ, PT ;  /* 0x000000ff0400720c */ /* 0x000fe40003f25270 */
[----:B------:R-:W-:-:S13]  /*21b80*/  ISETP.GE.U32.AND P0, PT, R5, R6, PT ;  /* 0x000000060500720c */ /* 0x000fda0003f06070 */
[----:B------:R-:W-:-:S04]  /*21b90*/  @P0 VIADD R3, R3, 0x1 ;  /* 0x0000000103030836 */ /* 0x000fc80000000000 */
[----:B------:R-:W-:Y:S01]  /*21ba0*/  @!P2 IMAD.MOV R3, RZ, RZ, -R3 ;  /* 0x000000ffff03a224 */ /* 0x000fe200078e0a03 */
[----:B------:R-:W-:Y:S01]  /*21bb0*/  @!P1 LOP3.LUT R3, RZ, R4, RZ, 0x33, !PT ;  /* 0x00000004ff039212 */ /* 0x000fe200078e33ff */
[----:B------:R-:W-:-:S04]  /*21bc0*/  IMAD.MOV R4, RZ, RZ, -R4 ;  /* 0x000000ffff047224 */ /* 0x000fc800078e0a04 */
[----:B------:R-:W-:Y:S01]  /*21bd0*/  IMAD R26, R3, R4, R0 ;  /* 0x00000004031a7224 */ /* 0x000fe200078e0200 */
[----:B------:R-:W-:-:S05]  /*21be0*/  LOP3.LUT R0, RZ, R3, RZ, 0x33, !PT ;  /* 0x00000003ff007212 */ /* 0x000fca00078e33ff */
[----:B------:R-:W-:Y:S01]  /*21bf0*/  IMAD.IADD R25, R25, 0x1, R0 ;  /* 0x0000000119197824 */ /* 0x000fe200078e0200 */
[----:B------:R-:W-:Y:S06]  /*21c00*/  BRA `(.L_x_1371) ;  /* 0x00000000001c7947 */ /* 0x000fec0003800000 */
.L_x_1363:
[----:B------:R-:W-:Y:S01]  /*21c10*/  UMOV UR4, URZ ;  /* 0x0000003f00047c82 */ /* 0x000fe20008000000 */
[----:B------:R-:W-:Y:S01]  /*21c20*/  UMOV UR5, URZ ;  /* 0x0000003f00057c82 */ /* 0x000fe20008000000 */
[----:B------:R-:W-:Y:S01]  /*21c30*/  ULDC UR6, c[0x0][0xc14] ;  /* 0x0003050000067ab9 */ /* 0x000fe20000000800 */
[----:B------:R-:W-:Y:S02]  /*21c40*/  IMAD.MOV.U32 R24, RZ, RZ, R0 ;  /* 0x000000ffff187224 */ /* 0x000fe400078e0000 */
[----:B------:R-:W-:Y:S02]  /*21c50*/  IMAD.U32 R25, RZ, RZ, UR4 ;  /* 0x00000004ff197e24 */ /* 0x000fe4000f8e00ff */
[----:B------:R-:W-:Y:S02]  /*21c60*/  IMAD.U32 R26, RZ, RZ, UR5 ;  /* 0x00000005ff1a7e24 */ /* 0x000fe4000f8e00ff */
[----:B------:R-:W-:-:S07]  /*21c70*/  IMAD.U32 R27, RZ, RZ, UR6 ;  /* 0x00000006ff1b7e24 */ /* 0x000fce000f8e00ff */
.L_x_1371:
[----:B------:R-:W1:Y:S01]  /*21c80*/  S2R R0, SR_TID.X ;  /* 0x0000000000007919 */ /* 0x000e620000002100 */
[----:B------:R-:W-:Y:S05]  /*21c90*/  WARPSYNC.ALL ;  /* 0x0000000000007948 */ /* 0x000fea0003800000 */
[----:B------:R-:W-:Y:S01]  /*21ca0*/  BAR.SYNC.DEFER_BLOCKING 0x4, 0x200 ;  /* 0x0108000000007b1d */ /* 0x000fe20000010000 */
[----:B-1----:R-:W-:-:S04]  /*21cb0*/  LOP3.LUT R0, R0, 0x1f, RZ, 0xc0, !PT ;  /* 0x0000001f00007812 */ /* 0x002fc800078ec0ff */
[----:B------:R-:W-:-:S13]  /*21cc0*/  ISETP.NE.AND P0, PT, R0, RZ, PT ;  /* 0x000000ff0000720c */ /* 0x000fda0003f05270 */
[----:B0-----:R-:W0:Y:S01]  /*21cd0*/  @!P0 S2R R3, SR_CgaCtaId ;  /* 0x0000000000038919 */ /* 0x001e220000008800 */
[----:B------:R-:W-:-:S04]  /*21ce0*/  @!P0 MOV R0, 0x400 ;  /* 0x0000040000008802 */ /* 0x000fc80000000f00 */
[----:B0-----:R-:W-:-:S05]  /*21cf0*/  @!P0 LEA R0, R3, R0, 0x18 ;  /* 0x0000000003008211 */ /* 0x001fca00078ec0ff */
[----:B------:R2:W-:Y:S01]  /*21d00*/  @!P0 STS.128 [R0+0x132d0], R24 ;  /* 0x0132d01800008388 */ /* 0x0005e20000000c00 */
[----:B------:R-:W-:Y:S06]  /*21d10*/  BAR.ARV 0x5, 0x200 ;  /* 0x0148000000007b1d */ /* 0x000fec0000002000 */
.L_x_1360:
[----:B------:R-:W-:Y:S02]  /*21d20*/  ULDC UR4, c[0x0][0xc14] ;  /* 0x0003050000047ab9 */ /* 0x000fe40000000800 */
[----:B-1----:R-:W-:-:S13]  /*21d30*/  ISETP.GE.AND P0, PT, R27, UR4, PT ;  /* 0x000000041b007c0c */ /* 0x002fda000bf06270 */
[----:B------:R-:W-:Y:S05]  /*21d40*/  @!P0 BRA `(.L_x_1372) ;  /* 0xffffffb400a48947 */ /* 0x000fea000383ffff */
[----:B------:R-:W-:Y:S05]  /*21d50*/  BSYNC B7 ;  /* 0x0000000000077941 */ /* 0x000fea0003800000 */
.L_x_1259:
[----:B0-2---:R-:W2:Y:S01]  /*21d60*/  LDL.LU R0, [R1+0x18] ;  /* 0x0000180001007983 */ /* 0x005ea20000300800 */
        /* <DEDUP_REMOVED lines=11> */
.L_x_1466:
[----:B------:R-:W-:Y:S05]  /*21e20*/  BSYNC B0 ;  /* 0x0000000000007941 */ /* 0x000fea0003800000 */
.L_x_1373:
[----:B------:R-:W-:-:S03]  /*21e30*/  UMOV UR4, 0xffffffff ;  /* 0xffffffff00047882 */ /* 0x000fc60000000000 */
[----:B------:R-:W-:Y:S05]  /*21e40*/  BRA.DIV UR4, `(.L_x_1375) ;  /* 0x0000001e04407947 */ /* 0x000fea000b800000 */
[----:B0-----:R-:W0:Y:S02]  /*21e50*/  S2R R0, SR_TID.X ;  /* 0x0000000000007919 */ /* 0x001e240000002100 */
[----:B0-----:R-:W-:-:S04]  /*21e60*/  SHF.R.U32.HI R0, RZ, 0x5, R0 ;  /* 0x00000005ff007819 */ /* 0x001fc80000011600 */
[----:B------:R-:W-:-:S05]  /*21e70*/  LOP3.LUT R0, R0, 0x3, RZ, 0xc0, !PT ;  /* 0x0000000300007812 */ /* 0x000fca00078ec0ff */
[----:B------:R0:W1:Y:S02]  /*21e80*/  SHFL.IDX PT, R14, R0, RZ, 0x1f ;  /* 0x00001fff000e7589 */ /* 0x00006400000e0000 */
.L_x_1469:
[----:B-1----:R-:W-:-:S13]  /*21e90*/  ISETP.NE.AND P0, PT, R14, RZ, PT ;  /* 0x000000ff0e00720c */ /* 0x002fda0003f05270 */
[----:B------:R-:W-:Y:S05]  /*21ea0*/  @P0 BRA `(.L_x_1059) ;  /* 0x0000000000a40947 */ /* 0x000fea0003800000 */
[----:B------:R-:W-:-:S03]  /*21eb0*/  UMOV UR4, 0xffffffff ;  /* 0xffffffff00047882 */ /* 0x000fc60000000000 */
[----:B------:R-:W-:Y:S05]  /*21ec0*/  BRA.DIV UR4, `(.L_x_1376) ;  /* 0x0000001e04547947 */ /* 0x000fea000b800000 */
[----:B------:R-:W-:-:S13]  /*21ed0*/  ELECT P6, URZ, PT ;  /* 0x00000000003f782f */ /* 0x000fda00038c0000 */
.L_x_1472:
[----:B------:R-:W-:Y:S05]  /*21ee0*/  @!P6 BRA `(.L_x_1059) ;  /* 0x000000000094e947 */ /* 0x000fea0003800000 */
[----:B0-----:R-:W2:Y:S02]  /*21ef0*/  LDL.LU R0, [R1+0x14] ;  /* 0x0000140001007983 */ /* 0x001ea40000300800 */
[----:B--2---:R-:W-:-:S04]  /*21f00*/  LOP3.LUT R0, R0, 0x2, RZ, 0xfc, !PT ;  /* 0x0000000200007812 */ /* 0x004fc800078efcff */
[----:B------:R-:W-:-:S13]  /*21f10*/  ISETP.NE.AND P0, PT, R0, 0x3, PT ;  /* 0x000000030000780c */ /* 0x000fda0003f05270 */
[----:B------:R-:W-:Y:S05]  /*21f20*/  @!P0 BRA `(.L_x_1377) ;  /* 0x0000000000048947 */ /* 0x000fea0003800000 */
[----:B------:R-:W-:Y:S01]  /*21f30*/  BPT.TRAP 0x1 ;  /* 0x000000040000795c */ /* 0x000fe20000300000 */
.L_x_1377:
        /* <DEDUP_REMOVED lines=12> */
.L_x_1473:
[----:B------:R-:W1:Y:S02]  /*22000*/  SYNCS.PHASECHK.TRANS64.TRYWAIT P1, [R7+URZ], R0 ;  /* 0x00000000070075a7 */ /* 0x000e64000802017f */
[----:B-1----:R-:W-:Y:S05]  /*22010*/  @!P1 BRA `(.L_x_1379) ;  /* 0x0000001c00349947 */ /* 0x002fea0003800000 */
.L_x_1474:
[----:B------:R-:W-:Y:S05]  /*22020*/  @!P0 BRA `(.L_x_1380) ;  /* 0x0000000000048947 */ /* 0x000fea0003800000 */
[----:B------:R-:W-:Y:S01]  /*22030*/  BPT.TRAP 0x1 ;  /* 0x000000040000795c */ /* 0x000fe20000300000 */
.L_x_1380:
[----:B------:R-:W-:-:S04]  /*22040*/  IMAD R2, R17, 0x8, R8 ;  /* 0x0000000811027824 */ /* 0x000fc800078e0208 */
[----:B------:R-:W2:Y:S02]  /*22050*/  SYNCS.PHASECHK.TRANS64.TRYWAIT P1, [R2+URZ+0x13260], R3 ;  /* 0x01326003020075a7 */ /* 0x000ea4000802017f */
[----:B--2---:R-:W-:Y:S05]  /*22060*/  @!P1 BRA `(.L_x_1381) ;  /* 0x0000001c00349947 */ /* 0x004fea0003800000 */
.L_x_1475:
[----:B------:R-:W-:Y:S05]  /*22070*/  @!P0 BRA `(.L_x_1382) ;  /* 0x0000000000048947 */ /* 0x000fea0003800000 */
[----:B------:R-:W-:Y:S01]  /*22080*/  BPT.TRAP 0x1 ;  /* 0x000000040000795c */ /* 0x000fe20000300000 */
.L_x_1382:
[----:B------:R-:W-:-:S04]  /*22090*/  IMAD R5, R5, 0x8, R8 ;  /* 0x0000000805057824 */ /* 0x000fc800078e0208 */
[----:B------:R-:W3:Y:S02]  /*220a0*/  SYNCS.PHASECHK.TRANS64.TRYWAIT P1, [R5+URZ+0x13260], R0 ;  /* 0x01326000050075a7 */ /* 0x000ee4000802017f */
[----:B---3--:R-:W-:Y:S05]  /*220b0*/  @!P1 BRA `(.L_x_1383) ;  /* 0x0000001c00349947 */ /* 0x008fea0003800000 */
.L_x_1476:
[----:B------:R-:W-:Y:S05]  /*220c0*/  @!P0 BRA `(.L_x_1384) ;  /* 0x0000000000048947 */ /* 0x000fea0003800000 */
[----:B------:R-:W-:Y:S01]  /*220d0*/  BPT.TRAP 0x1 ;  /* 0x000000040000795c */ /* 0x000fe20000300000 */
.L_x_1384:
[----:B------:R-:W4:Y:S02]  /*220e0*/  SYNCS.PHASECHK.TRANS64.TRYWAIT P0, [R2+URZ+0x13280], R3 ;  /* 0x01328003020075a7 */ /* 0x000f24000800017f */
[----:B----4-:R-:W-:Y:S05]  /*220f0*/  @!P0 BRA `(.L_x_1385) ;  /* 0x0000001c00388947 */ /* 0x010fea0003800000 */
.L_x_1386:
[----:B------:R0:W0:Y:S02]  /*22100*/  SYNCS.PHASECHK.TRANS64.TRYWAIT P0, [R5+URZ+0x13280], R0 ;  /* 0x01328000050075a7 */ /* 0x000024000800017f */
[----:B0-----:R-:W-:Y:S05]  /*22110*/  @!P0 NANOSLEEP.SYNCS 0x989680 ;  /* 0x009896800000895d */ /* 0x001fea0003900000 */
[----:B------:R-:W0:Y:S02]  /*22120*/  @!P0 SYNCS.PHASECHK.TRANS64 P0, [R5+URZ+0x13280], R0 ;  /* 0x01328000050085a7 */ /* 0x000e24000800007f */
[----:B0-----:R-:W-:Y:S05]  /*22130*/  @!P0 BRA `(.L_x_1386) ;  /* 0xfffffffc00f08947 */ /* 0x001fea000383ffff */
.L_x_1059:
[----:B------:R-:W-:Y:S05]  /*22140*/  BSYNC B8 ;  /* 0x0000000000087941 */ /* 0x000fea0003800000 */
.L_x_1056:
[----:B------:R-:W-:Y:S05]  /*22150*/  EXIT ;  /* 0x000000000000794d */ /* 0x000fea0003800000 */
.L_x_1083:
[----:B0-----:R0:W1:Y:S02]  /*22160*/  SYNCS.PHASECHK.TRANS64.TRYWAIT P5, [R74+URZ+0x13290], R77 ;  /* 0x0132904d4a0075a7 */ /* 0x00106400080a017f */
[----:B-1----:R-:W-:Y:S05]  /*22170*/  @!P5 NANOSLEEP.SYNCS 0x989680 ;  /* 0x009896800000d95d */ /* 0x002fea0003900000 */
[----:B------:R-:W1:Y:S02]  /*22180*/  @!P5 SYNCS.PHASECHK.TRANS64 P5, [R74+URZ+0x13290], R77 ;  /* 0x0132904d4a00d5a7 */ /* 0x000e6400080a007f */
[----:B-1----:R-:W-:Y:S05]  /*22190*/  @!P5 BRA `(.L_x_1083) ;  /* 0xfffffffc00f0d947 */ /* 0x002fea000383ffff */
[----:B------:R-:W-:Y:S05]  /*221a0*/  BRA `(.L_x_1387) ;  /* 0xfffffe0400c87947 */ /* 0x000fea000383ffff */
.L_x_1093:
[----:B0-----:R0:W1:Y:S02]  /*221b0*/  SYNCS.PHASECHK.TRANS64.TRYWAIT P5, [R74+URZ+0x13290], R77 ;  /* 0x0132904d4a0075a7 */ /* 0x00106400080a017f */
[----:B-1----:R-:W-:Y:S05]  /*221c0*/  @!P5 NANOSLEEP.SYNCS 0x989680 ;  /* 0x009896800000d95d */ /* 0x002fea0003900000 */
[----:B------:R-:W1:Y:S02]  /*221d0*/  @!P5 SYNCS.PHASECHK.TRANS64 P5, [R74+URZ+0x13290], R77 ;  /* 0x0132904d4a00d5a7 */ /* 0x000e6400080a007f */
[----:B-1----:R-:W-:Y:S05]  /*221e0*/  @!P5 BRA `(.L_x_1093) ;  /* 0xfffffffc00f0d947 */ /* 0x002fea000383ffff */
[----:B------:R-:W-:Y:S05]  /*221f0*/  BRA `(.L_x_1388) ;  /* 0xfffffe1400f07947 */ /* 0x000fea000383ffff */
.L_x_1098:
[----:B0-----:R0:W1:Y:S02]  /*22200*/  SYNCS.PHASECHK.TRANS64.TRYWAIT P1, [R74+URZ+0x13290], R77 ;  /* 0x0132904d4a0075a7 */ /* 0x001064000802017f */
[----:B-1----:R-:W-:Y:S05]  /*22210*/  @!P1 NANOSLEEP.SYNCS 0x989680 ;  /* 0x009896800000995d */ /* 0x002fea0003900000 */
[----:B------:R-:W1:Y:S02]  /*22220*/  @!P1 SYNCS.PHASECHK.TRANS64 P1, [R74+URZ+0x13290], R77 ;  /* 0x0132904d4a0095a7 */ /* 0x000e64000802007f */
[----:B-1----:R-:W-:Y:S05]  /*22230*/  @!P1 BRA `(.L_x_1098) ;  /* 0xfffffffc00f09947 */ /* 0x002fea000383ffff */
[----:B------:R-:W-:Y:S05]  /*22240*/  BRA `(.L_x_1389) ;  /* 0xfffffe28000c7947 */ /* 0x000fea000383ffff */
.L_x_1102:
[----:B--2---:R2:W0:Y:S02]  /*22250*/  SYNCS.PHASECHK.TRANS64.TRYWAIT P0, [R74+URZ+0x132b0], R77 ;  /* 0x0132b04d4a0075a7 */ /* 0x004424000800017f */
[----:B0-----:R-:W-:Y:S05]  /*22260*/  @!P0 NANOSLEEP.SYNCS 0x989680 ;  /* 0x009896800000895d */ /* 0x001fea0003900000 */
[----:B------:R-:W0:Y:S02]  /*22270*/  @!P0 SYNCS.PHASECHK.TRANS64 P0, [R74+URZ+0x132b0], R77 ;  /* 0x0132b04d4a0085a7 */ /* 0x000e24000800007f */
[----:B0-----:R-:W-:Y:S05]  /*22280*/  @!P0 BRA `(.L_x_1102) ;  /* 0xfffffffc00f08947 */ /* 0x001fea000383ffff */
[----:B------:R-:W-:Y:S05]  /*22290*/  BRA `(.L_x_1390) ;  /* 0xfffffe2800807947 */ /* 0x000fea000383ffff */
.L_x_1130:
[----:B------:R-:W-:Y:S01]  /*222a0*/  BSSY B1, `(.L_x_1391) ;  /* 0x0000007000017945 */ /* 0x000fe20003800000 */
[----:B------:R-:W-:Y:S02]  /*222b0*/  IMAD.MOV.U32 R12, RZ, RZ, RZ ;  /* 0x000000ffff0c7224 */ /* 0x000fe400078e00ff */
[----:B------:R-:W-:Y:S02]  /*222c0*/  IMAD.MOV.U32 R11, RZ, RZ, 0x1e1f ;  /* 0x00001e1fff0b7424 */ /* 0x000fe400078e00ff */
[----:B------:R-:W-:-:S07]  /*222d0*/  IMAD.MOV.U32 R15, RZ, RZ, -0x1 ;  /* 0xffffffffff0f7424 */ /* 0x000fce00078e00ff */
[----:B-----5:R-:W-:Y:S05]  /*222e0*/  WARPSYNC.COLLECTIVE R15, `(.L_x_1392) ;  /* 0x000000000f087348 */ /* 0x020fea0003c00000 */
[----:B------:R0:W1:Y:S02]  /*222f0*/  SHFL.IDX P6, R14, R13, R12, R11 ;  /* 0x0000000c0d0e7389 */ /* 0x00006400000c000b */
[----:B01---5:R-:W-:Y:S01]  /*22300*/  ENDCOLLECTIVE ;  /* 0x000000000000791b */ /* 0x023fe20003800000 */
.L_x_1392:
[----:B------:R-:W-:Y:S05]  /*22310*/  BSYNC B1 ;  /* 0x0000000000017941 */ /* 0x000fea0003800000 */
.L_x_1391:
[----:B------:R-:W-:Y:S05]  /*22320*/  BRA `(.L_x_1393) ;  /* 0xfffffe4000147947 */ /* 0x000fea000383ffff */
.L_x_1131:
        /* <DEDUP_REMOVED lines=8> */
.L_x_1395:
[----:B------:R-:W-:Y:S05]  /*223b0*/  BSYNC B1 ;  /* 0x0000000000017941 */ /* 0x000fea0003800000 */
.L_x_1394:
[----:B------:R-:W-:Y:S05]  /*223c0*/  BRA `(.L_x_1396) ;  /* 0xfffffe3c00f47947 */ /* 0x000fea000383ffff */
.L_x_1132:
        /* <DEDUP_REMOVED lines=8> */
.L_x_1398:
[----:B------:R-:W-:Y:S05]  /*22450*/  BSYNC B1 ;  /* 0x0000000000017941 */ /* 0x000fea0003800000 */
.L_x_1397:
[----:B------:R-:W-:Y:S05]  /*22460*/  BRA `(.L_x_1399) ;  /* 0xfffffe3c00d47947 */ /* 0x000fea000383ffff */
.L_x_1133:
        /* <DEDUP_REMOVED lines=8> */
.L_x_1401:
[----:B------:R-:W-:Y:S05]  /*224f0*/  BSYNC B1 ;  /* 0x0000000000017941 */ /* 0x000fea0003800000 */
.L_x_1400:
[----:B------:R-:W-:Y:S05]  /*22500*/  BRA `(.L_x_1402) ;  /* 0xfffffe3c00b47947 */ /* 0x000fea000383ffff */
.L_x_1135:
[----:B0-----:R0:W1:Y:S02]  /*22510*/  SYNCS.PHASECHK.TRANS64.TRYWAIT P1, [R18+URZ+0x13200], R5 ;  /* 0x01320005120075a7 */ /* 0x001064000802017f */
[----:B-1----:R-:W-:Y:S05]  /*22520*/  @!P1 NANOSLEEP.SYNCS 0x989680 ;  /* 0x009896800000995d */ /* 0x002fea0003900000 */
[----:B------:R-:W1:Y:S02]  /*22530*/  @!P1 SYNCS.PHASECHK.TRANS64 P1, [R18+URZ+0x13200], R5 ;  /* 0x01320005120095a7 */ /* 0x000e64000802007f */
[----:B-1----:R-:W-:Y:S05]  /*22540*/  @!P1 BRA `(.L_x_1135) ;  /* 0xfffffffc00f09947 */ /* 0x002fea000383ffff */
[----:B------:R-:W-:Y:S05]  /*22550*/  BRA `(.L_x_1403) ;  /* 0xfffffe3c00ac7947 */ /* 0x000fea000383ffff */
.L_x_1139:
[----:B------:R-:W-:Y:S01]  /*22560*/  BSSY B1, `(.L_x_1404) ;  /* 0x0000007000017945 */ /* 0x000fe20003800000 */
[----:B------:R-:W-:Y:S02]  /*22570*/  IMAD.MOV.U32 R12, RZ, RZ, RZ ;  /* 0x000000ffff0c7224 */ /* 0x000fe400078e00ff */
[----:B------:R-:W-:Y:S02]  /*22580*/  IMAD.MOV.U32 R11, RZ, RZ, 0x1e1f ;  /* 0x00001e1fff0b7424 */ /* 0x000fe400078e00ff */
[----:B------:R-:W-:-:S07]  /*22590*/  IMAD.MOV.U32 R15, RZ, RZ, -0x1 ;  /* 0xffffffffff0f7424 */ /* 0x000fce00078e00ff */
[----:B-----5:R-:W-:Y:S05]  /*225a0*/  WARPSYNC.COLLECTIVE R15, `(.L_x_1405) ;  /* 0x000000000f087348 */ /* 0x020fea0003c00000 */
[----:B------:R0:W1:Y:S02]  /*225b0*/  SHFL.IDX P6, R14, R13, R12, R11 ;  /* 0x0000000c0d0e7389 */ /* 0x00006400000c000b */
[----:B01---5:R-:W-:Y:S01]  /*225c0*/  ENDCOLLECTIVE ;  /* 0x000000000000791b */ /* 0x023fe20003800000 */
.L_x_1405:
[----:B------:R-:W-:Y:S05]  /*225d0*/  BSYNC B1 ;  /* 0x0000000000017941 */ /* 0x000fea0003800000 */
.L_x_1404:
[----:B------:R-:W-:Y:S05]  /*225e0*/  BRA `(.L_x_1406) ;  /* 0xfffffe5000ac7947 */ /* 0x000fea000383ffff */
.L_x_1140:
        /* <DEDUP_REMOVED lines=8> */
.L_x_1408:
[----:B------:R-:W-:Y:S05]  /*22670*/  BSYNC B1 ;  /* 0x0000000000017941 */ /* 0x000fea0003800000 */
.L_x_1407:
[----:B------:R-:W-:Y:S05]  /*22680*/  BRA `(.L_x_1409) ;  /* 0xfffffe5000907947 */ /* 0x000fea000383ffff */
.L_x_1141:
        /* <DEDUP_REMOVED lines=8> */
.L_x_1411:
[----:B------:R-:W-:Y:S05]  /*22710*/  BSYNC B1 ;  /* 0x0000000000017941 */ /* 0x000fea0003800000 */
.L_x_1410:
[----:B------:R-:W-:Y:S05]  /*22720*/  BRA `(.L_x_1412) ;  /* 0xfffffe5000747947 */ /* 0x000fea000383ffff */
.L_x_1142:
        /* <DEDUP_REMOVED lines=8> */
.L_x_1414:
[----:B------:R-:W-:Y:S05]  /*227b0*/  BSYNC B1 ;  /* 0x0000000000017941 */ /* 0x000fea0003800000 */
.L_x_1413:
[----:B------:R-:W-:Y:S05]  /*227c0*/  BRA `(.L_x_1415) ;  /* 0xfffffe5000587947 */ /* 0x000fea000383ffff */
.L_x_1144:
[----:B0-----:R0:W1:Y:S02]  /*227d0*/  SYNCS.PHASECHK.TRANS64.TRYWAIT P1, [R18+URZ+0x13200], R3 ;  /* 0x01320003120075a7 */ /* 0x001064000802017f */
[----:B-1----:R-:W-:Y:S05]  /*227e0*/  @!P1 NANOSLEEP.SYNCS 0x989680 ;  /* 0x009896800000995d */ /* 0x002fea0003900000 */
[----:B------:R-:W1:Y:S02]  /*227f0*/  @!P1 SYNCS.PHASECHK.TRANS64 P1, [R18+URZ+0x13200], R3 ;  /* 0x01320003120095a7 */ /* 0x000e64000802007f */
[----:B-1----:R-:W-:Y:S05]  /*22800*/  @!P1 BRA `(.L_x_1144) ;  /* 0xfffffffc00f09947 */ /* 0x002fea000383ffff */
[----:B------:R-:W-:Y:S05]  /*22810*/  BRA `(.L_x_1416) ;  /* 0xfffffe5000587947 */ /* 0x000fea000383ffff */
.L_x_1148:
[----:B--2---:R2:W3:Y:S02]  /*22820*/  SYNCS.PHASECHK.TRANS64.TRYWAIT P1, [R13+URZ+0x13230], R4 ;  /* 0x013230040d0075a7 */ /* 0x0044e4000802017f */
[----:B---3--:R-:W-:Y:S05]  /*22830*/  @!P1 NANOSLEEP.SYNCS 0x989680 ;  /* 0x009896800000995d */ /* 0x008fea0003900000 */
[----:B------:R-:W3:Y:S02]  /*22840*/  @!P1 SYNCS.PHASECHK.TRANS64 P1, [R13+URZ+0x13230], R4 ;  /* 0x013230040d0095a7 */ /* 0x000ee4000802007f */
[----:B---3--:R-:W-:Y:S05]  /*22850*/  @!P1 BRA `(.L_x_1148) ;  /* 0xfffffffc00f09947 */ /* 0x008fea000383ffff */
[----:B------:R-:W-:Y:S05]  /*22860*/  BRA `(.L_x_1147) ;  /* 0xfffffe6000ac7947 */ /* 0x000fea000383ffff */
.L_x_1168:
[----:B0-----:R0:W2:Y:S02]  /*22870*/  SYNCS.PHASECHK.TRANS64.TRYWAIT P1, [R8+URZ+0x13230], R11 ;  /* 0x0132300b080075a7 */ /* 0x0010a4000802017f */
[----:B--2---:R-:W-:Y:S05]  /*22880*/  @!P1 NANOSLEEP.SYNCS 0x989680 ;  /* 0x009896800000995d */ /* 0x004fea0003900000 */
[----:B------:R-:W2:Y:S02]  /*22890*/  @!P1 SYNCS.PHASECHK.TRANS64 P1, [R8+URZ+0x13230], R11 ;  /* 0x0132300b080095a7 */ /* 0x000ea4000802007f */
[----:B--2---:R-:W-:Y:S05]  /*228a0*/  @!P1 BRA `(.L_x_1168) ;  /* 0xfffffffc00f09947 */ /* 0x004fea000383ffff */
[----:B------:R-:W-:Y:S05]  /*228b0*/  BRA `(.L_x_1167) ;  /* 0xfffffea800f87947 */ /* 0x000fea000383ffff */
.L_x_1173:
[----:B-1----:R1:W2:Y:S02]  /*228c0*/  SYNCS.PHASECHK.TRANS64.TRYWAIT P1, [R20+URZ+0x13250], R10 ;  /* 0x0132500a140075a7 */ /* 0x0022a4000802017f */
[----:B--2---:R-:W-:Y:S05]  /*228d0*/  @!P1 NANOSLEEP.SYNCS 0x989680 ;  /* 0x009896800000995d */ /* 0x004fea0003900000 */
[----:B------:R-:W2:Y:S02]  /*228e0*/  @!P1 SYNCS.PHASECHK.TRANS64 P1, [R20+URZ+0x13250], R10 ;  /* 0x0132500a140095a7 */ /* 0x000ea4000802007f */
[----:B--2---:R-:W-:Y:S05]  /*228f0*/  @!P1 BRA `(.L_x_1173) ;  /* 0xfffffffc00f09947 */ /* 0x004fea000383ffff */
[----:B------:R-:W-:Y:S05]  /*22900*/  BRA `(.L_x_1172) ;  /* 0xfffffeb000687947 */ /* 0x000fea000383ffff */
.L_x_1194:
[----:B-1----:R1:W2:Y:S02]  /*22910*/  SYNCS.PHASECHK.TRANS64.TRYWAIT P1, [R3+URZ+0x13230], R14 ;  /* 0x0132300e030075a7 */ /* 0x0022a4000802017f */
[----:B--2---:R-:W-:Y:S05]  /*22920*/  @!P1 NANOSLEEP.SYNCS 0x989680 ;  /* 0x009896800000995d */ /* 0x004fea0003900000 */
[----:B------:R-:W2:Y:S02]  /*22930*/  @!P1 SYNCS.PHASECHK.TRANS64 P1, [R3+URZ+0x13230], R14 ;  /* 0x0132300e030095a7 */ /* 0x000ea4000802007f */
[----:B--2---:R-:W-:Y:S05]  /*22940*/  @!P1 BRA `(.L_x_1194) ;  /* 0xfffffffc00f09947 */ /* 0x004fea000383ffff */
[----:B------:R-:W-:Y:S05]  /*22950*/  BRA `(.L_x_1193) ;  /* 0xfffffef800bc7947 */ /* 0x000fea000383ffff */
.L_x_1199:
[----:B-1----:R1:W2:Y:S02]  /*22960*/  SYNCS.PHASECHK.TRANS64.TRYWAIT P1, [R14+URZ+0x13250], R3 ;  /* 0x013250030e0075a7 */ /* 0x0022a4000802017f */
[----:B--2---:R-:W-:Y:S05]  /*22970*/  @!P1 NANOSLEEP.SYNCS 0x989680 ;  /* 0x009896800000995d */ /* 0x004fea0003900000 */
[----:B------:R-:W2:Y:S02]  /*22980*/  @!P1 SYNCS.PHASECHK.TRANS64 P1, [R14+URZ+0x13250], R3 ;  /* 0x013250030e0095a7 */ /* 0x000ea4000802007f */
[----:B--2---:R-:W-:Y:S05]  /*22990*/  @!P1 BRA `(.L_x_1199) ;  /* 0xfffffffc00f09947 */ /* 0x004fea000383ffff */
[----:B------:R-:W-:Y:S05]  /*229a0*/  BRA `(.L_x_1198) ;  /* 0xffffff00002c7947 */ /* 0x000fea000383ffff */
.L_x_1208:
[----:B-1----:R1:W2:Y:S02]  /*229b0*/  SYNCS.PHASECHK.TRANS64.TRYWAIT P1, [R3+URZ+0x13230], R14 ;  /* 0x0132300e030075a7 */ /* 0x0022a4000802017f */
[----:B--2---:R-:W-:Y:S05]  /*229c0*/  @!P1 NANOSLEEP.SYNCS 0x989680 ;  /* 0x009896800000995d */ /* 0x004fea0003900000 */
[----:B------:R-:W2:Y:S02]  /*229d0*/  @!P1 SYNCS.PHASECHK.TRANS64 P1, [R3+URZ+0x13230], R14 ;  /* 0x0132300e030095a7 */ /* 0x000ea4000802007f */
[----:B--2---:R-:W-:Y:S05]  /*229e0*/  @!P1 BRA `(.L_x_1208) ;  /* 0xfffffffc00f09947 */ /* 0x004fea000383ffff */
[----:B------:R-:W-:Y:S05]  /*229f0*/  BRA `(.L_x_1207) ;  /* 0xffffff2800a47947 */ /* 0x000fea000383ffff */
.L_x_1213:
[----:B-1----:R1:W2:Y:S02]  /*22a00*/  SYNCS.PHASECHK.TRANS64.TRYWAIT P1, [R14+URZ+0x13250], R9 ;  /* 0x013250090e0075a7 */ /* 0x0022a4000802017f */
[----:B--2---:R-:W-:Y:S05]  /*22a10*/  @!P1 NANOSLEEP.SYNCS 0x989680 ;  /* 0x009896800000995d */ /* 0x004fea0003900000 */
[----:B------:R-:W2:Y:S02]  /*22a20*/  @!P1 SYNCS.PHASECHK.TRANS64 P1, [R14+URZ+0x13250], R9 ;  /* 0x013250090e0095a7 */ /* 0x000ea4000802007f */
[----:B--2---:R-:W-:Y:S05]  /*22a30*/  @!P1 BRA `(.L_x_1213) ;  /* 0xfffffffc00f09947 */ /* 0x004fea000383ffff */
[----:B------:R-:W-:Y:S05]  /*22a40*/  BRA `(.L_x_1212) ;  /* 0xffffff3000147947 */ /* 0x000fea000383ffff */
.L_x_1228:
[----:B---3--:R3:W4:Y:S02]  /*22a50*/  SYNCS.PHASECHK.TRANS64.TRYWAIT P1, [R13+URZ+0x13250], R0 ;  /* 0x013250000d0075a7 */ /* 0x008724000802017f */
[----:B----4-:R-:W-:Y:S05]  /*22a60*/  @!P1 NANOSLEEP.SYNCS 0x989680 ;  /* 0x009896800000995d */ /* 0x010fea0003900000 */
[----:B------:R-:W4:Y:S02]  /*22a70*/  @!P1 SYNCS.PHASECHK.TRANS64 P1, [R13+URZ+0x13250], R0 ;  /* 0x013250000d0095a7 */ /* 0x000f24000802007f */
[----:B----4-:R-:W-:Y:S05]  /*22a80*/  @!P1 BRA `(.L_x_1228) ;  /* 0xfffffffc00f09947 */ /* 0x010fea000383ffff */
[----:B------:R-:W-:Y:S05]  /*22a90*/  BRA `(.L_x_1227) ;  /* 0xffffff74007c7947 */ /* 0x000fea000383ffff */
.L_x_1273:
[----:B------:R-:W0:Y:S01]  /*22aa0*/  S2R R11, SR_TID.X ;  /* 0x00000000000b7919 */ /* 0x000e220000002100 */
[----:B------:R-:W-:Y:S01]  /*22ab0*/  BSSY B1, `(.L_x_1417) ;  /* 0x000000a000017945 */ /* 0x000fe20003800000 */
[----:B------:R-:W-:Y:S02]  /*22ac0*/  IMAD.MOV.U32 R12, RZ, RZ, RZ ;  /* 0x000000ffff0c7224 */ /* 0x000fe400078e00ff */
[----:B------:R-:W-:Y:S01]  /*22ad0*/  IMAD.MOV.U32 R15, RZ, RZ, -0x1 ;  /* 0xffffffffff0f7424 */ /* 0x000fe200078e00ff */
[----:B0-----:R-:W-:-:S04]  /*22ae0*/  SHF.R.U32.HI R11, RZ, 0x5, R11 ;  /* 0x00000005ff0b7819 */ /* 0x001fc8000001160b */
[----:B------:R-:W-:-:S05]  /*22af0*/  LOP3.LUT R11, R11, 0x3, RZ, 0xc0, !PT ;  /* 0x000000030b0b7812 */ /* 0x000fca00078ec0ff */
[----:B------:R-:W-:Y:S02]  /*22b00*/  IMAD.MOV.U32 R13, RZ, RZ, R11 ;  /* 0x000000ffff0d7224 */ /* 0x000fe400078e000b */
[----:B------:R-:W-:-:S07]  /*22b10*/  IMAD.MOV.U32 R11, RZ, RZ, 0x1f ;  /* 0x0000001fff0b7424 */ /* 0x000fce00078e00ff */
[----:B------:R-:W-:Y:S05]  /*22b20*/  WARPSYNC.COLLECTIVE R15, `(.L_x_1418) ;  /* 0x000000000f087348 */ /* 0x000fea0003c00000 */
[----:B------:R0:W1:Y:S02]  /*22b30*/  SHFL.IDX P6, R14, R13, R12, R11 ;  /* 0x0000000c0d0e7389 */ /* 0x00006400000c000b */
[----:B01----:R-:W-:Y:S01]  /*22b40*/  ENDCOLLECTIVE ;  /* 0x000000000000791b */ /* 0x003fe20003800000 */
.L_x_1418:
[----:B------:R-:W-:Y:S05]  /*22b50*/  BSYNC B1 ;  /* 0x0000000000017941 */ /* 0x000fea0003800000 */
.L_x_1417:
[----:B------:R-:W-:Y:S05]  /*22b60*/  BRA `(.L_x_1419) ;  /* 0xffffffb000a07947 */ /* 0x000fea000383ffff */
.L_x_1275:
[----:B------:R-:W-:Y:S01]  /*22b70*/  BSSY B1, `(.L_x_1420) ;  /* 0x0000006000017945 */ /* 0x000fe20003800000 */
[----:B------:R-:W-:-:S07]  /*22b80*/  IMAD.MOV.U32 R15, RZ, RZ, -0x1 ;  /* 0xffffffffff0f7424 */ /* 0x000fce00078e00ff */
[----:B0-----:R-:W-:Y:S05]  /*22b90*/  WARPSYNC.COLLECTIVE R15, `(.L_x_1421) ;  /* 0x000000000f0c7348 */ /* 0x001fea0003c00000 */
[----:B------:R-:W-:Y:S02]  /*22ba0*/  ELECT P6, UR62, PT ;  /* 0x00000000003e782f */ /* 0x000fe400038c0000 */
[----:B------:R-:W-:Y:S01]  /*22bb0*/  MOV R14, UR62 ;  /* 0x0000003e000e7c02 */ /* 0x000fe20008000f00 */
[----:B0-----:R-:W-:Y:S10]  /*22bc0*/  ENDCOLLECTIVE ;  /* 0x000000000000791b */ /* 0x001ff40003800000 */
.L_x_1421:
[----:B------:R-:W-:Y:S05]  /*22bd0*/  BSYNC B1 ;  /* 0x0000000000017941 */ /* 0x000fea0003800000 */
.L_x_1420:
[----:B------:R-:W-:Y:S05]  /*22be0*/  BRA `(.L_x_1274) ;  /* 0xffffffb000987947 */ /* 0x000fea000383ffff */
.L_x_1277:
[----:B0-----:R0:W1:Y:S02]  /*22bf0*/  SYNCS.PHASECHK.TRANS64.TRYWAIT P0, [R8+URZ+0x13220], R9 ;  /* 0x01322009080075a7 */ /* 0x001064000800017f */
[----:B-1----:R-:W-:Y:S05]  /*22c00*/  @!P0 NANOSLEEP.SYNCS 0x989680 ;  /* 0x009896800000895d */ /* 0x002fea0003900000 */
[----:B------:R-:W1:Y:S02]  /*22c10*/  @!P0 SYNCS.PHASECHK.TRANS64 P0, [R8+URZ+0x13220], R9 ;  /* 0x01322009080085a7 */ /* 0x000e64000800007f */
[----:B-1----:R-:W-:Y:S05]  /*22c20*/  @!P0 BRA `(.L_x_1277) ;  /* 0xfffffffc00f08947 */ /* 0x002fea000383ffff */
[----:B------:R-:W-:Y:S05]  /*22c30*/  BRA `(.L_x_1422) ;  /* 0xffffffb000b47947 */ /* 0x000fea000383ffff */
.L_x_1281:
[----:B0-----:R0:W1:Y:S02]  /*22c40*/  SYNCS.PHASECHK.TRANS64.TRYWAIT P0, [R9+URZ+0x132a0], R10 ;  /* 0x0132a00a090075a7 */ /* 0x001064000800017f */
[----:B-1----:R-:W-:Y:S05]  /*22c50*/  @!P0 NANOSLEEP.SYNCS 0x989680 ;  /* 0x009896800000895d */ /* 0x002fea0003900000 */
[----:B------:R-:W1:Y:S02]  /*22c60*/  @!P0 SYNCS.PHASECHK.TRANS64 P0, [R9+URZ+0x132a0], R10 ;  /* 0x0132a00a090085a7 */ /* 0x000e64000800007f */
[----:B-1----:R-:W-:Y:S05]  /*22c70*/  @!P0 BRA `(.L_x_1281) ;  /* 0xfffffffc00f08947 */ /* 0x002fea000383ffff */
[----:B------:R-:W-:Y:S05]  /*22c80*/  BRA `(.L_x_1423) ;  /* 0xffffffb000cc7947 */ /* 0x000fea000383ffff */
.L_x_1286:
[----:B-1----:R1:W2:Y:S02]  /*22c90*/  SYNCS.PHASECHK.TRANS64.TRYWAIT P0, [R9+URZ+0x132c0], R10 ;  /* 0x0132c00a090075a7 */ /* 0x0022a4000800017f */
[----:B--2---:R-:W-:Y:S05]  /*22ca0*/  @!P0 NANOSLEEP.SYNCS 0x989680 ;  /* 0x009896800000895d */ /* 0x004fea0003900000 */
[----:B------:R-:W2:Y:S02]  /*22cb0*/  @!P0 SYNCS.PHASECHK.TRANS64 P0, [R9+URZ+0x132c0], R10 ;  /* 0x0132c00a090085a7 */ /* 0x000ea4000800007f */
[----:B--2---:R-:W-:Y:S05]  /*22cc0*/  @!P0 BRA `(.L_x_1286) ;  /* 0xfffffffc00f08947 */ /* 0x004fea000383ffff */
[----:B------:R-:W-:Y:S05]  /*22cd0*/  BRA `(.L_x_1424) ;  /* 0xffffffb400487947 */ /* 0x000fea000383ffff */
.L_x_1293:
[----:B0-----:R0:W1:Y:S02]  /*22ce0*/  SYNCS.PHASECHK.TRANS64.TRYWAIT P1, [R9+URZ+0x132a0], R10 ;  /* 0x0132a00a090075a7 */ /* 0x001064000802017f */
[----:B-1----:R-:W-:Y:S05]  /*22cf0*/  @!P1 NANOSLEEP.SYNCS 0x989680 ;  /* 0x009896800000995d */ /* 0x002fea0003900000 */
[----:B------:R-:W1:Y:S02]  /*22d00*/  @!P1 SYNCS.PHASECHK.TRANS64 P1, [R9+URZ+0x132a0], R10 ;  /* 0x0132a00a090095a7 */ /* 0x000e64000802007f */
[----:B-1----:R-:W-:Y:S05]  /*22d10*/  @!P1 BRA `(.L_x_1293) ;  /* 0xfffffffc00f09947 */ /* 0x002fea000383ffff */
[----:B------:R-:W-:Y:S05]  /*22d20*/  BRA `(.L_x_1425) ;  /* 0xffffffb800047947 */ /* 0x000fea000383ffff */
.L_x_1298:
[----:B-1----:R1:W2:Y:S02]  /*22d30*/  SYNCS.PHASECHK.TRANS64.TRYWAIT P1, [R9+URZ+0x132c0], R10 ;  /* 0x0132c00a090075a7 */ /* 0x0022a4000802017f */
[----:B--2---:R-:W-:Y:S05]  /*22d40*/  @!P1 NANOSLEEP.SYNCS 0x989680 ;  /* 0x009896800000995d */ /* 0x004fea0003900000 */
[----:B------:R-:W2:Y:S02]  /*22d50*/  @!P1 SYNCS.PHASECHK.TRANS64 P1, [R9+URZ+0x132c0], R10 ;  /* 0x0132c00a090095a7 */ /* 0x000ea4000802007f */
[----:B--2---:R-:W-:Y:S05]  /*22d60*/  @!P1 BRA `(.L_x_1298) ;  /* 0xfffffffc00f09947 */ /* 0x004fea000383ffff */
[----:B------:R-:W-:Y:S05]  /*22d70*/  BRA `(.L_x_1426) ;  /* 0xffffffb8007c7947 */ /* 0x000fea000383ffff */
.L_x_1319:
[----:B------:R-:W0:Y:S01]  /*22d80*/  S2R R3, SR_TID.X ;  /* 0x0000000000037919 */ /* 0x000e220000002100 */
[----:B------:R-:W-:Y:S01]  /*22d90*/  BSSY B0, `(.L_x_1427) ;  /* 0x000000a000007945 */ /* 0x000fe20003800000 */
[----:B------:R-:W-:Y:S02]  /*22da0*/  IMAD.MOV.U32 R12, RZ, RZ, RZ ;  /* 0x000000ffff0c7224 */ /* 0x000fe400078e00ff */
        /* <DEDUP_REMOVED lines=8> */
.L_x_1428:
[----:B------:R-:W-:Y:S05]  /*22e30*/  BSYNC B0 ;  /* 0x0000000000007941 */ /* 0x000fea0003800000 */
.L_x_1427:
[----:B------:R-:W-:Y:S05]  /*22e40*/  BRA `(.L_x_1429) ;  /* 0xffffffc800447947 */ /* 0x000fea000383ffff */
.L_x_1321:
[----:B------:R-:W-:Y:S01]  /*22e50*/  BSSY B0, `(.L_x_1430) ;  /* 0x0000006000007945 */ /* 0x000fe20003800000 */
[----:B------:R-:W-:-:S07]  /*22e60*/  IMAD.MOV.U32 R15, RZ, RZ, -0x1 ;  /* 0xffffffffff0f7424 */ /* 0x000fce00078e00ff */
[----:B0-----:R-:W-:Y:S05]  /*22e70*/  WARPSYNC.COLLECTIVE R15, `(.L_x_1431) ;  /* 0x000000000f0c7348 */ /* 0x001fea0003c00000 */
[----:B------:R-:W-:Y:S02]  /*22e80*/  ELECT P6, UR62, PT ;  /* 0x00000000003e782f */ /* 0x000fe400038c0000 */
[----:B------:R-:W-:Y:S01]  /*22e90*/  MOV R14, UR62 ;  /* 0x0000003e000e7c02 */ /* 0x000fe20008000f00 */
[----:B0-----:R-:W-:Y:S10]  /*22ea0*/  ENDCOLLECTIVE ;  /* 0x000000000000791b */ /* 0x001ff40003800000 */
.L_x_1431:
[----:B------:R-:W-:Y:S05]  /*22eb0*/  BSYNC B0 ;  /* 0x0000000000007941 */ /* 0x000fea0003800000 */
.L_x_1430:
[----:B------:R-:W-:Y:S05]  /*22ec0*/  BRA `(.L_x_1432) ;  /* 0xffffffc8003c7947 */ /* 0x000fea000383ffff */
.L_x_1324:
[----:B0-----:R0:W1:Y:S02]  /*22ed0*/  SYNCS.PHASECHK.TRANS64.TRYWAIT P2, [R5+URZ+0x13280], R4 ;  /* 0x01328004050075a7 */ /* 0x001064000804017f */
[----:B-1----:R-:W-:Y:S05]  /*22ee0*/  @!P2 NANOSLEEP.SYNCS 0x989680 ;  /* 0x009896800000a95d */ /* 0x002fea0003900000 */
[----:B------:R-:W1:Y:S02]  /*22ef0*/  @!P2 SYNCS.PHASECHK.TRANS64 P2, [R5+URZ+0x13280], R4 ;  /* 0x013280040500a5a7 */ /* 0x000e64000804007f */
[----:B-1----:R-:W-:Y:S05]  /*22f00*/  @!P2 BRA `(.L_x_1324) ;  /* 0xfffffffc00f0a947 */ /* 0x002fea000383ffff */
[----:B------:R-:W-:Y:S05]  /*22f10*/  BRA `(.L_x_1433) ;  /* 0xffffffc800ac7947 */ /* 0x000fea000383ffff */
.L_x_1326:
[----:B-1----:R1:W2:Y:S02]  /*22f20*/  SYNCS.PHASECHK.TRANS64.TRYWAIT P2, [R5+URZ+0x13240], R4 ;  /* 0x01324004050075a7 */ /* 0x0022a4000804017f */
[----:B--2---:R-:W-:Y:S05]  /*22f30*/  @!P2 NANOSLEEP.SYNCS 0x989680 ;  /* 0x009896800000a95d */ /* 0x004fea0003900000 */
[----:B------:R-:W2:Y:S02]  /*22f40*/  @!P2 SYNCS.PHASECHK.TRANS64 P2, [R5+URZ+0x13240], R4 ;  /* 0x013240040500a5a7 */ /* 0x000ea4000804007f */
[----:B--2---:R-:W-:Y:S05]  /*22f50*/  @!P2 BRA `(.L_x_1326) ;  /* 0xfffffffc00f0a947 */ /* 0x004fea000383ffff */
[----:B------:R-:W-:Y:S05]  /*22f60*/  BRA `(.L_x_1434) ;  /* 0xffffffcc00087947 */ /* 0x000fea000383ffff */
.L_x_1329:
        /* <DEDUP_REMOVED lines=8> */
.L_x_1335:
[----:B0-----:R0:W1:Y:S02]  /*22ff0*/  SYNCS.PHASECHK.TRANS64.TRYWAIT P0, [R6+URZ+0x13280], R5 ;  /* 0x01328005060075a7 */ /* 0x001064000800017f */
[----:B-1----:R-:W-:Y:S05]  /*23000*/  @!P0 NANOSLEEP.SYNCS 0x989680 ;  /* 0x009896800000895d */ /* 0x002fea0003900000 */
[----:B------:R-:W1:Y:S02]  /*23010*/  @!P0 SYNCS.PHASECHK.TRANS64 P0, [R6+URZ+0x13280], R5 ;  /* 0x01328005060085a7 */ /* 0x000e64000800007f */
[----:B-1----:R-:W-:Y:S05]  /*23020*/  @!P0 BRA `(.L_x_1335) ;  /* 0xfffffffc00f08947 */ /* 0x002fea000383ffff */
[----:B------:R-:W-:Y:S05]  /*23030*/  BRA `(.L_x_1436) ;  /* 0xffffffd000747947 */ /* 0x000fea000383ffff */
.L_x_1340:
[----:B-1----:R1:W2:Y:S02]  /*23040*/  SYNCS.PHASECHK.TRANS64.TRYWAIT P0, [R6+URZ+0x13240], R5 ;  /* 0x01324005060075a7 */ /* 0x0022a4000800017f */
[----:B--2---:R-:W-:Y:S05]  /*23050*/  @!P0 NANOSLEEP.SYNCS 0x989680 ;  /* 0x009896800000895d */ /* 0x004fea0003900000 */
[----:B------:R-:W2:Y:S02]  /*23060*/  @!P0 SYNCS.PHASECHK.TRANS64 P0, [R6+URZ+0x13240], R5 ;  /* 0x01324005060085a7 */ /* 0x000ea4000800007f */
[----:B--2---:R-:W-:Y:S05]  /*23070*/  @!P0 BRA `(.L_x_1340) ;  /* 0xfffffffc00f08947 */ /* 0x004fea000383ffff */
[----:B------:R-:W-:Y:S05]  /*23080*/  BRA `(.L_x_1437) ;  /* 0xffffffd000f87947 */ /* 0x000fea000383ffff */
.L_x_1346:
[----:B0-----:R0:W1:Y:S02]  /*23090*/  SYNCS.PHASECHK.TRANS64.TRYWAIT P2, [R13+URZ+0x13270], R4 ;  /* 0x013270040d0075a7 */ /* 0x001064000804017f */
[----:B-1----:R-:W-:Y:S05]  /*230a0*/  @!P2 NANOSLEEP.SYNCS 0x989680 ;  /* 0x009896800000a95d */ /* 0x002fea0003900000 */
[----:B------:R-:W1:Y:S02]  /*230b0*/  @!P2 SYNCS.PHASECHK.TRANS64 P2, [R13+URZ+0x13270], R4 ;  /* 0x013270040d00a5a7 */ /* 0x000e64000804007f */
[----:B-1----:R-:W-:Y:S05]  /*230c0*/  @!P2 BRA `(.L_x_1346) ;  /* 0xfffffffc00f0a947 */ /* 0x002fea000383ffff */
[----:B------:R-:W-:Y:S05]  /*230d0*/  BRA `(.L_x_1438) ;  /* 0xffffffd400a07947 */ /* 0x000fea000383ffff */
.L_x_1348:
[----:B0-----:R0:W1:Y:S02]  /*230e0*/  SYNCS.PHASECHK.TRANS64.TRYWAIT P2, [R13+URZ+0x13260], R4 ;  /* 0x013260040d0075a7 */ /* 0x001064000804017f */
[----:B-1----:R-:W-:Y:S05]  /*230f0*/  @!P2 NANOSLEEP.SYNCS 0x989680 ;  /* 0x009896800000a95d */ /* 0x002fea0003900000 */
[----:B------:R-:W1:Y:S02]  /*23100*/  @!P2 SYNCS.PHASECHK.TRANS64 P2, [R13+URZ+0x13260], R4 ;  /* 0x013260040d00a5a7 */ /* 0x000e64000804007f */
[----:B-1----:R-:W-:Y:S05]  /*23110*/  @!P2 BRA `(.L_x_1348) ;  /* 0xfffffffc00f0a947 */ /* 0x002fea000383ffff */
[----:B------:R-:W-:Y:S05]  /*23120*/  BRA `(.L_x_1439) ;  /* 0xffffffd400a87947 */ /* 0x000fea000383ffff */
.L_x_1355:
[----:B0-----:R0:W1:Y:S02]  /*23130*/  SYNCS.PHASECHK.TRANS64.TRYWAIT P0, [R3+URZ+0x13270], R0 ;  /* 0x01327000030075a7 */ /* 0x001064000800017f */
[----:B-1----:R-:W-:Y:S05]  /*23140*/  @!P0 NANOSLEEP.SYNCS 0x989680 ;  /* 0x009896800000895d */ /* 0x002fea0003900000 */
[----:B------:R-:W1:Y:S02]  /*23150*/  @!P0 SYNCS.PHASECHK.TRANS64 P0, [R3+URZ+0x13270], R0 ;  /* 0x01327000030085a7 */ /* 0x000e64000800007f */
[----:B-1----:R-:W-:Y:S05]  /*23160*/  @!P0 BRA `(.L_x_1355) ;  /* 0xfffffffc00f08947 */ /* 0x002fea000383ffff */
[----:B------:R-:W-:Y:S05]  /*23170*/  BRA `(.L_x_1440) ;  /* 0xffffffd800f07947 */ /* 0x000fea000383ffff */
.L_x_1357:
[----:B0-----:R0:W1:Y:S02]  /*23180*/  SYNCS.PHASECHK.TRANS64.TRYWAIT P0, [R3+URZ+0x13260], R0 ;  /* 0x01326000030075a7 */ /* 0x001064000800017f */
[----:B-1----:R-:W-:Y:S05]  /*23190*/  @!P0 NANOSLEEP.SYNCS 0x989680 ;  /* 0x009896800000895d */ /* 0x002fea0003900000 */
[----:B------:R-:W1:Y:S02]  /*231a0*/  @!P0 SYNCS.PHASECHK.TRANS64 P0, [R3+URZ+0x13260], R0 ;  /* 0x01326000030085a7 */ /* 0x000e64000800007f */
[----:B-1----:R-:W-:Y:S05]  /*231b0*/  @!P0 BRA `(.L_x_1357) ;  /* 0xfffffffc00f08947 */ /* 0x002fea000383ffff */
[----:B------:R-:W-:Y:S05]  /*231c0*/  BRA `(.L_x_1441) ;  /* 0xffffffd800f47947 */ /* 0x000fea000383ffff */
.L_x_1361:
        /* <DEDUP_REMOVED lines=8> */
.L_x_1443:
[----:B------:R-:W-:Y:S05]  /*23250*/  BSYNC B0 ;  /* 0x0000000000007941 */ /* 0x000fea0003800000 */
.L_x_1442:
[----:B------:R-:W-:Y:S02]  /*23260*/  IMAD.MOV.U32 R13, RZ, RZ, R24 ;  /* 0x000000ffff0d7224 */ /* 0x000fe400078e0018 */
        /* <DEDUP_REMOVED lines=8> */
.L_x_1444:
        /* <DEDUP_REMOVED lines=11> */
[C---:B------:R-:W-:Y:S01]  /*233a0*/  ISETP.GE.U32.AND P5, PT, R8.reuse, 0x10, PT ;  /* 0x000000100800780c */ /* 0x040fe20003fa6070 */
[----:B--2---:R-:W-:Y:S01]  /*233b0*/  @!P1 IMAD.MOV.U32 R25, RZ, RZ, R2 ;  /* 0x000000ffff199224 */ /* 0x004fe200078e0002 */
[----:B------:R-:W-:-:S03]  /*233c0*/  ISETP.NE.AND P1, PT, R8, RZ, PT ;  /* 0x000000ff0800720c */ /* 0x000fc60003f25270 */
[----:B------:R-:W-:-:S10]  /*233d0*/  IMAD.MOV.U32 R13, RZ, RZ, R25 ;  /* 0x000000ffff0d7224 */ /* 0x000fd400078e0019 */
[----:B------:R-:W-:Y:S05]  /*233e0*/  WARPSYNC.COLLECTIVE R15, `(.L_x_1445) ;  /* 0x000000000f087348 */ /* 0x000fea0003c00000 */
[----:B------:R0:W1:Y:S02]  /*233f0*/  SHFL.UP P6, R14, R13, R12, R11 ;  /* 0x0400000c0d0e7389 */ /* 0x00006400000c000b */
[----:B01----:R-:W-:Y:S01]  /*23400*/  ENDCOLLECTIVE ;  /* 0x000000000000791b */ /* 0x003fe20003800000 */
.L_x_1445:
[----:B------:R-:W-:Y:S01]  /*23410*/  IMAD.MOV.U32 R12, RZ, RZ, 0x2 ;  /* 0x00000002ff0c7424 */ /* 0x000fe200078e00ff */
[----:B------:R-:W-:-:S05]  /*23420*/  SEL R4, R14, RZ, P1 ;  /* 0x000000ff0e047207 */ /* 0x000fca0000800000 */
[----:B------:R-:W-:-:S04]  /*23430*/  IMAD.IADD R4, R25, 0x1, R4 ;  /* 0x0000000119047824 */ /* 0x000fc800078e0204 */
[----:B------:R-:W-:-:S07]  /*23440*/  IMAD.MOV.U32 R13, RZ, RZ, R4 ;  /* 0x000000ffff0d7224 */ /* 0x000fce00078e0004 */
[----:B------:R-:W-:Y:S05]  /*23450*/  WARPSYNC.COLLECTIVE R15, `(.L_x_1446) ;  /* 0x000000000f087348 */ /* 0x000fea0003c00000 */
[----:B------:R0:W1:Y:S02]  /*23460*/  SHFL.UP P6, R14, R13, R12, R11 ;  /* 0x0400000c0d0e7389 */ /* 0x00006400000c000b */
[----:B01----:R-:W-:Y:S01]  /*23470*/  ENDCOLLECTIVE ;  /* 0x000000000000791b */ /* 0x003fe20003800000 */
.L_x_1446:
[----:B------:R-:W-:Y:S01]  /*23480*/  IMAD.MOV.U32 R12, RZ, RZ, 0x4 ;  /* 0x00000004ff0c7424 */ /* 0x000fe200078e00ff */
[----:B------:R-:W-:-:S05]  /*23490*/  SEL R3, R14, RZ, P2 ;  /* 0x000000ff0e037207 */ /* 0x000fca0001000000 */
[----:B------:R-:W-:-:S04]  /*234a0*/  IMAD.IADD R6, R4, 0x1, R3 ;  /* 0x0000000104067824 */ /* 0x000fc800078e0203 */
[----:B------:R-:W-:-:S07]  /*234b0*/  IMAD.MOV.U32 R13, RZ, RZ, R6 ;  /* 0x000000ffff0d7224 */ /* 0x000fce00078e0006 */
[----:B------:R-:W-:Y:S05]  /*234c0*/  WARPSYNC.COLLECTIVE R15, `(.L_x_1447) ;  /* 0x000000000f087348 */ /* 0x000fea0003c00000 */
[----:B------:R0:W1:Y:S02]  /*234d0*/  SHFL.UP P6, R14, R13, R12, R11 ;  /* 0x0400000c0d0e7389 */ /* 0x00006400000c000b */
[----:B01----:R-:W-:Y:S01]  /*234e0*/  ENDCOLLECTIVE ;  /* 0x000000000000791b */ /* 0x003fe20003800000 */
.L_x_1447:
[----:B------:R-:W-:Y:S01]  /*234f0*/  IMAD.MOV.U32 R12, RZ, RZ, 0x8 ;  /* 0x00000008ff0c7424 */ /* 0x000fe200078e00ff */
[----:B------:R-:W-:-:S05]  /*23500*/  SEL R3, R14, RZ, P3 ;  /* 0x000000ff0e037207 */ /* 0x000fca0001800000 */
[----:B------:R-:W-:-:S04]  /*23510*/  IMAD.IADD R2, R6, 0x1, R3 ;  /* 0x0000000106027824 */ /* 0x000fc800078e0203 */
[----:B------:R-:W-:-:S07]  /*23520*/  IMAD.MOV.U32 R13, RZ, RZ, R2 ;  /* 0x000000ffff0d7224 */ /* 0x000fce00078e0002 */
[----:B------:R-:W-:Y:S05]  /*23530*/  WARPSYNC.COLLECTIVE R15, `(.L_x_1448) ;  /* 0x000000000f087348 */ /* 0x000fea0003c00000 */
[----:B------:R0:W1:Y:S02]  /*23540*/  SHFL.UP P6, R14, R13, R12, R11 ;  /* 0x0400000c0d0e7389 */ /* 0x00006400000c000b */
[----:B01----:R-:W-:Y:S01]  /*23550*/  ENDCOLLECTIVE ;  /* 0x000000000000791b */ /* 0x003fe20003800000 */
.L_x_1448:
[----:B------:R-:W-:Y:S01]  /*23560*/  IMAD.MOV.U32 R12, RZ, RZ, 0x10 ;  /* 0x00000010ff0c7424 */ /* 0x000fe200078e00ff */
[----:B------:R-:W-:-:S05]  /*23570*/  SEL R3, R14, RZ, P4 ;  /* 0x000000ff0e037207 */ /* 0x000fca0002000000 */
[----:B------:R-:W-:-:S04]  /*23580*/  IMAD.IADD R3, R2, 0x1, R3 ;  /* 0x0000000102037824 */ /* 0x000fc800078e0203 */
[----:B------:R-:W-:-:S07]  /*23590*/  IMAD.MOV.U32 R13, RZ, RZ, R3 ;  /* 0x000000ffff0d7224 */ /* 0x000fce00078e0003 */
[----:B------:R-:W-:Y:S05]  /*235a0*/  WARPSYNC.COLLECTIVE R15, `(.L_x_1449) ;  /* 0x000000000f087348 */ /* 0x000fea0003c00000 */
[----:B------:R0:W1:Y:S02]  /*235b0*/  SHFL.UP P6, R14, R13, R12, R11 ;  /* 0x0400000c0d0e7389 */ /* 0x00006400000c000b */
[----:B01----:R-:W-:Y:S01]  /*235c0*/  ENDCOLLECTIVE ;  /* 0x000000000000791b */ /* 0x003fe20003800000 */
.L_x_1449:
        /* <DEDUP_REMOVED lines=8> */
.L_x_1450:
[----:B------:R-:W-:Y:S05]  /*23650*/  BRA `(.L_x_1451) ;  /* 0xffffffdc00747947 */ /* 0x000fea000383ffff */
.L_x_1366:
[----:B------:R-:W-:Y:S01]  /*23660*/  BSSY B0, `(.L_x_1452) ;  /* 0x0000008000007945 */ /* 0x000fe20003800000 */
[----:B-----5:R-:W-:Y:S02]  /*23670*/  IMAD.MOV.U32 R13, RZ, RZ, R25 ;  /* 0x000000ffff0d7224 */ /* 0x020fe400078e0019 */
[----:B------:R-:W-:Y:S02]  /*23680*/  IMAD.MOV.U32 R12, RZ, RZ, 0x1 ;  /* 0x00000001ff0c7424 */ /* 0x000fe400078e00ff */
[----:B------:R-:W-:Y:S02]  /*23690*/  IMAD.MOV.U32 R11, RZ, RZ, RZ ;  /* 0x000000ffff0b7224 */ /* 0x000fe400078e00ff */
[----:B------:R-:W-:-:S07]  /*236a0*/  IMAD.MOV.U32 R15, RZ, RZ, -0x1 ;  /* 0xffffffffff0f7424 */ /* 0x000fce00078e00ff */
[----:B0-----:R-:W-:Y:S05]  /*236b0*/  WARPSYNC.COLLECTIVE R15, `(.L_x_1453) ;  /* 0x000000000f087348 */ /* 0x001fea0003c00000 */
[----:B------:R1:W2:Y:S02]  /*236c0*/  SHFL.UP P6, R14, R13, R12, R11 ;  /* 0x0400000c0d0e7389 */ /* 0x0002a400000c000b */
[----:B012---:R-:W-:Y:S01]  /*236d0*/  ENDCOLLECTIVE ;  /* 0x000000000000791b */ /* 0x007fe20003800000 */
.L_x_1453:
[----:B------:R-:W-:Y:S05]  /*236e0*/  BSYNC B0 ;  /* 0x0000000000007941 */ /* 0x000fea0003800000 */
.L_x_1452:
        /* <DEDUP_REMOVED lines=8> */
.L_x_1454:
[----:B------:R-:W-:Y:S01]  /*23770*/  IMAD.MOV.U32 R12, RZ, RZ, 0x4 ;  /* 0x00000004ff0c7424 */ /* 0x000fe200078e00ff */
[----:B------:R-:W-:-:S05]  /*23780*/  SEL R2, R14, RZ, P2 ;  /* 0x000000ff0e027207 */ /* 0x000fca0001000000 */
[----:B------:R-:W-:-:S04]  /*23790*/  IMAD.IADD R2, R13, 0x1, R2 ;  /* 0x000000010d027824 */ /* 0x000fc800078e0202 */
[----:B------:R-:W-:-:S07]  /*237a0*/  IMAD.MOV.U32 R13, RZ, RZ, R2 ;  /* 0x000000ffff0d7224 */ /* 0x000fce00078e0002 */
[----:B------:R-:W-:Y:S05]  /*237b0*/  WARPSYNC.COLLECTIVE R15, `(.L_x_1455) ;  /* 0x000000000f087348 */ /* 0x000fea0003c00000 */
[----:B------:R0:W1:Y:S02]  /*237c0*/  SHFL.UP P6, R14, R13, R12, R11 ;  /* 0x0400000c0d0e7389 */ /* 0x00006400000c000b */
[----:B01----:R-:W-:Y:S01]  /*237d0*/  ENDCOLLECTIVE ;  /* 0x000000000000791b */ /* 0x003fe20003800000 */
.L_x_1455:
[----:B------:R-:W-:Y:S01]  /*237e0*/  IMAD.MOV.U32 R12, RZ, RZ, 0x8 ;  /* 0x00000008ff0c7424 */ /* 0x000fe200078e00ff */
[----:B------:R-:W-:-:S05]  /*237f0*/  SEL R3, R14, RZ, P3 ;  /* 0x000000ff0e037207 */ /* 0x000fca0001800000 */
[----:B------:R-:W-:-:S04]  /*23800*/  IMAD.IADD R3, R2, 0x1, R3 ;  /* 0x0000000102037824 */ /* 0x000fc800078e0203 */
[----:B------:R-:W-:-:S07]  /*23810*/  IMAD.MOV.U32 R13, RZ, RZ, R3 ;  /* 0x000000ffff0d7224 */ /* 0x000fce00078e0003 */
[----:B------:R-:W-:Y:S05]  /*23820*/  WARPSYNC.COLLECTIVE R15, `(.L_x_1456) ;  /* 0x000000000f087348 */ /* 0x000fea0003c00000 */
[----:B------:R0:W1:Y:S02]  /*23830*/  SHFL.UP P6, R14, R13, R12, R11 ;  /* 0x0400000c0d0e7389 */ /* 0x00006400000c000b */
[----:B01----:R-:W-:Y:S01]  /*23840*/  ENDCOLLECTIVE ;  /* 0x000000000000791b */ /* 0x003fe20003800000 */
.L_x_1456:
[----:B------:R-:W-:Y:S01]  /*23850*/  IMAD.MOV.U32 R12, RZ, RZ, 0x10 ;  /* 0x00000010ff0c7424 */ /* 0x000fe200078e00ff */
[----:B------:R-:W-:-:S05]  /*23860*/  SEL R4, R14, RZ, P4 ;  /* 0x000000ff0e047207 */ /* 0x000fca0002000000 */
[----:B------:R-:W-:-:S04]  /*23870*/  IMAD.IADD R4, R3, 0x1, R4 ;  /* 0x0000000103047824 */ /* 0x000fc800078e0204 */
[----:B------:R-:W-:-:S07]  /*23880*/  IMAD.MOV.U32 R13, RZ, RZ, R4 ;  /* 0x000000ffff0d7224 */ /* 0x000fce00078e0004 */
[----:B------:R-:W-:Y:S05]  /*23890*/  WARPSYNC.COLLECTIVE R15, `(.L_x_1457) ;  /* 0x000000000f087348 */ /* 0x000fea0003c00000 */
[----:B------:R0:W1:Y:S02]  /*238a0*/  SHFL.UP P6, R14, R13, R12, R11 ;  /* 0x0400000c0d0e7389 */ /* 0x00006400000c000b */
[----:B01----:R-:W-:Y:S01]  /*238b0*/  ENDCOLLECTIVE ;  /* 0x000000000000791b */ /* 0x003fe20003800000 */
.L_x_1457:
        /* <DEDUP_REMOVED lines=8> */
.L_x_1458:
[----:B------:R-:W-:Y:S05]  /*23940*/  BRA `(.L_x_1459) ;  /* 0xffffffdc00547947 */ /* 0x000fea000383ffff */
.L_x_1368:
[----:B------:R-:W-:Y:S01]  /*23950*/  BSSY B0, `(.L_x_1460) ;  /* 0x0000006000007945 */ /* 0x000fe20003800000 */
[----:B------:R-:W-:Y:S01]  /*23960*/  PLOP3.LUT P6, PT, P6, PT, PT, 0x8, 0x0 ;  /* 0x000000000000781c */ /* 0x000fe200037ce170 */
[----:B------:R-:W-:-:S12]  /*23970*/  IMAD.MOV.U32 R15, RZ, RZ, -0x1 ;  /* 0xffffffffff0f7424 */ /* 0x000fd800078e00ff */
[----:B0-----:R-:W-:Y:S05]  /*23980*/  WARPSYNC.COLLECTIVE R15, `(.L_x_1461) ;  /* 0x000000000f087348 */ /* 0x001fea0003c00000 */
[----:B------:R-:W-:Y:S01]  /*23990*/  VOTE.ANY R14, PT, P6 ;  /* 0x00000000000e7806 */ /* 0x000fe200030e0100 */
[----:B0-----:R-:W-:Y:S06]  /*239a0*/  ENDCOLLECTIVE ;  /* 0x000000000000791b */ /* 0x001fec0003800000 */
.L_x_1461:
[----:B------:R-:W-:Y:S05]  /*239b0*/  BSYNC B0 ;  /* 0x0000000000007941 */ /* 0x000fea0003800000 */
.L_x_1460:
[----:B------:R-:W-:Y:S02]  /*239c0*/  IMAD.MOV.U32 R2, RZ, RZ, R14 ;  /* 0x000000ffff027224 */ /* 0x000fe400078e000e */
[----:B------:R-:W-:Y:S02]  /*239d0*/  IMAD.MOV.U32 R13, RZ, RZ, R25 ;  /* 0x000000ffff0d7224 */ /* 0x000fe400078e0019 */
[----:B------:R-:W0:Y:S01]  /*239e0*/  POPC R6, R2 ;  /* 0x0000000200067309 */ /* 0x000e220000000000 */
[----:B------:R-:W-:Y:S02]  /*239f0*/  IMAD.MOV.U32 R11, RZ, RZ, 0x1f ;  /* 0x0000001fff0b7424 */ /* 0x000fe400078e00ff */
[----:B------:R-:W-:Y:S02]  /*23a00*/  IMAD.MOV.U32 R15, RZ, RZ, -0x1 ;  /* 0xffffffffff0f7424 */ /* 0x000fe400078e00ff */
[----:B0-----:R-:W-:-:S07]  /*23a10*/  IMAD.MOV.U32 R12, RZ, RZ, R6 ;  /* 0x000000ffff0c7224 */ /* 0x001fce00078e0006 */
[----:B------:R-:W-:Y:S05]  /*23a20*/  WARPSYNC.COLLECTIVE R15, `(.L_x_1462) ;  /* 0x000000000f087348 */ /* 0x000fea0003c00000 */
[----:B------:R0:W1:Y:S02]  /*23a30*/  SHFL.IDX P6, R14, R13, R12, R11 ;  /* 0x0000000c0d0e7389 */ /* 0x00006400000c000b */
[----:B01----:R-:W-:Y:S01]  /*23a40*/  ENDCOLLECTIVE ;  /* 0x000000000000791b */ /* 0x003fe20003800000 */
.L_x_1462:
[----:B------:R-:W-:Y:S01]  /*23a50*/  IMAD.MOV.U32 R25, RZ, RZ, R14 ;  /* 0x000000ffff197224 */ /* 0x000fe200078e000e */
[----:B------:R-:W-:Y:S06]  /*23a60*/  BRA `(.L_x_1463) ;  /* 0xffffffdc00447947 */ /* 0x000fec000383ffff */
.L_x_1370:
[----:B------:R-:W-:Y:S01]  /*23a70*/  BSSY B0, `(.L_x_1464) ;  /* 0x0000007000007945 */ /* 0x000fe20003800000 */
[----:B------:R-:W-:Y:S02]  /*23a80*/  IMAD.MOV.U32 R13, RZ, RZ, R3 ;  /* 0x000000ffff0d7224 */ /* 0x000fe400078e0003 */
[----:B------:R-:W-:Y:S02]  /*23a90*/  IMAD.MOV.U32 R11, RZ, RZ, 0x1f ;  /* 0x0000001fff0b7424 */ /* 0x000fe400078e00ff */
[----:B------:R-:W-:-:S07]  /*23aa0*/  IMAD.MOV.U32 R15, RZ, RZ, -0x1 ;  /* 0xffffffffff0f7424 */ /* 0x000fce00078e00ff */
[----:B012---:R-:W-:Y:S05]  /*23ab0*/  WARPSYNC.COLLECTIVE R15, `(.L_x_1465) ;  /* 0x000000000f087348 */ /* 0x007fea0003c00000 */
[----:B------:R3:W4:Y:S02]  /*23ac0*/  SHFL.IDX P6, R14, R13, R12, R11 ;  /* 0x0000000c0d0e7389 */ /* 0x00072400000c000b */
[----:B01234-:R-:W-:Y:S01]  /*23ad0*/  ENDCOLLECTIVE ;  /* 0x000000000000791b */ /* 0x01ffe20003800000 */
.L_x_1465:
[----:B------:R-:W-:Y:S05]  /*23ae0*/  BSYNC B0 ;  /* 0x0000000000007941 */ /* 0x000fea0003800000 */
.L_x_1464:
[----:B------:R-:W-:Y:S05]  /*23af0*/  BRA `(.L_x_1369) ;  /* 0xffffffdc003c7947 */ /* 0x000fea000383ffff */
.L_x_1374:
[----:B0-----:R0:W1:Y:S02]  /*23b00*/  SYNCS.PHASECHK.TRANS64.TRYWAIT P0, [R8+URZ+0x13220], R0 ;  /* 0x01322000080075a7 */ /* 0x001064000800017f */
[----:B-1----:R-:W-:Y:S05]  /*23b10*/  @!P0 NANOSLEEP.SYNCS 0x989680 ;  /* 0x009896800000895d */ /* 0x002fea0003900000 */
[----:B------:R-:W1:Y:S02]  /*23b20*/  @!P0 SYNCS.PHASECHK.TRANS64 P0, [R8+URZ+0x13220], R0 ;  /* 0x01322000080085a7 */ /* 0x000e64000800007f */
[----:B-1----:R-:W-:Y:S05]  /*23b30*/  @!P0 BRA `(.L_x_1374) ;  /* 0xfffffffc00f08947 */ /* 0x002fea000383ffff */
[----:B------:R-:W-:Y:S05]  /*23b40*/  BRA `(.L_x_1466) ;  /* 0xffffffe000b47947 */ /* 0x000fea000383ffff */
.L_x_1375:
        /* <DEDUP_REMOVED lines=11> */
.L_x_1468:
[----:B------:R-:W-:Y:S05]  /*23c00*/  BSYNC B0 ;  /* 0x0000000000007941 */ /* 0x000fea0003800000 */
.L_x_1467:
[----:B------:R-:W-:Y:S05]  /*23c10*/  BRA `(.L_x_1469) ;  /* 0xffffffe0009c7947 */ /* 0x000fea000383ffff */
.L_x_1376:
[----:B------:R-:W-:Y:S01]  /*23c20*/  BSSY B0, `(.L_x_1470) ;  /* 0x0000006000007945 */ /* 0x000fe20003800000 */
[----:B------:R-:W-:-:S07]  /*23c30*/  IMAD.MOV.U32 R15, RZ, RZ, -0x1 ;  /* 0xffffffffff0f7424 */ /* 0x000fce00078e00ff */
[----:B0-----:R-:W-:Y:S05]  /*23c40*/  WARPSYNC.COLLECTIVE R15, `(.L_x_1471) ;  /* 0x000000000f0c7348 */ /* 0x001fea0003c00000 */
[----:B------:R-:W-:Y:S02]  /*23c50*/  ELECT P6, UR62, PT ;  /* 0x00000000003e782f */ /* 0x000fe400038c0000 */
[----:B------:R-:W-:Y:S01]  /*23c60*/  MOV R14, UR62 ;  /* 0x0000003e000e7c02 */ /* 0x000fe20008000f00 */
[----:B0-----:R-:W-:Y:S10]  /*23c70*/  ENDCOLLECTIVE ;  /* 0x000000000000791b */ /* 0x001ff40003800000 */
.L_x_1471:
[----:B------:R-:W-:Y:S05]  /*23c80*/  BSYNC B0 ;  /* 0x0000000000007941 */ /* 0x000fea0003800000 */
.L_x_1470:
[----:B------:R-:W-:Y:S05]  /*23c90*/  BRA `(.L_x_1472) ;  /* 0xffffffe000907947 */ /* 0x000fea000383ffff */
.L_x_1378:
[----:B0-----:R0:W1:Y:S02]  /*23ca0*/  SYNCS.PHASECHK.TRANS64.TRYWAIT P1, [R6+URZ], R3 ;  /* 0x00000003060075a7 */ /* 0x001064000802017f */
[----:B-1----:R-:W-:Y:S05]  /*23cb0*/  @!P1 NANOSLEEP.SYNCS 0x989680 ;  /* 0x009896800000995d */ /* 0x002fea0003900000 */
[----:B------:R-:W1:Y:S02]  /*23cc0*/  @!P1 SYNCS.PHASECHK.TRANS64 P1, [R6+URZ], R3 ;  /* 0x00000003060095a7 */ /* 0x000e64000802007f */
[----:B-1----:R-:W-:Y:S05]  /*23cd0*/  @!P1 BRA `(.L_x_1378) ;  /* 0xfffffffc00f09947 */ /* 0x002fea000383ffff */
[----:B------:R-:W-:Y:S05]  /*23ce0*/  BRA `(.L_x_1473) ;  /* 0xffffffe000c47947 */ /* 0x000fea000383ffff */
.L_x_1379:
[----:B-1----:R1:W2:Y:S02]  /*23cf0*/  SYNCS.PHASECHK.TRANS64.TRYWAIT P1, [R7+URZ], R0 ;  /* 0x00000000070075a7 */ /* 0x0022a4000802017f */
[----:B--2---:R-:W-:Y:S05]  /*23d00*/  @!P1 NANOSLEEP.SYNCS 0x989680 ;  /* 0x009896800000995d */ /* 0x004fea0003900000 */
[----:B------:R-:W2:Y:S02]  /*23d10*/  @!P1 SYNCS.PHASECHK.TRANS64 P1, [R7+URZ], R0 ;  /* 0x00000000070095a7 */ /* 0x000ea4000802007f */
[----:B--2---:R-:W-:Y:S05]  /*23d20*/  @!P1 BRA `(.L_x_1379) ;  /* 0xfffffffc00f09947 */ /* 0x004fea000383ffff */
[----:B------:R-:W-:Y:S05]  /*23d30*/  BRA `(.L_x_1474) ;  /* 0xffffffe000b87947 */ /* 0x000fea000383ffff */
.L_x_1381:
[----:B--2---:R2:W3:Y:S02]  /*23d40*/  SYNCS.PHASECHK.TRANS64.TRYWAIT P1, [R2+URZ+0x13260], R3 ;  /* 0x01326003020075a7 */ /* 0x0044e4000802017f */
[----:B---3--:R-:W-:Y:S05]  /*23d50*/  @!P1 NANOSLEEP.SYNCS 0x989680 ;  /* 0x009896800000995d */ /* 0x008fea0003900000 */
[----:B------:R-:W3:Y:S02]  /*23d60*/  @!P1 SYNCS.PHASECHK.TRANS64 P1, [R2+URZ+0x13260], R3 ;  /* 0x01326003020095a7 */ /* 0x000ee4000802007f */
[----:B---3--:R-:W-:Y:S05]  /*23d70*/  @!P1 BRA `(.L_x_1381) ;  /* 0xfffffffc00f09947 */ /* 0x008fea000383ffff */
[----:B------:R-:W-:Y:S05]  /*23d80*/  BRA `(.L_x_1475) ;  /* 0xffffffe000b87947 */ /* 0x000fea000383ffff */
.L_x_1383:
[----:B---3--:R3:W4:Y:S02]  /*23d90*/  SYNCS.PHASECHK.TRANS64.TRYWAIT P1, [R5+URZ+0x13260], R0 ;  /* 0x01326000050075a7 */ /* 0x008724000802017f */
[----:B----4-:R-:W-:Y:S05]  /*23da0*/  @!P1 NANOSLEEP.SYNCS 0x989680 ;  /* 0x009896800000995d */ /* 0x010fea0003900000 */
[----:B------:R-:W4:Y:S02]  /*23db0*/  @!P1 SYNCS.PHASECHK.TRANS64 P1, [R5+URZ+0x13260], R0 ;  /* 0x01326000050095a7 */ /* 0x000f24000802007f */
[----:B----4-:R-:W-:Y:S05]  /*23dc0*/  @!P1 BRA `(.L_x_1383) ;  /* 0xfffffffc00f09947 */ /* 0x010fea000383ffff */
[----:B------:R-:W-:Y:S05]  /*23dd0*/  BRA `(.L_x_1476) ;  /* 0xffffffe000b87947 */ /* 0x000fea000383ffff */
.L_x_1385:
[----:B----4-:R4:W0:Y:S02]  /*23de0*/  SYNCS.PHASECHK.TRANS64.TRYWAIT P0, [R2+URZ+0x13280], R3 ;  /* 0x01328003020075a7 */ /* 0x010824000800017f */
[----:B0-----:R-:W-:Y:S05]  /*23df0*/  @!P0 NANOSLEEP.SYNCS 0x989680 ;  /* 0x009896800000895d */ /* 0x001fea0003900000 */
[----:B------:R-:W0:Y:S02]  /*23e00*/  @!P0 SYNCS.PHASECHK.TRANS64 P0, [R2+URZ+0x13280], R3 ;  /* 0x01328003020085a7 */ /* 0x000e24000800007f */
[----:B0-----:R-:W-:Y:S05]  /*23e10*/  @!P0 BRA `(.L_x_1385) ;  /* 0xfffffffc00f08947 */ /* 0x001fea000383ffff */
[----:B------:R-:W-:Y:S05]  /*23e20*/  BRA `(.L_x_1386) ;  /* 0xffffffe000b47947 */ /* 0x000fea000383ffff */
.L_x_1477:
        /* <DEDUP_REMOVED lines=13> */
.L_x_2167:


//--------------------- .text._ZN7cutlass13device_kernelIN5flash11enable_sm90INS1_16FlashAttnFwdSm90INS1_25CollectiveMainloopFwdSm90ILi2EN4cute5tupleIJNS5_1CILi1EEES8_S8_EEENS6_IJNS7_ILi192EEENS7_ILi160EEENS7_ILi64EEEEEELi64ENS_12float_e4m3_tEfNS_4arch4Sm90ELb1ELb0ELb1ELb0ELb0ELb0ELb0ELb1ELb1ELb0ELb0ELb0EEENS1_21CollectiveEpilogueFwdINS6_IJSA_SC_SB_EEES9_NS_10bfloat16_tESG_Li384ELb0ELb0ELb0ELb1EEENS1_30DynamicPersistentTileSchedulerILi384ELi128ELb0ELb0ELb1EEEEEEEEEvNT_6ParamsE --------------------------
	.section	.text._ZN7cutlass13device_kernelIN5flash11enable_sm90INS1_16FlashAttnFwdSm90INS1_25CollectiveMainloopFwdSm90ILi2EN4cute5tupleIJNS5_1CILi1EEES8_S8_EEENS6_IJNS7_ILi192EEENS7_ILi160EEENS7_ILi64EEEEEELi64ENS_12float_e4m3_tEfNS_4arch4Sm90ELb1ELb0ELb1ELb0ELb0ELb0ELb0ELb1ELb1ELb0ELb0ELb0EEENS1_21CollectiveEpilogueFwdINS6_IJSA_SC_SB_EEES9_NS_10bfloat16_tESG_Li384ELb0ELb0ELb0ELb1EEENS1_30DynamicPersistentTileSchedulerILi384ELi128ELb0ELb0ELb1EEEEEEEEEvNT_6ParamsE,"ax",@progbits
	.align	128
.text._ZN7cutlass13device_kernelIN5flash11enable_sm90INS1_16FlashAttnFwdSm90INS1_25CollectiveMainloopFwdSm90ILi2EN4cute5tupleIJNS5_1CILi1EEES8_S8_EEENS6_IJNS7_ILi192EEENS7_ILi160EEENS7_ILi64EEEEEELi64ENS_12float_e4m3_tEfNS_4arch4Sm90ELb1ELb0ELb1ELb0ELb0ELb0ELb0ELb1ELb1ELb0ELb0ELb0EEENS1_21CollectiveEpilogueFwdINS6_IJSA_SC_SB_EEES9_NS_10bfloat16_tESG_Li384ELb0ELb0ELb0ELb1EEENS1_30DynamicPersistentTileSchedulerILi384ELi128ELb0ELb0ELb1EEEEEEEEEvNT_6ParamsE:
        .type           _ZN7cutlass13device_kernelIN5flash11enable_sm90INS1_16FlashAttnFwdSm90INS1_25CollectiveMainloopFwdSm90ILi2EN4cute5tupleIJNS5_1CILi1EEES8_S8_EEENS6_IJNS7_ILi192EEENS7_ILi160EEENS7_ILi64EEEEEELi64ENS_12float_e4m3_tEfNS_4arch4Sm90ELb1ELb0ELb1ELb0ELb0ELb0ELb0ELb1ELb1ELb0ELb0ELb0EEENS1_21CollectiveEpilogueFwdINS6_IJSA_SC_SB_EEES9_NS_10bfloat16_tESG_Li384ELb0ELb0ELb0ELb1EEENS1_30DynamicPersistentTileSchedulerILi384ELi128ELb0ELb0ELb1EEEEEEEEEvNT_6ParamsE,@function
        .size           _ZN7cutlass13device_kernelIN5flash11enable_sm90INS1_16FlashAttnFwdSm90INS1_25CollectiveMainloopFwdSm90ILi2EN4cute5tupleIJNS5_1CILi1EEES8_S8_EEENS6_IJNS7_ILi192EEENS7_ILi160EEENS7_ILi64EEEEEELi64ENS_12float_e4m3_tEfNS_4arch4Sm90ELb1ELb0ELb1ELb0ELb0ELb0ELb0ELb1ELb1ELb0ELb0ELb0EEENS1_21CollectiveEpilogueFwdINS6_IJSA_SC_SB_EEES9_NS_10bfloat16_tESG_Li384ELb0ELb0ELb0ELb1EEENS1_30DynamicPersistentTileSchedulerILi384ELi128ELb0ELb0ELb1EEEEEEEEEvNT_6ParamsE,(.L_x_2168 - _ZN7cutlass13device_kernelIN5flash11enable_sm90INS1_16FlashAttnFwdSm90INS1_25CollectiveMainloopFwdSm90ILi2EN4cute5tupleIJNS5_1CILi1EEES8_S8_EEENS6_IJNS7_ILi192EEENS7_ILi160EEENS7_ILi64EEEEEELi64ENS_12float_e4m3_tEfNS_4arch4Sm90ELb1ELb0ELb1ELb0ELb0ELb0ELb0ELb1ELb1ELb0ELb0ELb0EEENS1_21CollectiveEpilogueFwdINS6_IJSA_SC_SB_EEES9_NS_10bfloat16_tESG_Li384ELb0ELb0ELb0ELb1EEENS1_30DynamicPersistentTileSchedulerILi384ELi128ELb0ELb0ELb1EEEEEEEEEvNT_6ParamsE)
        .other          _ZN7cutlass13device_kernelIN5flash11enable_sm90INS1_16FlashAttnFwdSm90INS1_25CollectiveMainloopFwdSm90ILi2EN4cute5tupleIJNS5_1CILi1EEES8_S8_EEENS6_IJNS7_ILi192EEENS7_ILi160EEENS7_ILi64EEEEEELi64ENS_12float_e4m3_tEfNS_4arch4Sm90ELb1ELb0ELb1ELb0ELb0ELb0ELb0ELb1ELb1ELb0ELb0ELb0EEENS1_21CollectiveEpilogueFwdINS6_IJSA_SC_SB_EEES9_NS_10bfloat16_tESG_Li384ELb0ELb0ELb0ELb1EEENS1_30DynamicPersistentTileSchedulerILi384ELi128ELb0ELb0ELb1EEEEEEEEEvNT_6ParamsE,@"STO_CUDA_ENTRY STV_DEFAULT"
_ZN7cutlass13device_kernelIN5flash11enable_sm90INS1_16FlashAttnFwdSm90INS1_25CollectiveMainloopFwdSm90ILi2EN4cute5tupleIJNS5_1CILi1EEES8_S8_EEENS6_IJNS7_ILi192EEENS7_ILi160EEENS7_ILi64EEEEEELi64ENS_12float_e4m3_tEfNS_4arch4Sm90ELb1ELb0ELb1ELb0ELb0ELb0ELb0ELb1ELb1ELb0ELb0ELb0EEENS1_21CollectiveEpilogueFwdINS6_IJSA_SC_SB_EEES9_NS_10bfloat16_tESG_Li384ELb0ELb0ELb0ELb1EEENS1_30DynamicPersistentTileSchedulerILi384ELi128ELb0ELb0ELb1EEEEEEEEEvNT_6ParamsE:
[----:B------:R-:W1:Y:S02]  /*0000*/  LDC R1, c[0x0][0x28] ;  /* 0x00000a00ff017b82 */ /* 0x000e640000000800 */
[----:B-1----:R-:W-:Y:S01]  /*0010*/  VIADD R1, R1, 0xfffffff0 ;  /* 0xfffffff001017836 */ /* 0x002fe20000000000 */
[----:B------:R-:W1:Y:S01]  /*0020*/  S2R R3, SR_TID.X ;  /* 0x0000000000037919 */ /* 0x000e620000002100 */
[----:B------:R-:W-:Y:S01]  /*0030*/  ELECT P0, URZ, PT ;  /* 0x00000000003f782f */ /* 0x000fe20003800000 */
[----:B------:R-:W-:Y:S01]  /*0040*/  BSSY B0, `(.L_x_1478) ;  /* 0x0000013000007945 */ /* 0x000fe20003800000 */
[----:B-1----:R-:W-:-:S05]  /*0050*/  SHF.R.U32.HI R0, RZ, 0x5, R3 ;  /* 0x00000005ff007819 */ /* 0x002fca0000011603 */
[----:B------:R-:W1:Y:S02]  /*0060*/  SHFL.IDX PT, R2, R0, RZ, 0x1f ;  /* 0x00001fff00027589 */ /* 0x000e6400000e0000 */
[----:B-1----:R-:W-:-:S13]  /*0070*/  ISETP.EQ.AND P0, PT, R2, RZ, P0 ;  /* 0x000000ff0200720c */ /* 0x002fda0000702270 */
        /* <DEDUP_REMOVED lines=15> */
.L_x_1479:
[----:B------:R-:W-:Y:S05]  /*0170*/  BSYNC B0 ;  /* 0x0000000000007941 */ /* 0x000fea0003800000 */
.L_x_1478:
[----:B------:R-:W-:Y:S01]  /*0180*/  VOTEU.ANY UP0, P0 ;  /* 0x00000000003f7886 */ /* 0x000fe20000000100 */
[----:B------:R-:W1:Y:S01]  /*0190*/  SHFL.IDX PT, R2, R0, RZ, 0x1f ;  /* 0x00001fff00027589 */ /* 0x000e6200000e0000 */
[----:B------:R-:W-:Y:S01]  /*01a0*/  UMOV UR4, 0x1 ;  /* 0x0000000100047882 */ /* 0x000fe20000000000 */
[----:B------:R-:W-:Y:S02]  /*01b0*/  VOTEU.ANY UP1, P0 ;  /* 0x00000000003f7886 */ /* 0x000fe40000020100 */
[----:B------:R-:W2:Y:S01]  /*01c0*/  @UP0 S2UR UR7, SR_CgaCtaId ;  /* 0x00000000000709c3 */ /* 0x000ea20000008800 */
[----:B------:R-:W-:Y:S01]  /*01d0*/  @UP0 UMOV UR6, 0x400 ;  /* 0x0000040000060882 */ /* 0x000fe20000000000 */
[----:B------:R-:W-:-:S04]  /*01e0*/  @UP0 UIADD3 UR4, -UR4, 0x100000, URZ ;  /* 0x0010000004040890 */ /* 0x000fc8000fffe13f */
[----:B------:R-:W-:Y:S02]  /*01f0*/  @UP0 USHF.L.U32 UR5, UR4, 0xb, URZ ;  /* 0x0000000b04050899 */ /* 0x000fe4000800063f */
[----:B------:R-:W-:Y:S01]  /*0200*/  @UP0 USHF.L.U32 UR4, UR4, 0x1, URZ ;  /* 0x0000000104040899 */ /* 0x000fe2000800063f */
[----:B-1----:R-:W-:Y:S02]  /*0210*/  ISETP.NE.AND P1, PT, R2, RZ, PT ;  /* 0x000000ff0200720c */ /* 0x002fe40003f25270 */
[----:B------:R-:W-:Y:S01]  /*0220*/  SHF.R.U32.HI R2, RZ, 0x7, R3 ;  /* 0x00000007ff027819 */ /* 0x000fe20000011603 */
[----:B--2---:R-:W-:Y:S01]  /*0230*/  @UP0 ULEA UR6, UR7, UR6, 0x18 ;  /* 0x0000000607060291 */ /* 0x004fe2000f8ec03f */
[----:B------:R-:W-:-:S04]  /*0240*/  VOTEU.ANY UP0, P0 ;  /* 0x00000000003f7886 */ /* 0x000fc80000000100 */
[----:B------:R-:W1:Y:S04]  /*0250*/  SHFL.IDX PT, R2, R2, RZ, 0x1f ;  /* 0x00001fff02027589 */ /* 0x000e6800000e0000 */
[----:B------:R-:W2:Y:S03]  /*0260*/  FENCE.VIEW.ASYNC.S ;  /* 0x00000000000073c6 */ /* 0x000ea60000000000 */
[----:B--2---:R2:W3:Y:S01]  /*0270*/  @UP0 SYNCS.EXCH.64 URZ, [UR6+0x13200], UR4 ;  /* 0x01320004063f05b2 */ /* 0x0044e20008000100 */
[----:B------:R2:W4:Y:S01]  /*0280*/  @UP1 SYNCS.EXCH.64 URZ, [UR6+0x13220], UR4 ;  /* 0x01322004063f15b2 */ /* 0x0005220008000100 */
[----:B------:R-:W-:Y:S05]  /*0290*/  @P1 BRA `(.L_x_1480) ;  /* 0x0000000000481947 */ /* 0x000fea0003800000 */
[----:B--2---:R-:W2:Y:S01]  /*02a0*/  S2UR UR5, SR_CgaCtaId ;  /* 0x00000000000579c3 */ /* 0x004ea20000008800 */
[----:B------:R-:W-:Y:S01]  /*02b0*/  UMOV UR4, 0x400 ;  /* 0x0000040000047882 */ /* 0x000fe20000000000 */
[----:B------:R-:W-:Y:S01]  /*02c0*/  UMOV UR6, 0x1 ;  /* 0x0000000100067882 */ /* 0x000fe20000000000 */
[----:B------:R-:W-:Y:S01]  /*02d0*/  UMOV UR9, 0x3 ;  /* 0x0000000300097882 */ /* 0x000fe20000000000 */
[----:B------:R-:W-:-:S04]  /*02e0*/  UIADD3 UR6, -UR6, 0x100000, URZ ;  /* 0x0010000006067890 */ /* 0x000fc8000fffe13f */
[----:B------:R-:W-:Y:S02]  /*02f0*/  USHF.L.U32 UR7, UR6, 0xb, URZ ;  /* 0x0000000b06077899 */ /* 0x000fe4000800063f */
[----:B------:R-:W-:Y:S01]  /*0300*/  USHF.L.U32 UR6, UR6, 0x1, URZ ;  /* 0x0000000106067899 */ /* 0x000fe2000800063f */
[----:B------:R-:W-:Y:S01]  /*0310*/  ELECT P0, URZ, PT ;  /* 0x00000000003f782f */ /* 0x000fe20003800000 */
[----:B--2---:R-:W-:Y:S02]  /*0320*/  ULEA UR8, UR5, UR4, 0x18 ;  /* 0x0000000405087291 */ /* 0x004fe4000f8ec03f */
[----:B------:R-:W-:-:S04]  /*0330*/  UIADD3 UR4, -UR9, 0x100000, URZ ;  /* 0x0010000009047890 */ /* 0x000fc8000fffe13f */
[----:B------:R-:W-:Y:S02]  /*0340*/  USHF.L.U32 UR5, UR4, 0xb, URZ ;  /* 0x0000000b04057899 */ /* 0x000fe4000800063f */
[----:B------:R-:W-:Y:S01]  /*0350*/  USHF.L.U32 UR4, UR4, 0x1, URZ ;  /* 0x0000000104047899 */ /* 0x000fe2000800063f */
[----:B------:R-:W2:Y:S03]  /*0360*/  FENCE.VIEW.ASYNC.S ;  /* 0x00000000000073c6 */ /* 0x000ea60000000000 */
[----:B--2---:R2:W1:Y:S08]  /*0370*/  SYNCS.EXCH.64 URZ, [UR8+0x13230], UR6 ;  /* 0x01323006083f75b2 */ /* 0x0044700008000100 */
[----:B------:R2:W1:Y:S01]  /*0380*/  SYNCS.EXCH.64 URZ, [UR8+0x13240], UR4 ;  /* 0x01324004083f75b2 */ /* 0x0004620008000100 */
[----:B------:R2:W1:Y:S01]  /*0390*/  SYNCS.EXCH.64 URZ, [UR8+0x13238], UR6 ;  /* 0x01323806083f75b2 */ /* 0x0004620008000100 */
[----:B------:R2:W1:Y:S01]  /*03a0*/  SYNCS.EXCH.64 URZ, [UR8+0x13248], UR4 ;  /* 0x01324804083f75b2 */ /* 0x0004620008000100 */
[----:B------:R-:W-:Y:S01]  /*03b0*/  NOP ;  /* 0x0000000000007918 */ /* 0x000fe20000000000 */
.L_x_1480:
[----:B------:R-:W5:Y:S01]  /*03c0*/  SHFL.IDX PT, R3, R0, RZ, 0x1f ;  /* 0x00001fff00037589 */ /* 0x000f6200000e0000 */
[----:B------:R-:W-:Y:S01]  /*03d0*/  NOP ;  /* 0x0000000000007918 */ /* 0x000fe20000000000 */
[----:B-----5:R-:W-:-:S13]  /*03e0*/  ISETP.NE.AND P0, PT, R3, RZ, PT ;  /* 0x000000ff0300720c */ /* 0x020fda0003f05270 */
[----:B------:R-:W-:Y:S05]  /*03f0*/  @P0 BRA `(.L_x_1481) ;  /* 0x0000000000480947 */ /* 0x000fea0003800000 */
[----:B--2---:R-:W2:Y:S01]  /*0400*/  S2UR UR5, SR_CgaCtaId ;  /* 0x00000000000579c3 */ /* 0x004ea20000008800 */
[----:B------:R-:W-:Y:S01]  /*0410*/  UMOV UR4, 0x400 ;  /* 0x0000040000047882 */ /* 0x000fe20000000000 */
[----:B------:R-:W-:Y:S01]  /*0420*/  UMOV UR6, 0x80 ;  /* 0x0000008000067882 */ /* 0x000fe20000000000 */
[----:B------:R-:W-:Y:S01]  /*0430*/  UMOV UR7, 0x180 ;  /* 0x0000018000077882 */ /* 0x000fe20000000000 */
[----:B------:R-:W-:Y:S01]  /*0440*/  ELECT P0, URZ, PT ;  /* 0x00000000003f782f */ /* 0x000fe20003800000 */
[----:B--2---:R-:W-:Y:S02]  /*0450*/  ULEA UR8, UR5, UR4, 0x18 ;  /* 0x0000000405087291 */ /* 0x004fe4000f8ec03f */
[----:B------:R-:W-:-:S04]  /*0460*/  UIADD3 UR4, -UR6, 0x100000, URZ ;  /* 0x0010000006047890 */ /* 0x000fc8000fffe13f */
[----:B------:R-:W-:Y:S02]  /*0470*/  USHF.L.U32 UR5, UR4, 0xb, URZ ;  /* 0x0000000b04057899 */ /* 0x000fe4000800063f */
[----:B------:R-:W-:Y:S02]  /*0480*/  USHF.L.U32 UR4, UR4, 0x1, URZ ;  /* 0x0000000104047899 */ /* 0x000fe4000800063f */
        /* <DEDUP_REMOVED lines=9> */
.L_x_1481:
[----:B------:R-:W5:Y:S01]  /*0520*/  SHFL.IDX PT, R3, R0, RZ, 0x1f ;  /* 0x00001fff00037589 */ /* 0x000f6200000e0000 */
[----:B------:R-:W-:Y:S01]  /*0530*/  NOP ;  /* 0x0000000000007918 */ /* 0x000fe20000000000 */
[----:B-----5:R-:W-:-:S13]  /*0540*/  ISETP.NE.AND P0, PT, R3, RZ, PT ;  /* 0x000000ff0300720c */ /* 0x020fda0003f05270 */
[----:B------:R-:W-:Y:S05]  /*0550*/  @P0 BRA `(.L_x_1482) ;  /* 0x0000000000380947 */ /* 0x000fea0003800000 */
[----:B--2---:R-:W2:Y:S01]  /*0560*/  S2UR UR5, SR_CgaCtaId ;  /* 0x00000000000579c3 */ /* 0x004ea20000008800 */
[----:B------:R-:W-:Y:S01]  /*0570*/  UMOV UR4, 0x400 ;  /* 0x0000040000047882 */ /* 0x000fe20000000000 */
[----:B------:R-:W-:Y:S01]  /*0580*/  UMOV UR7, 0x1 ;  /* 0x0000000100077882 */ /* 0x000fe20000000000 */
[----:B------:R-:W-:Y:S01]  /*0590*/  ELECT P0, URZ, PT ;  /* 0x00000000003f782f */ /* 0x000fe20003800000 */
[----:B--2---:R-:W-:Y:S02]  /*05a0*/  ULEA UR6, UR5, UR4, 0x18 ;  /* 0x0000000405067291 */ /* 0x004fe4000f8ec03f */
[----:B------:R-:W-:-:S04]  /*05b0*/  UIADD3 UR4, -UR7, 0x100000, URZ ;  /* 0x0010000007047890 */ /* 0x000fc8000fffe13f */
[----:B------:R-:W-:Y:S02]  /*05c0*/  USHF.L.U32 UR5, UR4, 0xb, URZ ;  /* 0x0000000b04057899 */ /* 0x000fe4000800063f */
[----:B------:R-:W-:Y:S01]  /*05d0*/  USHF.L.U32 UR4, UR4, 0x1, URZ ;  /* 0x0000000104047899 */ /* 0x000fe2000800063f */
[----:B------:R-:W2:Y:S11]  /*05e0*/  FENCE.VIEW.ASYNC.S ;  /* 0x00000000000073c6 */ /* 0x000eb60000000000 */
[----:B--2---:R2:W1:Y:S01]  /*05f0*/  SYNCS.EXCH.64 URZ, [UR6+0x13270], UR4 ;  /* 0x01327004063f75b2 */ /* 0x0044620008000100 */
[----:B------:R2:W1:Y:S01]  /*0600*/  SYNCS.EXCH.64 URZ, [UR6+0x13280], UR4 ;  /* 0x01328004063f75b2 */ /* 0x0004620008000100 */
[----:B------:R2:W1:Y:S01]  /*0610*/  SYNCS.EXCH.64 URZ, [UR6+0x13278], UR4 ;  /* 0x01327804063f75b2 */ /* 0x0004620008000100 */
[----:B------:R2:W1:Y:S01]  /*0620*/  SYNCS.EXCH.64 URZ, [UR6+0x13288], UR4 ;  /* 0x01328804063f75b2 */ /* 0x0004620008000100 */
[----:B------:R-:W-:Y:S01]  /*0630*/  NOP ;  /* 0x0000000000007918 */ /* 0x000fe20000000000 */
.L_x_1482:
        /* <DEDUP_REMOVED lines=22> */
.L_x_1483:
        /* <DEDUP_REMOVED lines=22> */
.L_x_1484:
[----:B-1----:R-:W-:Y:S01]  /*0900*/  ISETP.NE.AND P0, PT, R2, RZ, PT ;  /* 0x000000ff0200720c */ /* 0x002fe20003f05270 */
[----:B------:R-:W-:Y:S01]  /*0910*/  IMAD.MOV.U32 R26, RZ, RZ, 0x1 ;  /* 0x00000001ff1a7424 */ /* 0x000fe200078e00ff */
[----:B------:R-:W-:Y:S01]  /*0920*/  NOP ;  /* 0x0000000000007918 */ /* 0x000fe20000000000 */
[----:B------:R-:W-:-:S03]  /*0930*/  ULDC.64 UR46, c[0x0][0x208] ;  /* 0x00008200002e7ab9 */ /* 0x000fc60000000a00 */
[----:B------:R-:W-:Y:S01]  /*0940*/  SEL R26, R26, 0x2, !P0 ;  /* 0x000000021a1a7807 */ /* 0x000fe20004000000 */
[----:B---34-:R-:W-:Y:S06]  /*0950*/  BAR.SYNC.DEFER_BLOCKING 0x0 ;  /* 0x0000000000007b1d */ /* 0x018fec0000010000 */
[----:B------:R-:W-:Y:S05]  /*0960*/  @!P0 BRA `(.L_x_1485) ;  /* 0x000000c000b48947 */ /* 0x000fea0003800000 */
.L_x_1486:
[----:B------:R-:W-:-:S08]  /*0970*/  NOP ;  /* 0x0000000000007918 */ /* 0x000fd00000000000 */
[----:B------:R-:W1:Y:S02]  /*0980*/  USETMAXREG.TRY_ALLOC.CTAPOOL UP0, 0xa0 ;  /* 0x000000a0000079c8 */ /* 0x000e640008000600 */
[----:B-1----:R-:W-:-:S13]  /*0990*/  PLOP3.LUT P0, PT, PT, PT, UP0, 0x80, 0x0 ;  /* 0x000000000000781c */ /* 0x002fda0003f0f008 */
[----:B------:R-:W-:Y:S05]  /*09a0*/  @!P0 BRA `(.L_x_1486) ;  /* 0xfffffffc00f08947 */ /* 0x000fea000383ffff */
[----:B--2---:R-:W1:Y:S08]  /*09b0*/  S2UR UR7, SR_CTAID.X ;  /* 0x00000000000779c3 */ /* 0x004e700000002500 */
        /* <DEDUP_REMOVED lines=8> */
[----:B------:R-:W-:Y:S01]  /*0a40*/  LOP3.LUT R16, R26, 0x1, RZ, 0xfc, !PT ;  /* 0x000000011a107812 */ /* 0x000fe200078efcff */
[----:B------:R3:W-:Y:S01]  /*0a50*/  STL [R1], RZ ;  /* 0x000000ff01007387 */ /* 0x0007e20000100800 */
[----:B------:R-:W-:Y:S01]  /*0a60*/  ULDC.64 UR36, c[0x0][0x198] ;  /* 0x0000660000247ab9 */ /* 0x000fe20000000a00 */
[----:B------:R-:W-:-:S03]  /*0a70*/  UMOV UR38, URZ ;  /* 0x0000003f00267c82 */ /* 0x000fc60008000000 */
[----:B------:R-:W4:Y:S01]  /*0a80*/  S2UR UR6, SR_SWINHI ;  /* 0x00000000000679c3 */ /* 0x000f220000002f00 */
[----:B--2---:R-:W-:Y:S01]  /*0a90*/  ULEA UR40, UR39, UR40, 0x18 ;  /* 0x0000002827287291 */ /* 0x004fe2000f8ec03f */
[----:B-1----:R-:W-:-:S06]  /*0aa0*/  VIADD R11, R2, 0xffffff80 ;  /* 0xffffff80020b7836 */ /* 0x002fcc0000000000 */
[----:B------:R-:W-:Y:S01]  /*0ab0*/  UMOV UR4, UR40 ;  /* 0x0000002800047c82 */ /* 0x000fe20008000000 */
[----:B----4-:R-:W-:Y:S01]  /*0ac0*/  UMOV UR5, UR6 ;  /* 0x0000000600057c82 */ /* 0x010fe20008000000 */
[----:B------:R-:W-:Y:S01]  /*0ad0*/  IMAD.U32 R22, RZ, RZ, UR4 ;  /* 0x00000004ff167e24 */ /* 0x000fe2000f8e00ff */
[----:B------:R-:W-:Y:S01]  /*0ae0*/  UMOV UR4, UR7 ;  /* 0x0000000700047c82 */ /* 0x000fe20008000000 */
[----:B------:R-:W-:Y:S01]  /*0af0*/  SHF.R.S32.HI R0, RZ, 0x1f, R11 ;  /* 0x0000001fff007819 */ /* 0x000fe2000001140b */
[----:B------:R-:W-:-:S03]  /*0b00*/  IMAD.U32 R23, RZ, RZ, UR5 ;  /* 0x00000005ff177e24 */ /* 0x000fc6000f8e00ff */
[CC--:B------:R-:W-:Y:S02]  /*0b10*/  LEA.HI R3, R0.reuse, R11.reuse, RZ, 0x4 ;  /* 0x0000000b00037211 */ /* 0x0c0fe400078f20ff */
[----:B------:R-:W-:Y:S02]  /*0b20*/  LEA.HI R2, R0, R11, RZ, 0x7 ;  /* 0x0000000b00027211 */ /* 0x000fe400078f38ff */
[----:B------:R-:W-:Y:S02]  /*0b30*/  SHF.R.S32.HI R4, RZ, 0x4, R3 ;  /* 0x00000004ff047819 */ /* 0x000fe40000011403 */
[----:B------:R-:W-:Y:S02]  /*0b40*/  LOP3.LUT R6, R2, 0xffffff80, RZ, 0xc0, !PT ;  /* 0xffffff8002067812 */ /* 0x000fe400078ec0ff */
[C---:B------:R-:W-:Y:S02]  /*0b50*/  LEA.HI R5, R3.reuse, R4, RZ, 0x1 ;  /* 0x0000000403057211 */ /* 0x040fe400078f08ff */
[----:B------:R-:W-:Y:S01]  /*0b60*/  LOP3.LUT R3, R3, 0x3fffff0, RZ, 0xc0, !PT ;  /* 0x03fffff003037812 */ /* 0x000fe200078ec0ff */
[----:B------:R-:W-:Y:S01]  /*0b70*/  IMAD.IADD R10, R11, 0x1, -R6 ;  /* 0x000000010b0a7824 */ /* 0x000fe200078e0a06 */
[----:B------:R-:W-:-:S02]  /*0b80*/  LOP3.LUT R5, R5, 0x1ffffffe, RZ, 0xc0, !PT ;  /* 0x1ffffffe05057812 */ /* 0x000fc400078ec0ff */
[----:B------:R-:W-:Y:S01]  /*0b90*/  SHF.R.S32.HI R12, RZ, 0x7, R2 ;  /* 0x00000007ff0c7819 */ /* 0x000fe20000011402 */
[----:B------:R-:W-:Y:S01]  /*0ba0*/  IMAD.IADD R3, R11, 0x1, -R3 ;  /* 0x000000010b037824 */ /* 0x000fe200078e0a03 */
[----:B------:R-:W-:Y:S01]  /*0bb0*/  SHF.R.S32.HI R6, RZ, 0x1f, R10 ;  /* 0x0000001fff067819 */ /* 0x000fe2000001140a */
[----:B------:R-:W-:Y:S01]  /*0bc0*/  IMAD.IADD R5, R4, 0x1, -R5 ;  /* 0x0000000104057824 */ /* 0x000fe200078e0a05 */
[----:B------:R-:W-:Y:S02]  /*0bd0*/  LEA.HI R4, R0, R11, RZ, 0x5 ;  /* 0x0000000b00047211 */ /* 0x000fe400078f28ff */
[----:B------:R-:W-:Y:S02]  /*0be0*/  LEA.HI R7, R6, R10, RZ, 0x2 ;  /* 0x0000000a06077211 */ /* 0x000fe400078f10ff */
[----:B------:R-:W-:Y:S02]  /*0bf0*/  SHF.R.S32.HI R13, RZ, 0x5, R4 ;  /* 0x00000005ff0d7819 */ /* 0x000fe40000011404 */
[----:B------:R-:W-:-:S02]  /*0c00*/  SHF.R.S32.HI R8, RZ, 0x2, R7 ;  /* 0x00000002ff087819 */ /* 0x000fc40000011407 */
[----:B------:R-:W-:Y:S01]  /*0c10*/  SHF.R.S32.HI R9, RZ, 0x1f, R7 ;  /* 0x0000001fff097819 */ /* 0x000fe20000011407 */
[----:B------:R-:W-:Y:S01]  /*0c20*/  IMAD R2, R13, 0x10, R3 ;  /* 0x000000100d027824 */ /* 0x000fe200078e0203 */
[----:B------:R-:W-:Y:S02]  /*0c30*/  LEA.HI R6, R6, R10, RZ, 0x5 ;  /* 0x0000000a06067211 */ /* 0x000fe400078f28ff */
[----:B------:R-:W-:Y:S01]  /*0c40*/  LEA.HI R9, R9, R8, RZ, 0x3 ;  /* 0x0000000809097211 */ /* 0x000fe200078f18ff */
[----:B------:R-:W-:Y:S01]  /*0c50*/  IMAD R3, R2, 0x8, R5 ;  /* 0x0000000802037824 */ /* 0x000fe200078e0205 */
[----:B------:R-:W-:Y:S01]  /*0c60*/  LEA.HI R0, R0, R11, RZ, 0x3 ;  /* 0x0000000b00007211 */ /* 0x000fe200078f18ff */
[----:B------:R-:W-:Y:S01]  /*0c70*/  IMAD.HI R2, R12, 0x55555556, RZ ;  /* 0x555555560c027827 */ /* 0x000fe200078e02ff */
[----:B------:R-:W-:Y:S02]  /*0c80*/  LOP3.LUT R9, R9, 0xfffffff8, RZ, 0xc0, !PT ;  /* 0xfffffff809097812 */ /* 0x000fe400078ec0ff */
[----:B------:R-:W-:Y:S01]  /*0c90*/  SHF.R.S32.HI R6, RZ, 0x5, R6 ;  /* 0x00000005ff067819 */ /* 0x000fe20000011406 */
[----:B------:R-:W-:Y:S01]  /*0ca0*/  IMAD.SHL.U32 R3, R3, 0x8, RZ ;  /* 0x0000000803037824 */ /* 0x000fe200078e00ff */
[----:B------:R-:W-:Y:S01]  /*0cb0*/  LEA.HI R4, R2, R2, RZ, 0x1 ;  /* 0x0000000202047211 */ /* 0x000fe200078f08ff */
[----:B------:R-:W-:Y:S01]  /*0cc0*/  IMAD.IADD R9, R8, 0x1, -R9 ;  /* 0x0000000108097824 */ /* 0x000fe200078e0a09 */
[----:B------:R-:W-:Y:S01]  /*0cd0*/  LOP3.LUT R2, R0, 0x1ffffff8, RZ, 0xc0, !PT ;  /* 0x1ffffff800027812 */ /* 0x000fe200078ec0ff */
[----:B------:R-:W-:Y:S01]  /*0ce0*/  IMAD.WIDE R22, R3, 0x2, R22 ;  /* 0x0000000203167825 */ /* 0x000fe200078e0216 */
[----:B------:R-:W-:-:S02]  /*0cf0*/  LOP3.LUT R17, R7, 0x7ffffffc, RZ, 0xc0, !PT ;  /* 0x7ffffffc07117812 */ /* 0x000fc400078ec0ff */
[----:B------:R-:W-:Y:S01]  /*0d00*/  SHF.R.S32.HI R156, RZ, 0x3, R0 ;  /* 0x00000003ff9c7819 */ /* 0x000fe20000011400 */
[----:B------:R-:W-:Y:S02]  /*0d10*/  IMAD R4, R4, -0x3, R12 ;  /* 0xfffffffd04047824 */ /* 0x000fe400078e020c */
[----:B------:R-:W-:Y:S02]  /*0d20*/  IMAD R9, R6, 0x10, R9 ;  /* 0x0000001006097824 */ /* 0x000fe400078e0209 */
[----:B------:R-:W-:Y:S02]  /*0d30*/  IMAD.IADD R2, R11, 0x1, -R2 ;  /* 0x000000010b027824 */ /* 0x000fe400078e0a02 */
[----:B------:R-:W-:Y:S02]  /*0d40*/  IMAD R18, R4, 0x40, R9 ;  /* 0x0000004004127824 */ /* 0x000fe400078e0209 */
[----:B------:R-:W-:Y:S02]  /*0d50*/  IMAD.SHL.U32 R4, R2, 0x8, RZ ;  /* 0x0000000802047824 */ /* 0x000fe400078e00ff */
[----:B------:R-:W-:-:S02]  /*0d60*/  IMAD.MOV.U32 R2, RZ, RZ, RZ ;  /* 0x000000ffff027224 */ /* 0x000fc400078e00ff */
[----:B------:R-:W-:Y:S01]  /*0d70*/  IMAD.IADD R17, R10, 0x1, -R17 ;  /* 0x000000010a117824 */ /* 0x000fe200078e0a11 */
[----:B------:R-:W-:-:S05]  /*0d80*/  SHF.R.S32.HI R5, RZ, 0x1f, R4 ;  /* 0x0000001fff057819 */ /* 0x000fca0000011404 */
[----:B------:R3:W-:Y:S02]  /*0d90*/  STL.64 [R1+0x8], R4 ;  /* 0x0000080401007387 */ /* 0x0007e40000100a00 */
.L_x_1536:
        /* <DEDUP_REMOVED lines=11> */
[----:B---34-:R-:W-:Y:S05]  /*0e50*/  @!P0 BRA `(.L_x_1487) ;  /* 0x0000000000208947 */ /* 0x018fea0003800000 */
        /* <DEDUP_REMOVED lines=8> */
.L_x_1487:
[----:B------:R-:W-:Y:S01]  /*0ee0*/  ULDC UR6, c[0x0][0xdc4] ;  /* 0x0003710000067ab9 */ /* 0x000fe20000000800 */
[----:B------:R-:W-:Y:S01]  /*0ef0*/  UMOV UR41, UR7 ;  /* 0x0000000700297c82 */ /* 0x000fe20008000000 */
[----:B------:R-:W-:-:S11]  /*0f00*/  UISETP.NE.AND UP0, UPT, UR6, 0x1, UPT ;  /* 0x000000010600788c */ /* 0x000fd6000bf05270 */
[----:B------:R-:W-:Y:S02]  /*0f10*/  @UP0 ULDC.64 UR10, c[0x0][0xdc8] ;  /* 0x00037200000a0ab9 */ /* 0x000fe40000000a00 */
[----:B------:R-:W-:-:S04]  /*0f20*/  UIMAD.WIDE.U32 UR4, UR7, UR10, URZ ;  /* 0x0000000a070472a5 */ /* 0x000fc8000f8e003f */
[----:B------:R-:W-:-:S04]  /*0f30*/  @UP0 USHF.R.U32.HI UR41, URZ, UR11, UR5 ;  /* 0x0000000b3f290299 */ /* 0x000fc80008011605 */
[----:B------:R-:W-:-:S12]  /*0f40*/  UIMAD UR4, UR41, UR6, URZ ;  /* 0x00000006290472a4 */ /* 0x000fd8000f8e023f */
.L_x_1488:
[----:B------:R-:W1:Y:S01]  /*0f50*/  LDC R41, c[0x0][0x2e0] ;  /* 0x0000b800ff297b82 */ /* 0x000e620000000800 */
[----:B------:R-:W-:Y:S01]  /*0f60*/  ULDC.64 UR10, c[0x0][0x3f8] ;  /* 0x0000fe00000a7ab9 */ /* 0x000fe20000000a00 */
[----:B------:R-:W-:Y:S01]  /*0f70*/  ULDC UR6, c[0x0][0x404] ;  /* 0x0001010000067ab9 */ /* 0x000fe20000000800 */
[----:B------:R-:W-:Y:S01]  /*0f80*/  UISETP.NE.U32.AND UP0, UPT, UR10, URZ, UPT ;  /* 0x0000003f0a00728c */ /* 0x000fe2000bf05070 */
[----:B------:R-:W-:Y:S01]  /*0f90*/  IMAD.MOV.U32 R55, RZ, RZ, RZ ;  /* 0x000000ffff377224 */ /* 0x000fe200078e00ff */
[----:B------:R-:W-:Y:S01]  /*0fa0*/  ULOP3.LUT UR5, URZ, UR41, URZ, 0x33, !UPT ;  /* 0x000000293f057292 */ /* 0x000fe2000f8e333f */
[----:B------:R-:W-:Y:S01]  /*0fb0*/  CS2R R10, SRZ ;  /* 0x00000000000a7805 */ /* 0x000fe2000001ff00 */
[----:B------:R-:W-:Y:S01]  /*0fc0*/  UISETP.NE.AND.EX UP0, UPT, UR11, URZ, UPT, UP0 ;  /* 0x0000003f0b00728c */ /* 0x000fe2000bf05300 */
[----:B------:R-:W2:Y:S01]  /*0fd0*/  LDC R3, c[0x0][0x428] ;  /* 0x00010a00ff037b82 */ /* 0x000ea20000000800 */
[----:B------:R-:W-:Y:S01]  /*0fe0*/  ULDC UR42, c[0x0][0xdac] ;  /* 0x00036b00002a7ab9 */ /* 0x000fe20000000800 */
[----:B------:R-:W-:Y:S01]  /*0ff0*/  ULDC UR43, c[0x0][0xdb8] ;  /* 0x00036e00002b7ab9 */ /* 0x000fe20000000800 */
[----:B------:R-:W-:Y:S01]  /*1000*/  USEL UR6, UR6, 0x1, UP0 ;  /* 0x0000000106067887 */ /* 0x000fe20008000000 */
[----:B------:R-:W-:Y:S01]  /*1010*/  CS2R R12, SRZ ;  /* 0x00000000000c7805 */ /* 0x000fe2000001ff00 */
[----:B------:R-:W-:Y:S01]  /*1020*/  UIADD3 UR42, UR5, UR42, URZ ;  /* 0x0000002a052a7290 */ /* 0x000fe2000fffe03f */
[----:B------:R-:W-:Y:S01]  /*1030*/  CS2R R14, SRZ ;  /* 0x00000000000e7805 */ /* 0x000fe2000001ff00 */
[----:B------:R-:W-:Y:S01]  /*1040*/  UISETP.NE.AND UP1, UPT, UR43, 0x1, UPT ;  /* 0x000000012b00788c */ /* 0x000fe2000bf25270 */
[----:B------:R-:W4:Y:S01]  /*1050*/  LDC R0, c[0x0][0x288] ;  /* 0x0000a200ff007b82 */ /* 0x000f220000000800 */
[----:B------:R-:W-:Y:S01]  /*1060*/  UIMAD UR42, UR42, 0xc0, URZ ;  /* 0x000000c02a2a78a4 */ /* 0x000fe2000f8e023f */
[----:B------:R-:W-:Y:S01]  /*1070*/  CS2R R20, SRZ ;  /* 0x0000000000147805 */ /* 0x000fe2000001ff00 */
[----:B------:R-:W-:Y:S01]  /*1080*/  UIADD3 UR4, UR7, -UR4, URZ ;  /* 0x8000000407047290 */ /* 0x000fe2000fffe03f */
[----:B------:R-:W-:-:S02]  /*1090*/  CS2R R24, SRZ ;  /* 0x0000000000187805 */ /* 0x000fc4000001ff00 */
[----:B------:R-:W-:Y:S01]  /*10a0*/  CS2R R28, SRZ ;  /* 0x00000000001c7805 */ /* 0x000fe2000001ff00 */
[----:B------:R-:W-:Y:S01]  /*10b0*/  ULDC UR7, c[0x0][0xdc4] ;  /* 0x0003710000077ab9 */ /* 0x000fe20000000800 */
[----:B------:R-:W-:Y:S01]  /*10c0*/  CS2R R26, SRZ ;  /* 0x00000000001a7805 */ /* 0x000fe2000001ff00 */
[----:B-1----:R-:W-:Y:S01]  /*10d0*/  IMAD R41, R41, UR6, RZ ;  /* 0x0000000629297c24 */ /* 0x002fe2000f8e02ff */
[----:B------:R-:W-:Y:S01]  /*10e0*/  UIMAD UR8, UR8, UR7, UR4 ;  /* 0x00000007080872a4 */ /* 0x000fe2000f8e0204 */
[----:B------:R-:W-:Y:S01]  /*10f0*/  CS2R R32, SRZ ;  /* 0x0000000000207805 */ /* 0x000fe2000001ff00 */
[----:B------:R-:W-:Y:S01]  /*1100*/  @UP1 ULDC UR6, c[0x0][0xdc0] ;  /* 0x0003700000061ab9 */ /* 0x000fe20000000800 */
[----:B------:R-:W-:Y:S01]  /*1110*/  @UP1 ULDC UR4, c[0x0][0xdbc] ;  /* 0x00036f0000041ab9 */ /* 0x000fe20000000800 */
[----:B------:R-:W-:Y:S01]  /*1120*/  CS2R R30, SRZ ;  /* 0x00000000001e7805 */ /* 0x000fe2000001ff00 */
[----:B------:R-:W-:Y:S01]  /*1130*/  UIMAD.WIDE.U32 UR4, UR8, UR4, URZ ;  /* 0x00000004080472a5 */ /* 0x000fe2000f8e003f */
[----:B------:R-:W-:-:S02]  /*1140*/  CS2R R56, SRZ ;  /* 0x0000000000387805 */ /* 0x000fc4000001ff00 */
[----:B--2---:R-:W-:Y:S01]  /*1150*/  ISETP.NE.AND P0, PT, R3, 0x1, PT ;  /* 0x000000010300780c */ /* 0x004fe20003f05270 */
[----:B------:R-:W-:Y:S01]  /*1160*/  UMOV UR44, UR8 ;  /* 0x00000008002c7c82 */ /* 0x000fe20008000000 */
[----:B------:R-:W-:Y:S01]  /*1170*/  @UP1 USHF.R.U32.HI UR44, URZ, UR6, UR5 ;  /* 0x000000063f2c1299 */ /* 0x000fe20008011605 */
[----:B------:R-:W-:Y:S02]  /*1180*/  CS2R R36, SRZ ;  /* 0x0000000000247805 */ /* 0x000fe4000001ff00 */
[----:B------:R-:W-:Y:S02]  /*1190*/  CS2R R58, SRZ ;  /* 0x00000000003a7805 */ /* 0x000fe4000001ff00 */
[----:B------:R-:W-:Y:S01]  /*11a0*/  CS2R R44, SRZ ;  /* 0x00000000002c7805 */ /* 0x000fe2000001ff00 */
[----:B------:R-:W-:Y:S01]  /*11b0*/  UIADD3 UR4, -UR44, URZ, URZ ;  /* 0x0000003f2c047290 */ /* 0x000fe2000fffe13f */
[----:B------:R-:W-:Y:S01]  /*11c0*/  IMAD.MOV.U32 R60, RZ, RZ, RZ ;  /* 0x000000ffff3c7224 */ /* 0x000fe200078e00ff */
[C---:B----4-:R-:W-:Y:S01]  /*11d0*/  IADD3 R3, R41.reuse, 0x15f, -R0 ;  /* 0x0000015f29037810 */ /* 0x050fe20007ffe800 */
[----:B------:R-:W-:Y:S01]  /*11e0*/  VIADD R0, R41, 0x9f ;  /* 0x0000009f29007836 */ /* 0x000fe20000000000 */
[----:B------:R-:W-:-:S03]  /*11f0*/  UIMAD UR43, UR43, UR4, UR8 ;  /* 0x000000042b2b72a4 */ /* 0x000fc6000f8e0208 */
[----:B---3--:R-:W-:Y:S01]  /*1200*/  VIADD R4, R3, UR42 ;  /* 0x0000002a03047c36 */ /* 0x008fe20008000000 */
[----:B------:R-:W1:Y:S01]  /*1210*/  @P0 LDC R7, c[0x0][0x42c] ;  /* 0x00010b00ff070b82 */ /* 0x000e620000000800 */
[----:B------:R-:W-:-:S04]  /*1220*/  IMAD.HI R3, R0, 0x66666667, RZ ;  /* 0x6666666700037827 */ /* 0x000fc800078e02ff */
[----:B------:R-:W-:Y:S01]  /*1230*/  IMAD.HI R5, R4, 0x66666667, RZ ;  /* 0x6666666704057827 */ /* 0x000fe200078e02ff */
[----:B------:R-:W-:Y:S02]  /*1240*/  SHF.R.U32.HI R4, RZ, 0x1f, R3 ;  /* 0x0000001fff047819 */ /* 0x000fe40000011603 */
[----:B------:R-:W2:Y:S01]  /*1250*/  @P0 LDC R9, c[0x0][0x430] ;  /* 0x00010c00ff090b82 */ /* 0x000ea20000000800 */
[----:B------:R-:W-:Y:S01]  /*1260*/  IMAD.U32 R19, RZ, RZ, UR43 ;  /* 0x0000002bff137e24 */ /* 0x000fe2000f8e00ff */
[----:B------:R-:W-:Y:S02]  /*1270*/  SHF.R.U32.HI R6, RZ, 0x1f, R5 ;  /* 0x0000001fff067819 */ /* 0x000fe40000011605 */
[----:B------:R-:W-:Y:S01]  /*1280*/  LEA.HI.SX32 R4, R3, R4, 0x1a ;  /* 0x0000000403047211 */ /* 0x000fe200078fd2ff */
[----:B------:R-:W-:Y:S01]  /*1290*/  IMAD.MOV.U32 R3, RZ, RZ, RZ ;  /* 0x000000ffff037224 */ /* 0x000fe200078e00ff */
[----:B------:R-:W-:-:S04]  /*12a0*/  LEA.HI.SX32 R5, R5, R6, 0x1a ;  /* 0x0000000605057211 */ /* 0x000fc800078fd2ff */
[----:B------:R-:W-:-:S04]  /*12b0*/  VIMNMX R40, R4, R5, PT ;  /* 0x0000000504287248 */ /* 0x000fc80003fe0100 */
[----:B------:R-:W-:Y:S01]  /*12c0*/  ISETP.GE.AND P1, PT, R40, 0x1, PT ;  /* 0x000000012800780c */ /* 0x000fe20003f26270 */
[----:B-1----:R-:W-:Y:S01]  /*12d0*/  @P0 IMAD.HI.U32 R0, R7, UR43, RZ ;  /* 0x0000002b07000c27 */ /* 0x002fe2000f8e00ff */
[----:B------:R-:W-:-:S04]  /*12e0*/  CS2R R6, SRZ ;  /* 0x0000000000067805 */ /* 0x000fc8000001ff00 */
[----:B--2---:R-:W-:Y:S01]  /*12f0*/  @P0 SHF.R.U32.HI R19, RZ, R9, R0 ;  /* 0x00000009ff130219 */ /* 0x004fe20000011600 */
[----:B------:R-:W-:Y:S01]  /*1300*/  IMAD.MOV.U32 R0, RZ, RZ, RZ ;  /* 0x000000ffff007224 */ /* 0x000fe200078e00ff */
[----:B------:R-:W-:Y:S02]  /*1310*/  PLOP3.LUT P0, PT, PT, PT, PT, 0x80, 0x0 ;  /* 0x000000000000781c */ /* 0x000fe40003f0f070 */
[----:B------:R-:W-:-:S03]  /*1320*/  CS2R R8, SRZ ;  /* 0x0000000000087805 */ /* 0x000fc6000001ff00 */
[----:B------:R-:W-:Y:S08]  /*1330*/  @!P1 BRA `(.L_x_1489) ;  /* 0x000000a400b09947 */ /* 0x000ff00003800000 */
[----:B------:R-:W1:Y:S02]  /*1340*/  S2R R34, SR_TID.X ;  /* 0x0000000000227919 */ /* 0x000e640000002100 */
[----:B-1----:R-:W-:-:S05]  /*1350*/  VIADD R35, R34, 0xffffff80 ;  /* 0xffffff8022237836 */ /* 0x002fca0000000000 */
[----:B------:R-:W-:-:S04]  /*1360*/  SHF.R.S32.HI R34, RZ, 0x1f, R35 ;  /* 0x0000001fff227819 */ /* 0x000fc80000011423 */
[----:B------:R-:W-:-:S04]  /*1370*/  LEA.HI R34, R34, R35, RZ, 0x7 ;  /* 0x0000002322227211 */ /* 0x000fc800078f38ff */
[----:B------:R-:W-:-:S05]  /*1380*/  SHF.R.S32.HI R34, RZ, 0x7, R34 ;  /* 0x00000007ff227819 */ /* 0x000fca0000011422 */
        /* <DEDUP_REMOVED lines=28> */
.L_x_1490:
[----:B------:R-:W1:Y:S01]  /*1550*/  LDC.64 R12, c[0x0][0x990] ;  /* 0x00026400ff0c7b82 */ /* 0x000e620000000a00 */
[----:B------:R-:W2:Y:S01]  /*1560*/  LDL R26, [R1] ;  /* 0x00000000011a7983 */ /* 0x000ea20000100800 */
[----:B------:R-:W-:Y:S01]  /*1570*/  IMAD.U32 R5, RZ, RZ, UR44 ;  /* 0x0000002cff057e24 */ /* 0x000fe2000f8e00ff */
[----:B------:R-:W-:-:S05]  /*1580*/  ULDC UR4, c[0x0][0x9d8] ;  /* 0x0002760000047ab9 */ /* 0x000fca0000000800 */
[----:B------:R-:W3:Y:S01]  /*1590*/  LDC.64 R20, c[0x0][0x998] ;  /* 0x00026600ff147b82 */ /* 0x000ee20000000a00 */
[----:B-1----:R-:W-:-:S04]  /*15a0*/  ISETP.NE.U32.AND P0, PT, R12, RZ, PT ;  /* 0x000000ff0c00720c */ /* 0x002fc80003f05070 */
[----:B------:R-:W-:Y:S02]  /*15b0*/  ISETP.NE.AND.EX P0, PT, R13, RZ, PT, P0 ;  /* 0x000000ff0d00720c */ /* 0x000fe40003f05300 */
[----:B---3--:R-:W-:-:S04]  /*15c0*/  ISETP.NE.U32.AND P1, PT, R20, RZ, PT ;  /* 0x000000ff1400720c */ /* 0x008fc80003f25070 */
[----:B------:R-:W-:-:S07]  /*15d0*/  ISETP.NE.AND.EX P1, PT, R21, RZ, PT, P1 ;  /* 0x000000ff1500720c */ /* 0x000fce0003f25310 */
[----:B------:R-:W1:Y:S01]  /*15e0*/  @P0 LDC.64 R8, c[0x0][0x9a8] ;  /* 0x00026a00ff080b82 */ /* 0x000e620000000a00 */
[----:B------:R-:W-:-:S07]  /*15f0*/  @P0 SHF.R.S32.HI R3, RZ, 0x1f, R5 ;  /* 0x0000001fff030819 */ /* 0x000fce0000011405 */
[----:B------:R-:W3:Y:S01]  /*1600*/  @P1 LDC.64 R10, c[0x0][0x9b8] ;  /* 0x00026e00ff0a1b82 */ /* 0x000ee20000000a00 */
[----:B------:R-:W-:-:S07]  /*1610*/  @P1 SHF.R.S32.HI R5, RZ, 0x1f, R5 ;  /* 0x0000001fff051819 */ /* 0x000fce0000011405 */
[----:B------:R-:W4:Y:S08]  /*1620*/  @P1 LDC.64 R24, c[0x0][0x9c0] ;  /* 0x00027000ff181b82 */ /* 0x000f300000000a00 */
[----:B------:R-:W5:Y:S01]  /*1630*/  @P0 LDC.64 R14, c[0x0][0x9b0] ;  /* 0x00026c00ff0e0b82 */ /* 0x000f620000000a00 */
[----:B-1----:R-:W-:Y:S01]  /*1640*/  @P0 IMAD R0, R3, R8, RZ ;  /* 0x0000000803000224 */ /* 0x002fe200078e02ff */
[----:B------:R-:W-:-:S03]  /*1650*/  @P0 SHF.R.S32.HI R3, RZ, 0x1f, R19 ;  /* 0x0000001fff030819 */ /* 0x000fc60000011413 */
[----:B------:R-:W-:Y:S02]  /*1660*/  @P0 IMAD R9, R9, UR44, R0 ;  /* 0x0000002c09090c24 */ /* 0x000fe4000f8e0200 */
[----:B---3--:R-:W-:Y:S02]  /*1670*/  @P1 IMAD R6, R5, R10, RZ ;  /* 0x0000000a05061224 */ /* 0x008fe400078e02ff */
[----:B------:R-:W-:-:S04]  /*1680*/  @P0 IMAD.WIDE.U32 R4, R8, UR44, RZ ;  /* 0x0000002c08040c25 */ /* 0x000fc8000f8e00ff */
[----:B------:R-:W-:Y:S01]  /*1690*/  @P0 IMAD.IADD R5, R5, 0x1, R9 ;  /* 0x0000000105050824 */ /* 0x000fe200078e0209 */
[----:B------:R-:W-:Y:S01]  /*16a0*/  @P1 SHF.R.S32.HI R9, RZ, 0x1f, R19 ;  /* 0x0000001fff091819 */ /* 0x000fe20000011413 */
[----:B------:R-:W-:Y:S02]  /*16b0*/  @P1 IMAD R11, R11, UR44, R6 ;  /* 0x0000002c0b0b1c24 */ /* 0x000fe4000f8e0206 */
[----:B------:R-:W-:-:S04]  /*16c0*/  @P1 IMAD.WIDE.U32 R6, R10, UR44, RZ ;  /* 0x0000002c0a061c25 */ /* 0x000fc8000f8e00ff */
[----:B----4-:R-:W-:Y:S02]  /*16d0*/  @P1 IMAD R8, R9, R24, RZ ;  /* 0x0000001809081224 */ /* 0x010fe400078e02ff */
[-C--:B-----5:R-:W-:Y:S02]  /*16e0*/  @P0 IMAD R0, R3, R14.reuse, RZ ;  /* 0x0000000e03000224 */ /* 0x0a0fe400078e02ff */
[----:B------:R-:W-:Y:S02]  /*16f0*/  @P1 IMAD.IADD R7, R7, 0x1, R11 ;  /* 0x0000000107071824 */ /* 0x000fe400078e020b */
[C---:B------:R-:W-:Y:S02]  /*1700*/  @P1 IMAD R11, R19.reuse, R25, R8 ;  /* 0x00000019130b1224 */ /* 0x040fe400078e0208 */
[C---:B------:R-:W-:Y:S02]  /*1710*/  @P0 IMAD R3, R19.reuse, R15, R0 ;  /* 0x0000000f13030224 */ /* 0x040fe400078e0200 */
[----:B------:R-:W-:-:S04]  /*1720*/  @P0 IMAD.WIDE.U32 R4, R19, R14, R4 ;  /* 0x0000000e13040225 */ /* 0x000fc800078e0004 */
[----:B------:R-:W-:Y:S01]  /*1730*/  @P1 IMAD.WIDE.U32 R8, R19, R24, R6 ;  /* 0x0000001813081225 */ /* 0x000fe200078e0006 */
[----:B------:R-:W-:Y:S02]  /*1740*/  @P0 IADD3 R3, R5, R3, RZ ;  /* 0x0000000305030210 */ /* 0x000fe40007ffe0ff */
[----:B------:R-:W-:Y:S01]  /*1750*/  @P0 LEA R6, P2, R4, R12, 0x2 ;  /* 0x0000000c04060211 */ /* 0x000fe200078410ff */
[----:B------:R-:W-:Y:S01]  /*1760*/  @P1 IMAD.IADD R0, R9, 0x1, R11 ;  /* 0x0000000109001824 */ /* 0x000fe200078e020b */
[----:B------:R-:W-:Y:S02]  /*1770*/  @P1 LEA R10, P3, R8, R20, 0x2 ;  /* 0x00000014080a1211 */ /* 0x000fe400078610ff */
[----:B------:R-:W-:Y:S01]  /*1780*/  @P0 LEA.HI.X R7, R4, R13, R3, 0x2, P2 ;  /* 0x0000000d04070211 */ /* 0x000fe200010f1403 */
[----:B------:R-:W-:Y:S01]  /*1790*/  IMAD.MOV.U32 R3, RZ, RZ, 0x3f800000 ;  /* 0x3f800000ff037424 */ /* 0x000fe200078e00ff */
[----:B------:R-:W-:Y:S01]  /*17a0*/  @P1 LEA.HI.X R11, R8, R21, R0, 0x2, P3 ;  /* 0x00000015080b1211 */ /* 0x000fe200018f1400 */
[----:B------:R-:W-:-:S04]  /*17b0*/  IMAD.MOV.U32 R0, RZ, RZ, 0x3f800000 ;  /* 0x3f800000ff007424 */ /* 0x000fc800078e00ff */
[----:B------:R-:W3:Y:S04]  /*17c0*/  @P0 LDG.E R3, desc[UR46][R6.64] ;  /* 0x0000002e06030981 */ /* 0x000ee8000c1e1900 */
[----:B------:R-:W3:Y:S01]  /*17d0*/  @P1 LDG.E R0, desc[UR46][R10.64] ;  /* 0x0000002e0a001981 */ /* 0x000ee2000c1e1900 */
[----:B------:R-:W-:Y:S02]  /*17e0*/  ISETP.NE.AND P1, PT, R16, 0x3, PT ;  /* 0x000000031000780c */ /* 0x000fe40003f25270 */
[----:B--2---:R-:W-:-:S04]  /*17f0*/  LEA.HI R4, R26, R26, RZ, 0x1 ;  /* 0x0000001a1a047211 */ /* 0x004fc800078f08ff */
[----:B------:R-:W-:-:S05]  /*1800*/  LOP3.LUT R4, R4, 0xfffffffe, RZ, 0xc0, !PT ;  /* 0xfffffffe04047812 */ /* 0x000fca00078ec0ff */
[----:B------:R-:W-:-:S05]  /*1810*/  IMAD.IADD R4, R26, 0x1, -R4 ;  /* 0x000000011a047824 */ /* 0x000fca00078e0a04 */
[----:B------:R-:W-:-:S04]  /*1820*/  SHF.L.U32 R4, R4, 0x1f, RZ ;  /* 0x0000001f04047819 */ /* 0x000fc800000006ff */
[----:B------:R-:W1:Y:S01]  /*1830*/  SYNCS.PHASECHK.TRANS64.TRYWAIT P0, [UR40+0x13200], R4 ;  /* 0x01320004ff0075a7 */ /* 0x000e620008000168 */
[----:B---3--:R-:W-:-:S04]  /*1840*/  FMUL.FTZ R0, R3, R0 ;  /* 0x0000000003007220 */ /* 0x008fc80000410000 */
[----:B------:R-:W-:Y:S01]  /*1850*/  FMUL.FTZ R0, R0, UR4 ;  /* 0x0000000400007c20 */ /* 0x000fe20008410000 */
[----:B-1----:R-:W-:Y:S06]  /*1860*/  @!P0 BRA `(.L_x_1491) ;  /* 0x000000dc00cc8947 */ /* 0x002fec0003800000 */
.L_x_1606:
[----:B------:R-:W-:Y:S05]  /*1870*/  @!P1 BRA `(.L_x_1492) ;  /* 0x0000000000049947 */ /* 0x000fea0003800000 */
[----:B------:R-:W-:Y:S01]  /*1880*/  BPT.TRAP 0x1 ;  /* 0x000000040000795c */ /* 0x000fe20000300000 */
.L_x_1492:
[----:B-1----:R-:W-:Y:S01]  /*1890*/  IMAD.U32 R3, RZ, RZ, UR38 ;  /* 0x00000026ff037e24 */ /* 0x002fe2000f8e00ff */
[----:B------:R-:W-:-:S04]  /*18a0*/  SHF.L.U32 R4, R2, 0x1f, RZ ;  /* 0x0000001f02047819 */ /* 0x000fc800000006ff */
[----:B------:R-:W-:-:S04]  /*18b0*/  LEA R3, R3, UR40, 0x3 ;  /* 0x0000002803037c11 */ /* 0x000fc8000f8e18ff */
[----:B------:R1:W2:Y:S01]  /*18c0*/  SYNCS.PHASECHK.TRANS64.TRYWAIT P0, [R3+URZ+0x13230], R4 ;  /* 0x01323004030075a7 */ /* 0x0002a2000800017f */
[----:B------:R-:W-:Y:S05]  /*18d0*/  @!P1 BRA `(.L_x_1493) ;  /* 0x0000000000049947 */ /* 0x000fea0003800000 */
[----:B------:R-:W-:Y:S01]  /*18e0*/  BPT.TRAP 0x1 ;  /* 0x000000040000795c */ /* 0x000fe20000300000 */
.L_x_1493:
[----:B--2---:R-:W-:Y:S05]  /*18f0*/  @P0 BRA `(.L_x_1494) ;  /* 0x0000000000080947 */ /* 0x004fea0003800000 */
[----:B------:R-:W2:Y:S02]  /*1900*/  SYNCS.PHASECHK.TRANS64.TRYWAIT P0, [R3+URZ+0x13230], R4 ;  /* 0x01323004030075a7 */ /* 0x000ea4000800017f */
[----:B--2---:R-:W-:Y:S05]  /*1910*/  @!P0 BRA `(.L_x_1495) ;  /* 0x000000dc00b88947 */ /* 0x004fea0003800000 */
.L_x_1494:
[----:B------:R-:W3:Y:S01]  /*1920*/  S2R R6, SR_TID.X ;  /* 0x0000000000067919 */ /* 0x000ee20000002100 */
[----:B------:R-:W-:Y:S01]  /*1930*/  UIADD3 UR4, UR40, 0xe000, URZ ;  /* 0x0000e00028047890 */ /* 0x000fe2000fffe03f */
[----:B------:R-:W-:-:S03]  /*1940*/  IMAD.MOV.U32 R55, RZ, RZ, RZ ;  /* 0x000000ffff377224 */ /* 0x000fc600078e00ff */
[----:B------:R-:W-:-:S04]  /*1950*/  USHF.R.U32.HI UR4, URZ, 0x4, UR4 ;  /* 0x000000043f047899 */ /* 0x000fc80008011604 */
[----:B------:R-:W-:-:S06]  /*1960*/  ULOP3.LUT UR4, UR4, 0x3fff, URZ, 0xc0, !UPT ;  /* 0x00003fff04047892 */ /* 0x000fcc000f8ec03f */
[----:B------:R-:W-:Y:S01]  /*1970*/  IMAD.U32 R5, RZ, RZ, UR4 ;  /* 0x00000004ff057e24 */ /* 0x000fe2000f8e00ff */
[----:B------:R-:W-:Y:S05]  /*1980*/  WARPSYNC.ALL ;  /* 0x0000000000007948 */ /* 0x000fea0003800000 */
[----:B------:R-:W-:Y:S02]  /*1990*/  LOP3.LUT R5, R5, 0x10000, RZ, 0xfc, !PT ;  /* 0x0001000005057812 */ /* 0x000fe400078efcff */
[----:B---3--:R-:W-:Y:S02]  /*19a0*/  LOP3.LUT P0, RZ, R6, 0x7f, RZ, 0xc0, !PT ;  /* 0x0000007f06ff7812 */ /* 0x008fe4000780c0ff */
[----:B------:R-:W-:Y:S01]  /*19b0*/  R2UR UR4, R5 ;  /* 0x00000000050472ca */ /* 0x000fe200000e0000 */
[----:B------:R-:W-:Y:S01]  /*19c0*/  ULOP3.LUT UR12, UR45, 0x10000, URZ, 0xfc, !UPT ;  /* 0x000100002d0c7892 */ /* 0x000fe2000f8efc3f */
[----:B------:R-:W-:Y:S01]  /*19d0*/  WARPGROUP.ARRIVE ;  /* 0x00000000000079c5 */ /* 0x000fe20000000000 */
[----:B------:R-:W-:Y:S01]  /*19e0*/  UMOV UR13, 0x80000020 ;  /* 0x80000020000d7882 */ /* 0x000fe20000000000 */
[----:B------:R-:W-:Y:S01]  /*19f0*/  UMOV UR15, 0x80000020 ;  /* 0x80000020000f7882 */ /* 0x000fe20000000000 */
[----:B------:R-:W-:Y:S01]  /*1a00*/  UIADD3 UR8, UR12, 0x2, URZ ;  /* 0x000000020c087890 */ /* 0x000fe2000fffe03f */
[----:B------:R-:W3:Y:S01]  /*1a10*/  LDC R54, c[0x0][0x288] ;  /* 0x0000a200ff367b82 */ /* 0x000ee20000000800 */
[----:B------:R-:W-:Y:S01]  /*1a20*/  UMOV UR9, 0x80000020 ;  /* 0x8000002000097882 */ /* 0x000fe20000000000 */
[----:B------:R-:W-:Y:S01]  /*1a30*/  UMOV UR11, 0x80000020 ;  /* 0x80000020000b7882 */ /* 0x000fe20000000000 */
[----:B------:R-:W-:-:S02]  /*1a40*/  IMAD R53, R40, -0xa0, R41 ;  /* 0xffffff6028357824 */ /* 0x000fc400078e0229 */
[----:B-12---:R-:W-:Y:S02]  /*1a50*/  @!P0 VIADD R3, R3, 0x13240 ;  /* 0x0001324003038836 */ /* 0x006fe40000000000 */
[----:B------:R-:W-:-:S03]  /*1a60*/  UIMAD UR4, UR38, 0x280, UR4 ;  /* 0x00000280260478a4 */ /* 0x000fc6000f8e0204 */
[----:B------:R-:W-:Y:S01]  /*1a70*/  @!P0 PRMT R3, RZ, 0x654, R3 ;  /* 0x00000654ff038816 */ /* 0x000fe20000000003 */
        /* <DEDUP_REMOVED lines=8> */
[----:B---3--:R-:W-:Y:S01]  /*1b00*/  IADD3 R41, -R54, UR42, R41 ;  /* 0x0000002a36297c10 */ /* 0x008fe2000fffe129 */
[----:B------:R-:W-:-:S02]  /*1b10*/  WARPGROUP.DEPBAR.LE gsb0, 0x0 ;  /* 0x00008000000079c5 */ /* 0x000fc40000010000 */
[----:B------:R-:W-:-:S06]  /*1b20*/  WARPGROUP.ARRIVE ;  /* 0x00000000000079c5 */ /* 0x000fcc0000000000 */
[----:B------:R-:W-:Y:S01]  /*1b30*/  QGMMA.64x32x32.F32.E4M3.E4M3 R88, gdesc[UR12], RZ, !UPT, gsb0 ;  /* 0x006000000c5879f3 */ /* 0x000fe2000c0008ff */
[----:B------:R-:W-:Y:S01]  /*1b40*/  UMOV UR14, UR5 ;  /* 0x00000005000e7c82 */ /* 0x000fe20008000000 */
[----:B------:R-:W-:Y:S01]  /*1b50*/  UMOV UR15, 0x80000020 ;  /* 0x80000020000f7882 */ /* 0x000fe20000000000 */
[----:B------:R-:W-:Y:S02]  /*1b60*/  WARPGROUP.DEPBAR.LE gsb0, 0x0 ;  /* 0x00008000000079c5 */ /* 0x000fe40000010000 */
        /* <DEDUP_REMOVED lines=25> */
[----:B------:R-:W-:Y:S01]  /*1d00*/  UIADD3 UR10, UR4, 0x102, URZ ;  /* 0x00000102040a7890 */ /* 0x000fe2000fffe03f */
[----:B------:R-:W1:Y:S01]  /*1d10*/  MUFU.TANH R104, R104 ;  /* 0x0000006800687308 */ /* 0x000e620000002400 */
[----:B------:R-:W-:Y:S01]  /*1d20*/  UMOV UR11, 0x80000020 ;  /* 0x80000020000b7882 */ /* 0x000fe20000000000 */
[----:B------:R-:W-:-:S02]  /*1d30*/  VIADD R115, R18, UR42 ;  /* 0x0000002a12737c36 */ /* 0x000fc40008000000 */
        /* <DEDUP_REMOVED lines=11> */
[----:B------:R-:W-:-:S02]  /*1df0*/  FMUL.FTZ R11, R0, R116 ;  /* 0x00000074000b7220 */ /* 0x000fc40000410000 */
[----:B------:R-:W3:Y:S08]  /*1e00*/  MUFU.TANH R129, R129 ;  /* 0x0000008100817308 */ /* 0x000ef00000002400 */
[----:B------:R-:W4:Y:S08]  /*1e10*/  MUFU.TANH R131, R131 ;  /* 0x0000008300837308 */ /* 0x000f300000002400 */
        /* <DEDUP_REMOVED lines=13> */
[----:B------:R-:W5:Y:S01]  /*1ef0*/  MUFU.TANH R121, R121 ;  /* 0x0000007900797308 */ /* 0x000f620000002400 */
[----:B------:R-:W-:Y:S01]  /*1f00*/  UMOV UR11, 0x80000020 ;  /* 0x80000020000b7882 */ /* 0x000fe20000000000 */
        /* <DEDUP_REMOVED lines=10> */
[C---:B------:R-:W-:Y:S01]  /*1fb0*/  FMUL.FTZ R21, R0.reuse, R96 ;  /* 0x0000006000157220 */ /* 0x040fe20000410000 */
[----:B------:R-:W-:-:S03]  /*1fc0*/  FMUL.FTZ R43, R0, R100 ;  /* 0x00000064002b7220 */ /* 0x000fc60000410000 */
[----:B------:R-:W5:Y:S08]  /*1fd0*/  MUFU.TANH R127, R127 ;  /* 0x0000007f007f7308 */ /* 0x000f700000002400 */
[----:B------:R-:W5:Y:S08]  /*1fe0*/  MUFU.TANH R93, R93 ;  /* 0x0000005d005d7308 */ /* 0x000f700000002400 */
[----:B------:R-:W5:Y:S08]  /*1ff0*/  MUFU.TANH R88, R88 ;  /* 0x0000005800587308 */ /* 0x000f700000002400 */
[----:B------:R-:W5:Y:S08]  /*2000*/  MUFU.TANH R89, R89 ;  /* 0x0000005900597308 */ /* 0x000f700000002400 */
[----:B------:R-:W5:Y:S08]  /*2010*/  MUFU.TANH R90, R90 ;  /* 0x0000005a005a7308 */ /* 0x000f700000002400 */
[----:B------:R-:W5:Y:S01]  /*2020*/  MUFU.TANH R91, R91 ;  /* 0x0000005b005b7308 */ /* 0x000f620000002400 */
[----:B------:R-:W-:-:S02]  /*2030*/  WARPGROUP.DEPBAR.LE gsb0, 0x0 ;  /* 0x00008000000079c5 */ /* 0x000fc40000010000 */
[----:B------:R-:W-:Y:S01]  /*2040*/  WARPGROUP.ARRIVE ;  /* 0x00000000000079c5 */ /* 0x000fe20000000000 */
[----:B------:R-:W-:Y:S01]  /*2050*/  FMUL.FTZ R45, R0, R72 ;  /* 0x00000048002d7220 */ /* 0x000fe20000410000 */
[----:B------:R-:W-:Y:S01]  /*2060*/  IADD3 R72, -R54, 0xa1, R53 ;  /* 0x000000a136487810 */ /* 0x000fe20007ffe135 */
[C---:B------:R-:W-:Y:S01]  /*2070*/  FMUL.FTZ R49, R0.reuse, R80 ;  /* 0x0000005000317220 */ /* 0x040fe20000410000 */
[C---:B------:R-:W-:Y:S01]  /*2080*/  FMUL.FTZ R80, R0.reuse, R74 ;  /* 0x0000004a00507220 */ /* 0x040fe20000410000 */
[----:B------:R-:W-:Y:S01]  /*2090*/  VIADD R74, R53, 0xa0 ;  /* 0x000000a0354a7836 */ /* 0x000fe20000000000 */
[----:B------:R-:W-:Y:S01]  /*20a0*/  QGMMA.64x32x32.F32.E4M3.E4M3 R56, gdesc[UR8], R56, gsb0 ;  /* 0x00600000083879f3 */ /* 0x000fe20008000838 */
[C---:B------:R-:W-:Y:S02]  /*20b0*/  IMAD R72, R17.reuse, -0x2, R72 ;  /* 0xfffffffe11487824 */ /* 0x040fe400078e0248 */
[----:B------:R-:W-:Y:S01]  /*20c0*/  FMUL.FTZ R47, R0, R76 ;  /* 0x0000004c002f7220 */ /* 0x000fe20000410000 */
[----:B------:R-:W-:-:S02]  /*20d0*/  IMAD R74, R17, -0x2, R74 ;  /* 0xfffffffe114a7824 */ /* 0x000fc400078e024a */
[----:B------:R-:W-:Y:S01]  /*20e0*/  FMUL.FTZ R51, R0, R84 ;  /* 0x0000005400337220 */ /* 0x000fe20000410000 */
[----:B------:R-:W-:Y:S01]  /*20f0*/  UIADD3 UR10, UR4, 0x202, URZ ;  /* 0x00000202040a7890 */ /* 0x000fe2000fffe03f */
[----:B------:R-:W-:Y:S01]  /*2100*/  IADD3 R53, R72, 0x8, R115 ;  /* 0x0000000848357810 */ /* 0x000fe20007ffe073 */
[----:B------:R-:W-:Y:S01]  /*2110*/  UMOV UR11, 0x80000020 ;  /* 0x80000020000b7882 */ /* 0x000fe20000000000 */
[C---:B------:R-:W-:Y:S01]  /*2120*/  FMUL.FTZ R48, R0.reuse, R77 ;  /* 0x0000004d00307220 */ /* 0x040fe20000410000 */
[----:B------:R-:W-:Y:S01]  /*2130*/  FMUL.FTZ R77, R0, R75 ;  /* 0x0000004b004d7220 */ /* 0x000fe20000410000 */
[----:B------:R-:W-:Y:S01]  /*2140*/  VIMNMX R76, R74, R53, PT ;  /* 0x000000354a4c7248 */ /* 0x000fe20003fe0100 */
        /* <DEDUP_REMOVED lines=10> */
[----:B------:R-:W1:Y:S01]  /*21f0*/  MUFU.TANH R77, R77 ;  /* 0x0000004d004d7308 */ /* 0x000e620000002400 */
[----:B--2---:R-:W-:Y:S01]  /*2200*/  FSEL R125, R125, -INF , P4 ;  /* 0xff8000007d7d7808 */ /* 0x004fe20002000000 */
[----:B------:R-:W-:Y:S01]  /*2210*/  FMUL.FTZ R81, R0, R82 ;  /* 0x0000005200517220 */ /* 0x000fe20000410000 */
[----:B------:R-:W-:Y:S01]  /*2220*/  ISETP.GT.AND P2, PT, R76, 0x9, PT ;  /* 0x000000094c00780c */ /* 0x000fe20003f44270 */
[C---:B------:R-:W-:Y:S01]  /*2230*/  FMUL.FTZ R83, R0.reuse, R83 ;  /* 0x0000005300537220 */ /* 0x040fe20000410000 */
[----:B---3--:R-:W-:Y:S01]  /*2240*/  FSEL R129, R129, -INF , P5 ;  /* 0xff80000081817808 */ /* 0x008fe20002800000 */
[----:B------:R-:W-:Y:S01]  /*2250*/  FMUL.FTZ R82, R0, R86 ;  /* 0x0000005600527220 */ /* 0x000fe20000410000 */
[----:B------:R-:W-:Y:S01]  /*2260*/  ISETP.GT.AND P3, PT, R76, 0x10, PT ;  /* 0x000000104c00780c */ /* 0x000fe20003f64270 */
[----:B------:R-:W2:Y:S01]  /*2270*/  MUFU.TANH R78, R78 ;  /* 0x0000004e004e7308 */ /* 0x000ea20000002400 */
[----:B----4-:R-:W-:Y:S01]  /*2280*/  FSEL R131, R131, -INF , P2 ;  /* 0xff80000083837808 */ /* 0x010fe20001000000 */
[----:B------:R-:W-:Y:S01]  /*2290*/  FMUL.FTZ R87, R0, R87 ;  /* 0x0000005700577220 */ /* 0x000fe20000410000 */
[----:B------:R-:W-:Y:S01]  /*22a0*/  ISETP.GT.AND P4, PT, R76, 0x11, PT ;  /* 0x000000114c00780c */ /* 0x000fe20003f84270 */
[----:B------:R-:W-:Y:S01]  /*22b0*/  ULDC UR4, c[0x0][0x988] ;  /* 0x0002620000047ab9 */ /* 0x000fe20000000800 */
[----:B-----5:R-:W-:-:S02]  /*22c0*/  FSEL R133, R133, -INF , P3 ;  /* 0xff80000085857808 */ /* 0x020fc40001800000 */
[C---:B------:R-:W-:Y:S01]  /*22d0*/  ISETP.GT.AND P2, PT, R76.reuse, 0x18, PT ;  /* 0x000000184c00780c */ /* 0x040fe20003f44270 */
[----:B------:R-:W3:Y:S01]  /*22e0*/  MUFU.TANH R79, R79 ;  /* 0x0000004f004f7308 */ /* 0x000ee20000002400 */
[----:B------:R-:W-:Y:S02]  /*22f0*/  FSEL R135, R135, -INF , P4 ;  /* 0xff80000087877808 */ /* 0x000fe40002000000 */
[C---:B------:R-:W-:Y:S02]  /*2300*/  ISETP.GT.AND P3, PT, R76.reuse, 0x19, PT ;  /* 0x000000194c00780c */ /* 0x040fe40003f64270 */
[----:B------:R-:W-:Y:S02]  /*2310*/  FSEL R137, R137, -INF , P2 ;  /* 0xff80000089897808 */ /* 0x000fe40001000000 */
[----:B------:R-:W-:Y:S01]  /*2320*/  ISETP.GT.AND P2, PT, R76, 0x20, PT ;  /* 0x000000204c00780c */ /* 0x000fe20003f44270 */
[----:B------:R-:W4:Y:S01]  /*2330*/  MUFU.TANH R81, R81 ;  /* 0x0000005100517308 */ /* 0x000f220000002400 */
[----:B------:R-:W-:-:S02]  /*2340*/  FSEL R117, R117, -INF , P3 ;  /* 0xff80000075757808 */ /* 0x000fc40001800000 */
[C---:B------:R-:W-:Y:S02]  /*2350*/  ISETP.GT.AND P3, PT, R76.reuse, 0x21, PT ;  /* 0x000000214c00780c */ /* 0x040fe40003f64270 */
[----:B------:R-:W-:Y:S02]  /*2360*/  FSEL R121, R121, -INF , P2 ;  /* 0xff80000079797808 */ /* 0x000fe40001000000 */
[C---:B------:R-:W-:Y:S01]  /*2370*/  ISETP.GT.AND P2, PT, R76.reuse, 0x28, PT ;  /* 0x000000284c00780c */ /* 0x040fe20003f44270 */
[----:B------:R-:W5:Y:S01]  /*2380*/  MUFU.TANH R83, R83 ;  /* 0x0000005300537308 */ /* 0x000f620000002400 */
[----:B------:R-:W-:Y:S02]  /*2390*/  FSEL R123, R123, -INF , P3 ;  /* 0xff8000007b7b7808 */ /* 0x000fe40001800000 */
[----:B------:R-:W-:Y:S02]  /*23a0*/  ISETP.GT.AND P3, PT, R76, 0x29, PT ;  /* 0x000000294c00780c */ /* 0x000fe40003f64270 */
[----:B------:R-:W-:Y:S01]  /*23b0*/  FSEL R127, R127, -INF , P2 ;  /* 0xff8000007f7f7808 */ /* 0x000fe20001000000 */
[----:B------:R-:W-:-:S02]  /*23c0*/  WARPGROUP.DEPBAR.LE gsb0, 0x0 ;  /* 0x00008000000079c5 */ /* 0x000fc40000010000 */
[----:B------:R-:W-:Y:S01]  /*23d0*/  FMUL.FTZ R53, R0, R56 ;  /* 0x0000003800357220 */ /* 0x000fe20000410000 */
[----:B------:R-:W-:Y:S01]  /*23e0*/  FMNMX.FTZ R56, R119, R125, !PT ;  /* 0x0000007d77387209 */ /* 0x000fe20007810000 */
[----:B------:R-:W-:Y:S01]  /*23f0*/  WARPGROUP.ARRIVE ;  /* 0x00000000000079c5 */ /* 0x000fe20000000000 */
[----:B------:R-:W-:Y:S01]  /*2400*/  ISETP.GT.AND P2, PT, R76, 0x30, PT ;  /* 0x000000304c00780c */ /* 0x000fe20003f44270 */
[C---:B------:R-:W-:Y:S01]  /*2410*/  FMUL.FTZ R63, R0.reuse, R63 ;  /* 0x0000003f003f7220 */ /* 0x040fe20000410000 */
[----:B------:R-:W-:Y:S01]  /*2420*/  FMNMX.FTZ R84, R129, R56, !PT ;  /* 0x0000003881547209 */ /* 0x000fe20007810000 */
[----:B------:R-:W-:Y:S01]  /*2430*/  FMUL.FTZ R56, R0, R58 ;  /* 0x0000003a00387220 */ /* 0x000fe20000410000 */
[----:B------:R-:W-:Y:S01]  /*2440*/  FSEL R93, R93, -INF , P3 ;  /* 0xff8000005d5d7808 */ /* 0x000fe20001800000 */
[----:B------:R-:W-:Y:S01]  /*2450*/  QGMMA.64x32x32.F32.E4M3.E4M3 R24, gdesc[UR8], R24, gsb0 ;  /* 0x00600000081879f3 */ /* 0x000fe20008000818 */
[----:B------:R-:W-:Y:S01]  /*2460*/  FMNMX.FTZ R84, R131, R84, !PT ;  /* 0x0000005483547209 */ /* 0x000fe20007810000 */
[----:B------:R1:W-:Y:S01]  /*2470*/  MUFU.TANH R95, R63 ;  /* 0x0000003f005f7308 */ /* 0x0003e20000002400 */
[----:B------:R-:W-:Y:S01]  /*2480*/  ISETP.GT.AND P3, PT, R76, 0x31, PT ;  /* 0x000000314c00780c */ /* 0x000fe20003f64270 */
[C---:B------:R-:W-:Y:S01]  /*2490*/  FMUL.FTZ R58, R0.reuse, R59 ;  /* 0x0000003b003a7220 */ /* 0x040fe20000410000 */
        /* <DEDUP_REMOVED lines=11> */
[----:B------:R-:W-:Y:S01]  /*2550*/  FMUL.FTZ R57, R0, R57 ;  /* 0x0000003900397220 */ /* 0x000fe20000410000 */
[----:B------:R-:W-:Y:S01]  /*2560*/  FMNMX.FTZ R84, R117, R84, !PT ;  /* 0x0000005475547209 */ /* 0x000fe20007810000 */
[----:B------:R-:W5:Y:S01]  /*2570*/  MUFU.TANH R87, R87 ;  /* 0x0000005700577308 */ /* 0x000f620000002400 */
[----:B------:R-:W-:-:S02]  /*2580*/  ISETP.GT.AND P3, PT, R76, 0x39, PT ;  /* 0x000000394c00780c */ /* 0x000fc40003f64270 */
[----:B------:R-:W-:Y:S02]  /*2590*/  FMNMX.FTZ R84, R121, R84, !PT ;  /* 0x0000005479547209 */ /* 0x000fe40007810000 */
[----:B-1----:R-:W-:Y:S02]  /*25a0*/  FSEL R63, R90, -INF , P2 ;  /* 0xff8000005a3f7808 */ /* 0x002fe40001000000 */
[----:B------:R-:W-:Y:S01]  /*25b0*/  FMNMX.FTZ R84, R123, R84, !PT ;  /* 0x000000547b547209 */ /* 0x000fe20007810000 */
[----:B------:R-:W1:Y:S01]  /*25c0*/  MUFU.TANH R56, R56 ;  /* 0x0000003800387308 */ /* 0x000e620000002400 */
[----:B------:R-:W-:Y:S02]  /*25d0*/  ISETP.GT.AND P2, PT, R76, 0x40, PT ;  /* 0x000000404c00780c */ /* 0x000fe40003f44270 */
[----:B------:R-:W-:Y:S02]  /*25e0*/  FMNMX.FTZ R84, R127, R84, !PT ;  /* 0x000000547f547209 */ /* 0x000fe40007810000 */
[----:B------:R-:W-:-:S02]  /*25f0*/  FSEL R67, R91, -INF , P3 ;  /* 0xff8000005b437808 */ /* 0x000fc40001800000 */
[----:B------:R-:W-:Y:S01]  /*2600*/  FMNMX.FTZ R84, R93, R84, !PT ;  /* 0x000000545d547209 */ /* 0x000fe20007810000 */
[----:B------:R-:W1:Y:S01]  /*2610*/  MUFU.TANH R58, R58 ;  /* 0x0000003a003a7308 */ /* 0x000e620000002400 */
[----:B------:R-:W-:Y:S02]  /*2620*/  ISETP.GT.AND P3, PT, R76, 0x41, PT ;  /* 0x000000414c00780c */ /* 0x000fe40003f64270 */
[----:B------:R-:W-:Y:S02]  /*2630*/  FMNMX.FTZ R84, R85, R84, !PT ;  /* 0x0000005455547209 */ /* 0x000fe40007810000 */
[----:B------:R-:W-:Y:S01]  /*2640*/  FSEL R75, R80, -INF , P2 ;  /* 0xff800000504b7808 */ /* 0x000fe20001000000 */
[----:B------:R-:W-:Y:S01]  /*2650*/  FMUL.FTZ R80, R0, R71 ;  /* 0x0000004700507220 */ /* 0x000fe20000410000 */
[----:B------:R-:W-:Y:S01]  /*2660*/  FMNMX.FTZ R84, R73, R84, !PT ;  /* 0x0000005449547209 */ /* 0x000fe20007810000 */
[----:B------:R-:W1:Y:S01]  /*2670*/  MUFU.TANH R59, R59 ;  /* 0x0000003b003b7308 */ /* 0x000e620000002400 */
[----:B------:R-:W-:-:S02]  /*2680*/  ISETP.GT.AND P2, PT, R76, 0x48, PT ;  /* 0x000000484c00780c */ /* 0x000fc40003f44270 */
[----:B------:R-:W-:Y:S02]  /*2690*/  FMNMX.FTZ R84, R63, R84, !PT ;  /* 0x000000543f547209 */ /* 0x000fe40007810000 */
[----:B------:R-:W-:Y:S02]  /*26a0*/  FSEL R77, R77, -INF , P3 ;  /* 0xff8000004d4d7808 */ /* 0x000fe40001800000 */
[----:B------:R-:W-:Y:S01]  /*26b0*/  FMNMX.FTZ R84, R67, R84, !PT ;  /* 0x0000005443547209 */ /* 0x000fe20007810000 */
[----:B------:R-:W1:Y:S01]  /*26c0*/  MUFU.TANH R66, R66 ;  /* 0x0000004200427308 */ /* 0x000e620000002400 */
[----:B------:R-:W-:Y:S02]  /*26d0*/  ISETP.GT.AND P3, PT, R76, 0x49, PT ;  /* 0x000000494c00780c */ /* 0x000fe40003f64270 */
[----:B------:R-:W-:Y:S02]  /*26e0*/  FMNMX.FTZ R84, R75, R84, !PT ;  /* 0x000000544b547209 */ /* 0x000fe40007810000 */
[----:B--2---:R-:W-:-:S02]  /*26f0*/  FSEL R71, R78, -INF , P2 ;  /* 0xff8000004e477808 */ /* 0x004fc40001000000 */
[----:B------:R-:W-:Y:S01]  /*2700*/  FMNMX.FTZ R84, R77, R84, !PT ;  /* 0x000000544d547209 */ /* 0x000fe20007810000 */
[----:B------:R-:W2:Y:S01]  /*2710*/  MUFU.TANH R62, R62 ;  /* 0x0000003e003e7308 */ /* 0x000ea20000002400 */
[----:B------:R-:W-:Y:S01]  /*2720*/  ISETP.GT.AND P2, PT, R76, 0x50, PT ;  /* 0x000000504c00780c */ /* 0x000fe20003f44270 */
[----:B------:R-:W-:Y:S02]  /*2730*/  WARPGROUP.DEPBAR.LE gsb0, 0x0 ;  /* 0x00008000000079c5 */ /* 0x000fe40000010000 */
[----:B---3--:R-:W-:Y:S01]  /*2740*/  FSEL R79, R79, -INF , P3 ;  /* 0xff8000004f4f7808 */ /* 0x008fe20001800000 */
[C---:B------:R-:W-:Y:S01]  /*2750*/  FMUL.FTZ R78, R0.reuse, R27 ;  /* 0x0000001b004e7220 */ /* 0x040fe20000410000 */
[----:B------:R-:W-:Y:S01]  /*2760*/  FMNMX.FTZ R84, R71, R84, !PT ;  /* 0x0000005447547209 */ /* 0x000fe20007810000 */
[----:B------:R-:W-:Y:S01]  /*2770*/  FMUL.FTZ R26, R0, R26 ;  /* 0x0000001a001a7220 */ /* 0x000fe20000410000 */
[----:B------:R-:W-:Y:S01]  /*2780*/  ISETP.GT.AND P3, PT, R76, 0x51, PT ;  /* 0x000000514c00780c */ /* 0x000fe20003f64270 */
[----:B------:R-:W3:Y:S01]  /*2790*/  MUFU.TANH R70, R70 ;  /* 0x0000004600467308 */ /* 0x000ee20000002400 */
[----:B----4-:R-:W-:Y:S01]  /*27a0*/  FSEL R81, R81, -INF , P2 ;  /* 0xff80000051517808 */ /* 0x010fe20001000000 */
[C---:B------:R-:W-:Y:S01]  /*27b0*/  FMUL.FTZ R30, R0.reuse, R30 ;  /* 0x0000001e001e7220 */ /* 0x040fe20000410000 */
[----:B------:R-:W-:Y:S01]  /*27c0*/  FMNMX.FTZ R84, R79, R84, !PT ;  /* 0x000000544f547209 */ /* 0x000fe20007810000 */
[----:B------:R-:W-:Y:S01]  /*27d0*/  FMUL.FTZ R34, R0, R34 ;  /* 0x0000002200227220 */ /* 0x000fe20000410000 */
[----:B------:R-:W-:Y:S01]  /*27e0*/  ISETP.GT.AND P2, PT, R76, 0x58, PT ;  /* 0x000000584c00780c */ /* 0x000fe20003f44270 */
[C---:B------:R-:W-:Y:S01]  /*27f0*/  FMUL.FTZ R38, R0.reuse, R38 ;  /* 0x0000002600267220 */ /* 0x040fe20000410000 */
[----:B-----5:R-:W-:Y:S01]  /*2800*/  FSEL R83, R83, -INF , P3 ;  /* 0xff80000053537808 */ /* 0x020fe20001800000 */
[----:B------:R-:W4:Y:S01]  /*2810*/  MUFU.TANH R80, R80 ;  /* 0x0000005000507308 */ /* 0x000f220000002400 */
[----:B------:R-:W-:Y:S01]  /*2820*/  FMNMX.FTZ R84, R81, R84, !PT ;  /* 0x0000005451547209 */ /* 0x000fe20007810000 */
[----:B------:R-:W-:Y:S01]  /*2830*/  FMUL.FTZ R24, R0, R24 ;  /* 0x0000001800187220 */ /* 0x000fe20000410000 */
[----:B------:R-:W-:Y:S01]  /*2840*/  ISETP.GT.AND P3, PT, R76, 0x59, PT ;  /* 0x000000594c00780c */ /* 0x000fe20003f64270 */
[----:B------:R-:W-:Y:S01]  /*2850*/  FMUL.FTZ R25, R0, R25 ;  /* 0x0000001900197220 */ /* 0x000fe20000410000 */
[----:B------:R-:W-:Y:S01]  /*2860*/  FSEL R27, R82, -INF , P2 ;  /* 0xff800000521b7808 */ /* 0x000fe20001000000 */
[----:B------:R-:W-:Y:S01]  /*2870*/  FMUL.FTZ R28, R0, R28 ;  /* 0x0000001c001c7220 */ /* 0x000fe20000410000 */
[----:B------:R-:W-:Y:S01]  /*2880*/  FMNMX.FTZ R84, R83, R84, !PT ;  /* 0x0000005453547209 */ /* 0x000fe20007810000 */
[----:B------:R-:W5:Y:S01]  /*2890*/  MUFU.TANH R26, R26 ;  /* 0x0000001a001a7308 */ /* 0x000f620000002400 */
[----:B------:R-:W-:Y:S01]  /*28a0*/  ISETP.GT.AND P2, PT, R76, 0x60, PT ;  /* 0x000000604c00780c */ /* 0x000fe20003f44270 */
[C---:B------:R-:W-:Y:S01]  /*28b0*/  FMUL.FTZ R29, R0.reuse, R29 ;  /* 0x0000001d001d7220 */ /* 0x040fe20000410000 */
[----:B------:R-:W-:Y:S01]  /*28c0*/  FSEL R87, R87, -INF , P3 ;  /* 0xff80000057577808 */ /* 0x000fe20001800000 */
[C---:B------:R-:W-:Y:S01]  /*28d0*/  FMUL.FTZ R32, R0.reuse, R32 ;  /* 0x0000002000207220 */ /* 0x040fe20000410000 */
[----:B------:R-:W-:Y:S01]  /*28e0*/  FMNMX.FTZ R84, R27, R84, !PT ;  /* 0x000000541b547209 */ /* 0x000fe20007810000 */
[----:B------:R-:W-:Y:S01]  /*28f0*/  FMUL.FTZ R33, R0, R33 ;  /* 0x0000002100217220 */ /* 0x000fe20000410000 */
[----:B------:R-:W-:Y:S01]  /*2900*/  ISETP.GT.AND P3, PT, R76, 0x61, PT ;  /* 0x000000614c00780c */ /* 0x000fe20003f64270 */
[----:B------:R-:W5:Y:S01]  /*2910*/  MUFU.TANH R78, R78 ;  /* 0x0000004e004e7308 */ /* 0x000f620000002400 */
[----:B-1----:R-:W-:Y:S01]  /*2920*/  FSEL R89, R56, -INF , P2 ;  /* 0xff80000038597808 */ /* 0x002fe20001000000 */
[----:B------:R-:W-:Y:S01]  /*2930*/  FMUL.FTZ R56, R0, R31 ;  /* 0x0000001f00387220 */ /* 0x000fe20000410000 */
[----:B------:R-:W-:Y:S01]  /*2940*/  FMNMX.FTZ R84, R87, R84, !PT ;  /* 0x0000005457547209 */ /* 0x000fe20007810000 */
[----:B------:R1:W-:Y:S01]  /*2950*/  @!P0 SYNCS.ARRIVE.TRANS64.RED.A1T0 RZ, [R3+URZ], RZ ;  /* 0x000000ff03ff89a7 */ /* 0x0003e2000810043f */
[----:B------:R-:W-:-:S02]  /*2960*/  ISETP.GT.AND P2, PT, R76, 0x68, PT ;  /* 0x000000684c00780c */ /* 0x000fc40003f44270 */
[----:B------:R-:W-:Y:S01]  /*2970*/  FSEL R91, R58, -INF , P3 ;  /* 0xff8000003a5b7808 */ /* 0x000fe20001800000 */
[----:B------:R-:W1:Y:S01]  /*2980*/  MUFU.TANH R30, R30 ;  /* 0x0000001e001e7308 */ /* 0x000e620000002400 */
[----:B------:R-:W-:Y:S01]  /*2990*/  FMNMX.FTZ R84, R89, R84, !PT ;  /* 0x0000005459547209 */ /* 0x000fe20007810000 */
[----:B------:R-:W-:Y:S01]  /*29a0*/  FMUL.FTZ R58, R0, R35 ;  /* 0x00000023003a7220 */ /* 0x000fe20000410000 */
[----:B------:R-:W-:Y:S02]  /*29b0*/  ISETP.GT.AND P3, PT, R76, 0x69, PT ;  /* 0x000000694c00780c */ /* 0x000fe40003f64270 */
[----:B------:R-:W-:Y:S01]  /*29c0*/  FSEL R31, R59, -INF , P2 ;  /* 0xff8000003b1f7808 */ /* 0x000fe20001000000 */
[----:B------:R-:W-:Y:S01]  /*29d0*/  FMUL.FTZ R59, R0, R39 ;  /* 0x00000027003b7220 */ /* 0x000fe20000410000 */
[----:B------:R-:W-:Y:S01]  /*29e0*/  FMNMX.FTZ R84, R91, R84, !PT ;  /* 0x000000545b547209 */ /* 0x000fe20007810000 */
[----:B------:R-:W1:Y:S01]  /*29f0*/  MUFU.TANH R56, R56 ;  /* 0x0000003800387308 */ /* 0x000e620000002400 */
[----:B------:R-:W-:-:S02]  /*2a00*/  ISETP.GT.AND P2, PT, R76, 0x70, PT ;  /* 0x000000704c00780c */ /* 0x000fc40003f44270 */
[----:B------:R-:W-:Y:S02]  /*2a10*/  FSEL R95, R95, -INF , P3 ;  /* 0xff8000005f5f7808 */ /* 0x000fe40001800000 */
[----:B------:R-:W-:Y:S02]  /*2a20*/  FMNMX.FTZ R84, R31, R84, !PT ;  /* 0x000000541f547209 */ /* 0x000fe40007810000 */
[----:B------:R-:W-:Y:S01]  /*2a30*/  ISETP.GT.AND P3, PT, R76, 0x71, PT ;  /* 0x000000714c00780c */ /* 0x000fe20003f64270 */
[----:B------:R-:W1:Y:S01]  /*2a40*/  MUFU.TANH R34, R34 ;  /* 0x0000002200227308 */ /* 0x000e620000002400 */
[----:B------:R-:W-:Y:S02]  /*2a50*/  FSEL R97, R66, -INF , P2 ;  /* 0xff80000042617808 */ /* 0x000fe40001000000 */
[----:B------:R-:W-:Y:S02]  /*2a60*/  FMNMX.FTZ R84, R95, R84, !PT ;  /* 0x000000545f547209 */ /* 0x000fe40007810000 */
[----:B------:R-:W-:-:S02]  /*2a70*/  ISETP.GT.AND P2, PT, R76, 0x78, PT ;  /* 0x000000784c00780c */ /* 0x000fc40003f44270 */
[----:B--2---:R-:W-:Y:S01]  /*2a80*/  FSEL R99, R62, -INF , P3 ;  /* 0xff8000003e637808 */ /* 0x004fe20001800000 */
[----:B------:R-:W2:Y:S01]  /*2a90*/  MUFU.TANH R58, R58 ;  /* 0x0000003a003a7308 */ /* 0x000ea20000002400 */
[----:B------:R-:W-:Y:S01]  /*2aa0*/  FMNMX.FTZ R84, R97, R84, !PT ;  /* 0x0000005461547209 */ /* 0x000fe20007810000 */
[----:B------:R-:W-:Y:S01]  /*2ab0*/  FMUL.FTZ R62, R0, R36 ;  /* 0x00000024003e7220 */ /* 0x000fe20000410000 */
[----:B------:R-:W-:Y:S02]  /*2ac0*/  ISETP.GT.AND P3, PT, R76, 0x79, PT ;  /* 0x000000794c00780c */ /* 0x000fe40003f64270 */
[----:B---3--:R-:W-:Y:S02]  /*2ad0*/  FSEL R101, R70, -INF , P2 ;  /* 0xff80000046657808 */ /* 0x008fe40001000000 */
[----:B------:R-:W-:Y:S01]  /*2ae0*/  FMNMX.FTZ R84, R99, R84, !PT ;  /* 0x0000005463547209 */ /* 0x000fe20007810000 */
[----:B------:R-:W3:Y:S01]  /*2af0*/  MUFU.TANH R38, R38 ;  /* 0x0000002600267308 */ /* 0x000ee20000002400 */
[----:B------:R-:W-:-:S02]  /*2b00*/  ISETP.GT.AND P2, PT, R76, 0x80, PT ;  /* 0x000000804c00780c */ /* 0x000fc40003f44270 */
[----:B----4-:R-:W-:Y:S02]  /*2b10*/  FSEL R35, R80, -INF , P3 ;  /* 0xff80000050237808 */ /* 0x010fe40001800000 */
[----:B------:R-:W-:Y:S02]  /*2b20*/  FMNMX.FTZ R84, R101, R84, !PT ;  /* 0x0000005465547209 */ /* 0x000fe40007810000 */
[----:B------:R-:W-:Y:S01]  /*2b30*/  ISETP.GT.AND P3, PT, R76, 0x81, PT ;  /* 0x000000814c00780c */ /* 0x000fe20003f64270 */
[----:B------:R-:W4:Y:S01]  /*2b40*/  MUFU.TANH R59, R59 ;  /* 0x0000003b003b7308 */ /* 0x000f220000002400 */
[----:B-----5:R-:W-:Y:S01]  /*2b50*/  FSEL R105, R26, -INF , P2 ;  /* 0xff8000001a697808 */ /* 0x020fe20001000000 */
[C---:B------:R-:W-:Y:S01]  /*2b60*/  FMUL.FTZ R26, R0.reuse, R60 ;  /* 0x0000003c001a7220 */ /* 0x040fe20000410000 */
[----:B------:R-:W-:Y:S01]  /*2b70*/  FMNMX.FTZ R84, R35, R84, !PT ;  /* 0x0000005423547209 */ /* 0x000fe20007810000 */
[----:B------:R-:W-:Y:S01]  /*2b80*/  FMUL.FTZ R60, R0, R69 ;  /* 0x00000045003c7220 */ /* 0x000fe20000410000 */
[----:B------:R-:W-:-:S02]  /*2b90*/  ISETP.GT.AND P2, PT, R76, 0x88, PT ;  /* 0x000000884c00780c */ /* 0x000fc40003f44270 */
[----:B------:R-:W-:Y:S01]  /*2ba0*/  FSEL R103, R78, -INF , P3 ;  /* 0xff8000004e677808 */ /* 0x000fe20001800000 */
[----:B------:R-:W-:Y:S01]  /*2bb0*/  MUFU.TANH R4, R4 ;  /* 0x0000000400047308 */ /* 0x000fe20000002400 */
[----:B------:R-:W-:Y:S02]  /*2bc0*/  FMNMX.FTZ R84, R105, R84, !PT ;  /* 0x0000005469547209 */ /* 0x000fe40007810000 */
[----:B------:R-:W-:Y:S02]  /*2bd0*/  ISETP.GT.AND P3, PT, R76, 0x89, PT ;  /* 0x000000894c00780c */ /* 0x000fe40003f64270 */
[----:B-1----:R-:W-:Y:S01]  /*2be0*/  FSEL R107, R30, -INF , P2 ;  /* 0xff8000001e6b7808 */ /* 0x002fe20001000000 */
[----:B------:R-:W-:Y:S01]  /*2bf0*/  FMUL.FTZ R30, R0, R61 ;  /* 0x0000003d001e7220 */ /* 0x000fe20000410000 */
[----:B------:R-:W-:Y:S01]  /*2c00*/  FMNMX.FTZ R84, R103, R84, !PT ;  /* 0x0000005467547209 */ /* 0x000fe20007810000 */
[----:B------:R-:W1:Y:S01]  /*2c10*/  MUFU.TANH R6, R6 ;  /* 0x0000000600067308 */ /* 0x000e620000002400 */
[----:B------:R-:W-:-:S02]  /*2c20*/  ISETP.GT.AND P2, PT, R76, 0x90, PT ;  /* 0x000000904c00780c */ /* 0x000fc40003f44270 */
[----:B------:R-:W-:Y:S02]  /*2c30*/  FSEL R39, R56, -INF , P3 ;  /* 0xff80000038277808 */ /* 0x000fe40001800000 */
[----:B------:R-:W-:Y:S02]  /*2c40*/  FMNMX.FTZ R84, R107, R84, !PT ;  /* 0x000000546b547209 */ /* 0x000fe40007810000 */
[----:B------:R-:W-:Y:S01]  /*2c50*/  ISETP.GT.AND P3, PT, R76, 0x91, PT ;  /* 0x000000914c00780c */ /* 0x000fe20003f64270 */
[----:B------:R-:W5:Y:S01]  /*2c60*/  MUFU.TANH R7, R7 ;  /* 0x0000000700077308 */ /* 0x000f620000002400 */
[----:B------:R-:W-:Y:S01]  /*2c70*/  FSEL R113, R34, -INF , P2 ;  /* 0xff80000022717808 */ /* 0x000fe20001000000 */
[C---:B------:R-:W-:Y:S01]  /*2c80*/  FMUL.FTZ R34, R0.reuse, R64 ;  /* 0x0000004000227220 */ /* 0x040fe20000410000 */
[----:B------:R-:W-:Y:S01]  /*2c90*/  FMNMX.FTZ R84, R39, R84, !PT ;  /* 0x0000005427547209 */ /* 0x000fe20007810000 */
[----:B------:R-:W-:Y:S01]  /*2ca0*/  FMUL.FTZ R64, R0, R37 ;  /* 0x0000002500407220 */ /* 0x000fe20000410000 */
[----:B------:R-:W-:-:S02]  /*2cb0*/  ISETP.GT.AND P2, PT, R76, 0x98, PT ;  /* 0x000000984c00780c */ /* 0x000fc40003f44270 */
[----:B--2---:R-:W-:Y:S01]  /*2cc0*/  FSEL R111, R58, -INF , P3 ;  /* 0xff8000003a6f7808 */ /* 0x004fe20001800000 */
[----:B------:R-:W-:Y:S01]  /*2cd0*/  MUFU.TANH R8, R8 ;  /* 0x0000000800087308 */ /* 0x000fe20000002400 */
[----:B------:R-:W-:Y:S01]  /*2ce0*/  FMNMX.FTZ R84, R113, R84, !PT ;  /* 0x0000005471547209 */ /* 0x000fe20007810000 */
[----:B------:R-:W-:Y:S01]  /*2cf0*/  FMUL.FTZ R58, R0, R68 ;  /* 0x00000044003a7220 */ /* 0x000fe20000410000 */
[----:B------:R-:W-:Y:S02]  /*2d00*/  ISETP.GT.AND P3, PT, R76, 0x99, PT ;  /* 0x000000994c00780c */ /* 0x000fe40003f64270 */
[----:B---3--:R-:W-:Y:S01]  /*2d10*/  FSEL R109, R38, -INF , P2 ;  /* 0xff800000266d7808 */ /* 0x008fe20001000000 */
[----:B------:R-:W-:Y:S01]  /*2d20*/  FMUL.FTZ R38, R0, R65 ;  /* 0x0000004100267220 */ /* 0x000fe20000410000 */
[----:B------:R-:W-:Y:S01]  /*2d30*/  FMNMX.FTZ R84, R111, R84, !PT ;  /* 0x000000546f547209 */ /* 0x000fe20007810000 */
[----:B------:R-:W2:Y:S01]  /*2d40*/  MUFU.TANH R9, R9 ;  /* 0x0000000900097308 */ /* 0x000ea20000002400 */
[----:B----4-:R-:W-:-:S02]  /*2d50*/  FSEL R61, R59, -INF , P3 ;  /* 0xff8000003b3d7808 */ /* 0x010fc40001800000 */
[----:B------:R-:W-:Y:S02]  /*2d60*/  FMNMX.FTZ R84, R109, R84, !PT ;  /* 0x000000546d547209 */ /* 0x000fe40007810000 */
[----:B------:R-:W-:Y:S02]  /*2d70*/  VIADDMNMX R72, R115, R72, R74, PT ;  /* 0x0000004873487246 */ /* 0x000fe4000380014a */
[----:B------:R-:W-:Y:S01]  /*2d80*/  FMNMX.FTZ R84, R61, R84, !PT ;  /* 0x000000543d547209 */ /* 0x000fe20007810000 */
[----:B------:R-:W-:Y:S01]  /*2d90*/  MUFU.TANH R10, R10 ;  /* 0x0000000a000a7308 */ /* 0x000fe20000002400 */
[C---:B------:R-:W-:Y:S02]  /*2da0*/  ISETP.GT.AND P3, PT, R72.reuse, 0x1, PT ;  /* 0x000000014800780c */ /* 0x040fe40003f64270 */
[----:B------:R-:W-:Y:S01]  /*2db0*/  ISETP.GT.AND P4, PT, R72, 0x8, PT ;  /* 0x000000084800780c */ /* 0x000fe20003f84270 */
[----:B------:R-:W3:Y:S01]  /*2dc0*/  SHFL.BFLY PT, R59, R84, 0x2, 0x1f ;  /* 0x0c401f00543b7f89 */ /* 0x000ee200000e0000 */
[----:B-1----:R-:W-:-:S02]  /*2dd0*/  FSEL R6, R6, -INF , P3 ;  /* 0xff80000006067808 */ /* 0x002fc40001800000 */
[----:B-----5:R-:W-:Y:S01]  /*2de0*/  FSEL R7, R7, -INF , P4 ;  /* 0xff80000007077808 */ /* 0x020fe20002000000 */
[----:B------:R-:W1:Y:S01]  /*2df0*/  MUFU.TANH R11, R11 ;  /* 0x0000000b000b7308 */ /* 0x000e620000002400 */
[----:B------:R-:W-:-:S04]  /*2e00*/  ISETP.GT.AND P3, PT, R72, 0x10, PT ;  /* 0x000000104800780c */ /* 0x000fc80003f64270 */
[----:B--2---:R-:W-:Y:S02]  /*2e10*/  FSEL R9, R9, -INF , P3 ;  /* 0xff80000009097808 */ /* 0x004fe40001800000 */
[----:B------:R-:W-:Y:S01]  /*2e20*/  ISETP.GT.AND P3, PT, R72, 0x18, PT ;  /* 0x000000184800780c */ /* 0x000fe20003f64270 */
[----:B------:R-:W-:Y:S08]  /*2e30*/  MUFU.TANH R12, R12 ;  /* 0x0000000c000c7308 */ /* 0x000ff00000002400 */
[----:B------:R-:W2:Y:S01]  /*2e40*/  MUFU.TANH R13, R13 ;  /* 0x0000000d000d7308 */ /* 0x000ea20000002400 */
[----:B-1----:R-:W-:-:S02]  /*2e50*/  FSEL R11, R11, -INF , P3 ;  /* 0xff8000000b0b7808 */ /* 0x002fc40001800000 */
[----:B------:R-:W-:Y:S02]  /*2e60*/  ISETP.GT.AND P3, PT, R72, 0x20, PT ;  /* 0x000000204800780c */ /* 0x000fe40003f64270 */
[----:B---3--:R-:W-:-:S03]  /*2e70*/  FMNMX.FTZ R56, R84, R59, !PT ;  /* 0x0000003b54387209 */ /* 0x008fc60007810000 */
[----:B------:R-:W-:Y:S02]  /*2e80*/  MUFU.TANH R14, R14 ;  /* 0x0000000e000e7308 */ /* 0x000fe40000002400 */
[----:B------:R-:W1:Y:S06]  /*2e90*/  SHFL.BFLY PT, R59, R56, 0x1, 0x1f ;  /* 0x0c201f00383b7f89 */ /* 0x000e6c00000e0000 */
[----:B------:R-:W3:Y:S01]  /*2ea0*/  MUFU.TANH R15, R15 ;  /* 0x0000000f000f7308 */ /* 0x000ee20000002400 */
[----:B--2---:R-:W-:Y:S02]  /*2eb0*/  FSEL R13, R13, -INF , P3 ;  /* 0xff8000000d0d7808 */ /* 0x004fe40001800000 */
[----:B------:R-:W-:-:S05]  /*2ec0*/  ISETP.GT.AND P3, PT, R72, 0x28, PT ;  /* 0x000000284800780c */ /* 0x000fca0003f64270 */
[----:B------:R-:W2:Y:S08]  /*2ed0*/  MUFU.TANH R20, R20 ;  /* 0x0000001400147308 */ /* 0x000eb00000002400 */
[----:B------:R-:W4:Y:S01]  /*2ee0*/  MUFU.TANH R21, R21 ;  /* 0x0000001500157308 */ /* 0x000f220000002400 */
[----:B---3--:R-:W-:Y:S02]  /*2ef0*/  FSEL R15, R15, -INF , P3 ;  /* 0xff8000000f0f7808 */ /* 0x008fe40001800000 */
[----:B-1----:R-:W-:Y:S01]  /*2f00*/  FMNMX.FTZ R59, R56, R59, !PT ;  /* 0x0000003b383b7209 */ /* 0x002fe20007810000 */
[----:B------:R-:W-:Y:S01]  /*2f10*/  IMAD.U32 R56, RZ, RZ, UR4 ;  /* 0x00000004ff387e24 */ /* 0x000fe2000f8e00ff */
[----:B------:R-:W-:-:S02]  /*2f20*/  ISETP.GT.AND P3, PT, R72, 0x30, PT ;  /* 0x000000304800780c */ /* 0x000fc40003f64270 */
[C---:B------:R-:W-:Y:S01]  /*2f30*/  FSETP.NEU.FTZ.AND P2, PT, R59.reuse, -INF , PT ;  /* 0xff8000003b00780b */ /* 0x040fe20003f5d000 */
[----:B------:R-:W-:-:S01]  /*2f40*/  FFMA.FTZ R36, R59, R56, -8 ;  /* 0xc10000003b247423 */ /* 0x000fc20000010038 */
[----:B------:R-:W1:Y:S04]  /*2f50*/  MUFU.TANH R42, R42 ;  /* 0x0000002a002a7308 */ /* 0x000e680000002400 */
[----:B------:R-:W-:Y:S02]  /*2f60*/  FSEL R36, R36, RZ, P2 ;  /* 0x000000ff24247208 */ /* 0x000fe40001000000 */
[----:B------:R-:W-:Y:S02]  /*2f70*/  ISETP.GT.AND P2, PT, R72, RZ, PT ;  /* 0x000000ff4800720c */ /* 0x000fe40003f44270 */
[----:B------:R-:W3:Y:S01]  /*2f80*/  MUFU.TANH R43, R43 ;  /* 0x0000002b002b7308 */ /* 0x000ee20000002400 */
[----:B------:R-:W-:-:S01]  /*2f90*/  FFMA.FTZ R37, R119, R56, -R36 ;  /* 0x0000003877257223 */ /* 0x000fc20000010824 */
[----:B------:R-:W-:Y:S01]  /*2fa0*/  FSEL R115, R4, -INF , P2 ;  /* 0xff80000004737808 */ /* 0x000fe20001000000 */
[----:B------:R-:W-:-:S01]  /*2fb0*/  FFMA.FTZ R66, R125, R56, -R36 ;  /* 0x000000387d427223 */ /* 0x000fc20000010824 */
[----:B------:R-:W-:Y:S01]  /*2fc0*/  ISETP.GT.AND P2, PT, R72, 0x9, PT ;  /* 0x000000094800780c */ /* 0x000fe20003f44270 */
[----:B------:R-:W-:-:S01]  /*2fd0*/  FFMA.FTZ R65, R129, R56, -R36 ;  /* 0x0000003881417223 */ /* 0x000fc20000010824 */
[----:B------:R-:W-:Y:S01]  /*2fe0*/  FMNMX.FTZ R74, R115, R6, !PT ;  /* 0x00000006734a7209 */ /* 0x000fe20007810000 */
[----:B------:R-:W-:-:S01]  /*2ff0*/  FFMA.FTZ R68, R131, R56, -R36 ;  /* 0x0000003883447223 */ /* 0x000fc20000010824 */
[----:B------:R-:W-:Y:S01]  /*3000*/  FSEL R119, R8, -INF , P2 ;  /* 0xff80000008777808 */ /* 0x000fe20001000000 */
[----:B------:R-:W-:-:S01]  /*3010*/  FFMA.FTZ R8, R121, R56, -R36 ;  /* 0x0000003879087223 */ /* 0x000fc20000010824 */
[----:B------:R-:W-:Y:S01]  /*3020*/  FMNMX.FTZ R74, R7, R74, !PT ;  /* 0x0000004a074a7209 */ /* 0x000fe20007810000 */
[----:B------:R-:W5:Y:S01]  /*3030*/  MUFU.TANH R44, R44 ;  /* 0x0000002c002c7308 */ /* 0x000f620000002400 */
[----:B------:R-:W-:Y:S01]  /*3040*/  ISETP.GT.AND P2, PT, R72, 0x11, PT ;  /* 0x000000114800780c */ /* 0x000fe20003f44270 */
[--C-:B------:R-:W-:Y:S01]  /*3050*/  FFMA.FTZ R69, R133, R56, -R36.reuse ;  /* 0x0000003885457223 */ /* 0x100fe20000010824 */
[----:B------:R-:W-:Y:S01]  /*3060*/  FMNMX.FTZ R74, R119, R74, !PT ;  /* 0x0000004a774a7209 */ /* 0x000fe20007810000 */
[-CC-:B------:R-:W-:Y:S01]  /*3070*/  FFMA.FTZ R70, R135, R56.reuse, -R36.reuse ;  /* 0x0000003887467223 */ /* 0x180fe20000010824 */
[----:B------:R-:W-:Y:S01]  /*3080*/  FSEL R121, R10, -INF , P2 ;  /* 0xff8000000a797808 */ /* 0x000fe20001000000 */
[--C-:B------:R-:W-:Y:S01]  /*3090*/  FFMA.FTZ R10, R127, R56, -R36.reuse ;  /* 0x000000387f0a7223 */ /* 0x100fe20000010824 */
        /* <DEDUP_REMOVED lines=22> */
[----:B--2---:R-:W-:Y:S01]  /*3200*/  FSEL R129, R20, -INF , P2 ;  /* 0xff80000014817808 */ /* 0x004fe20001000000 */
[--C-:B------:R-:W-:Y:S01]  /*3210*/  FFMA.FTZ R20, R75, R56, -R36.reuse ;  /* 0x000000384b147223 */ /* 0x100fe20000010824 */
[----:B------:R-:W-:Y:S01]  /*3220*/  FMNMX.FTZ R74, R15, R74, !PT ;  /* 0x0000004a0f4a7209 */ /* 0x000fe20007810000 */
[----:B------:R-:W2:Y:S01]  /*3230*/  MUFU.TANH R48, R48 ;  /* 0x0000003000307308 */ /* 0x000ea20000002400 */
[C---:B------:R-:W-:Y:S01]  /*3240*/  ISETP.GT.AND P2, PT, R72.reuse, 0x31, PT ;  /* 0x000000314800780c */ /* 0x040fe20003f44270 */
[-CC-:B------:R-:W-:Y:S01]  /*3250*/  FFMA.FTZ R67, R67, R56.reuse, -R36.reuse ;  /* 0x0000003843437223 */ /* 0x180fe20000010824 */
[----:B----4-:R-:W-:Y:S01]  /*3260*/  FSEL R21, R21, -INF , P3 ;  /* 0xff80000015157808 */ /* 0x010fe20001800000 */
[--C-:B------:R-:W-:Y:S01]  /*3270*/  FFMA.FTZ R77, R77, R56, -R36.reuse ;  /* 0x000000384d4d7223 */ /* 0x100fe20000010824 */
[----:B------:R-:W-:Y:S01]  /*3280*/  FMNMX.FTZ R74, R129, R74, !PT ;  /* 0x0000004a814a7209 */ /* 0x000fe20007810000 */
[-CC-:B------:R-:W-:Y:S01]  /*3290*/  FFMA.FTZ R83, R83, R56.reuse, -R36.reuse ;  /* 0x0000003853537223 */ /* 0x180fe20000010824 */
[----:B------:R-:W-:Y:S01]  /*32a0*/  ISETP.GT.AND P3, PT, R72, 0x38, PT ;  /* 0x000000384800780c */ /* 0x000fe20003f64270 */
[----:B------:R-:W4:Y:S01]  /*32b0*/  MUFU.TANH R49, R49 ;  /* 0x0000003100317308 */ /* 0x000f220000002400 */
[----:B-1----:R-:W-:Y:S01]  /*32c0*/  FSEL R85, R42, -INF , P2 ;  /* 0xff8000002a557808 */ /* 0x002fe20001000000 */
[--C-:B------:R-:W-:Y:S01]  /*32d0*/  FFMA.FTZ R42, R71, R56, -R36.reuse ;  /* 0x00000038472a7223 */ /* 0x100fe20000010824 */
[----:B------:R-:W-:Y:S01]  /*32e0*/  FMNMX.FTZ R74, R21, R74, !PT ;  /* 0x0000004a154a7209 */ /* 0x000fe20007810000 */
[-CC-:B------:R-:W-:Y:S01]  /*32f0*/  FFMA.FTZ R87, R87, R56.reuse, -R36.reuse ;  /* 0x0000003857577223 */ /* 0x180fe20000010824 */
[C---:B------:R-:W-:Y:S01]  /*3300*/  ISETP.GT.AND P2, PT, R72.reuse, 0x39, PT ;  /* 0x000000394800780c */ /* 0x040fe20003f44270 */
[--C-:B------:R-:W-:Y:S01]  /*3310*/  FFMA.FTZ R35, R35, R56, -R36.reuse ;  /* 0x0000003823237223 */ /* 0x100fe20000010824 */
[----:B---3--:R-:W-:Y:S01]  /*3320*/  FSEL R43, R43, -INF , P3 ;  /* 0xff8000002b2b7808 */ /* 0x008fe20001800000 */
[----:B------:R-:W1:Y:S01]  /*3330*/  MUFU.TANH R50, R50 ;  /* 0x0000003200327308 */ /* 0x000e620000002400 */
[----:B------:R-:W-:Y:S01]  /*3340*/  FMNMX.FTZ R74, R85, R74, !PT ;  /* 0x0000004a554a7209 */ /* 0x000fe20007810000 */
[-CC-:B------:R-:W-:Y:S01]  /*3350*/  FFMA.FTZ R39, R39, R56.reuse, -R36.reuse ;  /* 0x0000003827277223 */ /* 0x180fe20000010824 */
[----:B------:R-:W-:Y:S01]  /*3360*/  ISETP.GT.AND P3, PT, R72, 0x40, PT ;  /* 0x000000404800780c */ /* 0x000fe20003f64270 */
[-CC-:B------:R-:W-:Y:S01]  /*3370*/  FFMA.FTZ R61, R61, R56.reuse, -R36.reuse ;  /* 0x000000383d3d7223 */ /* 0x180fe20000010824 */
[----:B-----5:R-:W-:Y:S01]  /*3380*/  FSEL R131, R44, -INF , P2 ;  /* 0xff8000002c837808 */ /* 0x020fe20001000000 */
[----:B------:R-:W-:Y:S01]  /*3390*/  FFMA.FTZ R44, R107, R56, -R36 ;  /* 0x000000386b2c7223 */ /* 0x000fe20000010824 */
[----:B------:R-:W-:Y:S01]  /*33a0*/  FMNMX.FTZ R74, R43, R74, !PT ;  /* 0x0000004a2b4a7209 */ /* 0x000fe20007810000 */
[----:B------:R-:W3:Y:S01]  /*33b0*/  MUFU.TANH R51, R51 ;  /* 0x0000003300337308 */ /* 0x000ee20000002400 */
[----:B------:R-:W-:-:S02]  /*33c0*/  ISETP.GT.AND P2, PT, R72, 0x41, PT ;  /* 0x000000414800780c */ /* 0x000fc40003f44270 */
[----:B------:R-:W-:Y:S02]  /*33d0*/  FSEL R45, R45, -INF , P3 ;  /* 0xff8000002d2d7808 */ /* 0x000fe40001800000 */
[----:B------:R-:W-:Y:S02]  /*33e0*/  FMNMX.FTZ R74, R131, R74, !PT ;  /* 0x0000004a834a7209 */ /* 0x000fe40007810000 */
[----:B------:R-:W-:Y:S01]  /*33f0*/  ISETP.GT.AND P3, PT, R72, 0x48, PT ;  /* 0x000000484800780c */ /* 0x000fe20003f64270 */
[----:B------:R-:W5:Y:S01]  /*3400*/  MUFU.TANH R52, R52 ;  /* 0x0000003400347308 */ /* 0x000f620000002400 */
[----:B------:R-:W-:Y:S01]  /*3410*/  FSEL R63, R46, -INF , P2 ;  /* 0xff8000002e3f7808 */ /* 0x000fe20001000000 */
[----:B------:R-:W-:Y:S01]  /*3420*/  FFMA.FTZ R46, R113, R56, -R36 ;  /* 0x00000038712e7223 */ /* 0x000fe20000010824 */
[----:B------:R-:W-:Y:S02]  /*3430*/  FMNMX.FTZ R74, R45, R74, !PT ;  /* 0x0000004a2d4a7209 */ /* 0x000fe40007810000 */
[----:B------:R-:W-:-:S02]  /*3440*/  ISETP.GT.AND P2, PT, R72, 0x49, PT ;  /* 0x000000494800780c */ /* 0x000fc40003f44270 */
[----:B------:R-:W-:Y:S01]  /*3450*/  FSEL R47, R47, -INF , P3 ;  /* 0xff8000002f2f7808 */ /* 0x000fe20001800000 */
[----:B------:R-:W5:Y:S01]  /*3460*/  MUFU.TANH R53, R53 ;  /* 0x0000003500357308 */ /* 0x000f620000002400 */
[----:B------:R-:W-:Y:S02]  /*3470*/  FMNMX.FTZ R74, R63, R74, !PT ;  /* 0x0000004a3f4a7209 */ /* 0x000fe40007810000 */
[----:B------:R-:W-:Y:S02]  /*3480*/  ISETP.GT.AND P3, PT, R72, 0x50, PT ;  /* 0x000000504800780c */ /* 0x000fe40003f64270 */
[----:B--2---:R-:W-:Y:S02]  /*3490*/  FSEL R133, R48, -INF , P2 ;  /* 0xff80000030857808 */ /* 0x004fe40001000000 */
[----:B------:R-:W-:Y:S01]  /*34a0*/  FMNMX.FTZ R74, R47, R74, !PT ;  /* 0x0000004a2f4a7209 */ /* 0x000fe20007810000 */
[----:B------:R-:W2:Y:S01]  /*34b0*/  MUFU.TANH R57, R57 ;  /* 0x0000003900397308 */ /* 0x000ea20000002400 */
[----:B------:R-:W-:-:S02]  /*34c0*/  ISETP.GT.AND P2, PT, R72, 0x51, PT ;  /* 0x000000514800780c */ /* 0x000fc40003f44270 */
[----:B----4-:R-:W-:Y:S02]  /*34d0*/  FSEL R49, R49, -INF , P3 ;  /* 0xff80000031317808 */ /* 0x010fe40001800000 */
[----:B------:R-:W-:Y:S02]  /*34e0*/  FMNMX.FTZ R74, R133, R74, !PT ;  /* 0x0000004a854a7209 */ /* 0x000fe40007810000 */
[----:B------:R-:W-:Y:S01]  /*34f0*/  ISETP.GT.AND P3, PT, R72, 0x58, PT ;  /* 0x000000584800780c */ /* 0x000fe20003f64270 */
[----:B------:R-:W-:Y:S01]  /*3500*/  MUFU.TANH R26, R26 ;  /* 0x0000001a001a7308 */ /* 0x000fe20000002400 */
[----:B-1----:R-:W-:Y:S02]  /*3510*/  FSEL R75, R50, -INF , P2 ;  /* 0xff800000324b7808 */ /* 0x002fe40001000000 */
[----:B------:R-:W-:Y:S02]  /*3520*/  FMNMX.FTZ R74, R49, R74, !PT ;  /* 0x0000004a314a7209 */ /* 0x000fe40007810000 */
[----:B------:R-:W-:-:S02]  /*3530*/  ISETP.GT.AND P2, PT, R72, 0x59, PT ;  /* 0x000000594800780c */ /* 0x000fc40003f44270 */
[----:B---3--:R-:W-:Y:S01]  /*3540*/  FSEL R51, R51, -INF , P3 ;  /* 0xff80000033337808 */ /* 0x008fe20001800000 */
[----:B------:R-:W1:Y:S01]  /*3550*/  MUFU.TANH R30, R30 ;  /* 0x0000001e001e7308 */ /* 0x000e620000002400 */
[----:B------:R-:W-:Y:S02]  /*3560*/  FMNMX.FTZ R74, R75, R74, !PT ;  /* 0x0000004a4b4a7209 */ /* 0x000fe40007810000 */
[----:B------:R-:W-:Y:S02]  /*3570*/  ISETP.GT.AND P3, PT, R72, 0x60, PT ;  /* 0x000000604800780c */ /* 0x000fe40003f64270 */
[----:B-----5:R-:W-:Y:S02]  /*3580*/  FSEL R135, R52, -INF , P2 ;  /* 0xff80000034877808 */ /* 0x020fe40001000000 */
[----:B------:R-:W-:Y:S01]  /*3590*/  FMNMX.FTZ R74, R51, R74, !PT ;  /* 0x0000004a334a7209 */ /* 0x000fe20007810000 */
[----:B------:R-:W3:Y:S01]  /*35a0*/  MUFU.TANH R34, R34 ;  /* 0x0000002200227308 */ /* 0x000ee20000002400 */
[----:B------:R-:W-:-:S02]  /*35b0*/  ISETP.GT.AND P2, PT, R72, 0x61, PT ;  /* 0x000000614800780c */ /* 0x000fc40003f44270 */
[----:B------:R-:W-:Y:S02]  /*35c0*/  FSEL R53, R53, -INF , P3 ;  /* 0xff80000035357808 */ /* 0x000fe40001800000 */
[----:B------:R-:W-:Y:S02]  /*35d0*/  FMNMX.FTZ R74, R135, R74, !PT ;  /* 0x0000004a874a7209 */ /* 0x000fe40007810000 */
[C---:B------:R-:W-:Y:S01]  /*35e0*/  ISETP.GT.AND P3, PT, R72.reuse, 0x68, PT ;  /* 0x000000684800780c */ /* 0x040fe20003f64270 */
[----:B------:R-:W4:Y:S01]  /*35f0*/  MUFU.TANH R38, R38 ;  /* 0x0000002600267308 */ /* 0x000f220000002400 */
[----:B--2---:R-:W-:Y:S02]  /*3600*/  FSEL R71, R57, -INF , P2 ;  /* 0xff80000039477808 */ /* 0x004fe40001000000 */
[----:B------:R-:W-:Y:S02]  /*3610*/  FMNMX.FTZ R74, R53, R74, !PT ;  /* 0x0000004a354a7209 */ /* 0x000fe40007810000 */
[----:B------:R-:W-:-:S02]  /*3620*/  ISETP.GT.AND P2, PT, R72, 0x69, PT ;  /* 0x000000694800780c */ /* 0x000fc40003f44270 */
[----:B------:R-:W-:Y:S01]  /*3630*/  FMNMX.FTZ R74, R71, R74, !PT ;  /* 0x0000004a474a7209 */ /* 0x000fe20007810000 */
[----:B------:R-:W2:Y:S01]  /*3640*/  MUFU.TANH R58, R58 ;  /* 0x0000003a003a7308 */ /* 0x000ea20000002400 */
[----:B-1----:R-:W-:Y:S01]  /*3650*/  FSEL R79, R30, -INF , P2 ;  /* 0xff8000001e4f7808 */ /* 0x002fe20001000000 */
[-CC-:B------:R-:W-:Y:S01]  /*3660*/  FFMA.FTZ R30, R31, R56.reuse, -R36.reuse ;  /* 0x000000381f1e7223 */ /* 0x180fe20000010824 */
[----:B------:R-:W-:Y:S01]  /*3670*/  ISETP.GT.AND P2, PT, R72, 0x71, PT ;  /* 0x000000714800780c */ /* 0x000fe20003f44270 */
[-CC-:B------:R-:W-:Y:S01]  /*3680*/  FFMA.FTZ R31, R95, R56.reuse, -R36.reuse ;  /* 0x000000385f1f7223 */ /* 0x180fe20000010824 */
[----:B------:R-:W-:-:S03]  /*3690*/  FFMA.FTZ R95, R103, R56, -R36 ;  /* 0x00000038675f7223 */ /* 0x000fc60000010824 */
[----:B------:R1:W-:Y:S08]  /*36a0*/  MUFU.EX2 R4, R137 ;  /* 0x0000008900047308 */ /* 0x0003f00000000800 */
[----:B------:R-:W5:Y:S01]  /*36b0*/  MUFU.TANH R60, R60 ;  /* 0x0000003c003c7308 */ /* 0x000f620000002400 */
[----:B-1----:R-:W-:Y:S01]  /*36c0*/  FSEL R137, R26, -INF , P3 ;  /* 0xff8000001a897808 */ /* 0x002fe20001800000 */
[----:B------:R-:W-:Y:S01]  /*36d0*/  FFMA.FTZ R26, R81, R56, -R36 ;  /* 0x00000038511a7223 */ /* 0x000fe20000010824 */
[----:B------:R-:W-:-:S02]  /*36e0*/  ISETP.GT.AND P3, PT, R72, 0x70, PT ;  /* 0x000000704800780c */ /* 0x000fc40003f64270 */
[----:B------:R-:W-:Y:S02]  /*36f0*/  FMNMX.FTZ R74, R137, R74, !PT ;  /* 0x0000004a894a7209 */ /* 0x000fe40007810000 */
[----:B---3--:R-:W-:Y:S01]  /*3700*/  FSEL R141, R34, -INF , P3 ;  /* 0xff800000228d7808 */ /* 0x008fe20001800000 */
[----:B------:R-:W1:Y:S01]  /*3710*/  MUFU.TANH R24, R24 ;  /* 0x0000001800187308 */ /* 0x000e620000002400 */
[----:B------:R-:W-:Y:S01]  /*3720*/  FMNMX.FTZ R74, R79, R74, !PT ;  /* 0x0000004a4f4a7209 */ /* 0x000fe20007810000 */
[-CC-:B------:R-:W-:Y:S01]  /*3730*/  FFMA.FTZ R34, R101, R56.reuse, -R36.reuse ;  /* 0x0000003865227223 */ /* 0x180fe20000010824 */
[----:B------:R-:W-:Y:S02]  /*3740*/  ISETP.GT.AND P3, PT, R72, 0x78, PT ;  /* 0x000000784800780c */ /* 0x000fe40003f64270 */
[----:B----4-:R-:W-:Y:S01]  /*3750*/  FSEL R81, R38, -INF , P2 ;  /* 0xff80000026517808 */ /* 0x010fe20001000000 */
[----:B------:R-:W-:-:S01]  /*3760*/  FFMA.FTZ R38, R105, R56, -R36 ;  /* 0x0000003869267223 */ /* 0x000fc20000010824 */
[----:B------:R-:W-:Y:S01]  /*3770*/  FMNMX.FTZ R74, R141, R74, !PT ;  /* 0x0000004a8d4a7209 */ /* 0x000fe20007810000 */
[----:B------:R-:W3:Y:S01]  /*3780*/  MUFU.TANH R25, R25 ;  /* 0x0000001900197308 */ /* 0x000ee20000002400 */
[----:B------:R-:W-:-:S02]  /*3790*/  ISETP.GT.AND P2, PT, R72, 0x79, PT ;  /* 0x000000794800780c */ /* 0x000fc40003f44270 */
[----:B--2---:R-:W-:Y:S02]  /*37a0*/  FSEL R143, R58, -INF , P3 ;  /* 0xff8000003a8f7808 */ /* 0x004fe40001800000 */
[----:B------:R-:W-:Y:S02]  /*37b0*/  FMNMX.FTZ R74, R81, R74, !PT ;  /* 0x0000004a514a7209 */ /* 0x000fe40007810000 */
[----:B------:R-:W-:Y:S01]  /*37c0*/  ISETP.GT.AND P3, PT, R72, 0x80, PT ;  /* 0x000000804800780c */ /* 0x000fe20003f64270 */
[----:B------:R-:W2:Y:S01]  /*37d0*/  MUFU.TANH R28, R28 ;  /* 0x0000001c001c7308 */ /* 0x000ea20000002400 */
[----:B-----5:R-:W-:Y:S02]  /*37e0*/  FSEL R145, R60, -INF , P2 ;  /* 0xff8000003c917808 */ /* 0x020fe40001000000 */
[----:B------:R-:W-:Y:S02]  /*37f0*/  FMNMX.FTZ R74, R143, R74, !PT ;  /* 0x0000004a8f4a7209 */ /* 0x000fe40007810000 */
[----:B------:R-:W-:-:S02]  /*3800*/  ISETP.GT.AND P2, PT, R72, 0x81, PT ;  /* 0x000000814800780c */ /* 0x000fc40003f44270 */
[----:B-1----:R-:W-:Y:S01]  /*3810*/  FSEL R147, R24, -INF , P3 ;  /* 0xff80000018937808 */ /* 0x002fe20001800000 */
[----:B------:R-:W1:Y:S01]  /*3820*/  MUFU.TANH R29, R29 ;  /* 0x0000001d001d7308 */ /* 0x000e620000002400 */
[----:B------:R-:W-:Y:S01]  /*3830*/  FMNMX.FTZ R74, R145, R74, !PT ;  /* 0x0000004a914a7209 */ /* 0x000fe20007810000 */
[----:B------:R-:W-:Y:S01]  /*3840*/  FFMA.FTZ R24, R27, R56, -R36 ;  /* 0x000000381b187223 */ /* 0x000fe20000010824 */
[C---:B------:R-:W-:Y:S02]  /*3850*/  ISETP.GT.AND P3, PT, R72.reuse, 0x88, PT ;  /* 0x000000884800780c */ /* 0x040fe40003f64270 */
[----:B---3--:R-:W-:Y:S02]  /*3860*/  FSEL R25, R25, -INF , P2 ;  /* 0xff80000019197808 */ /* 0x008fe40001000000 */
[----:B------:R-:W-:Y:S01]  /*3870*/  FMNMX.FTZ R74, R147, R74, !PT ;  /* 0x0000004a934a7209 */ /* 0x000fe20007810000 */
[----:B------:R-:W3:Y:S01]  /*3880*/  MUFU.TANH R32, R32 ;  /* 0x0000002000207308 */ /* 0x000ee20000002400 */
[----:B------:R-:W-:-:S02]  /*3890*/  ISETP.GT.AND P2, PT, R72, 0x89, PT ;  /* 0x000000894800780c */ /* 0x000fc40003f44270 */
[----:B--2---:R-:W-:Y:S01]  /*38a0*/  FSEL R27, R28, -INF , P3 ;  /* 0xff8000001c1b7808 */ /* 0x004fe20001800000 */
[----:B------:R-:W-:-:S01]  /*38b0*/  FFMA.FTZ R28, R89, R56, -R36 ;  /* 0x00000038591c7223 */ /* 0x000fc20000010824 */
[----:B------:R-:W-:Y:S02]  /*38c0*/  FMNMX.FTZ R74, R25, R74, !PT ;  /* 0x0000004a194a7209 */ /* 0x000fe40007810000 */
[C---:B------:R-:W-:Y:S01]  /*38d0*/  ISETP.GT.AND P3, PT, R72.reuse, 0x90, PT ;  /* 0x000000904800780c */ /* 0x040fe20003f64270 */
[----:B------:R-:W2:Y:S01]  /*38e0*/  MUFU.TANH R33, R33 ;  /* 0x0000002100217308 */ /* 0x000ea20000002400 */
[----:B-1----:R-:W-:Y:S02]  /*38f0*/  FSEL R29, R29, -INF , P2 ;  /* 0xff8000001d1d7808 */ /* 0x002fe40001000000 */
[----:B------:R-:W-:Y:S02]  /*3900*/  FMNMX.FTZ R74, R27, R74, !PT ;  /* 0x0000004a1b4a7209 */ /* 0x000fe40007810000 */
[----:B------:R-:W-:-:S02]  /*3910*/  ISETP.GT.AND P2, PT, R72, 0x91, PT ;  /* 0x000000914800780c */ /* 0x000fc40003f44270 */
[----:B------:R-:W-:Y:S01]  /*3920*/  FMNMX.FTZ R74, R29, R74, !PT ;  /* 0x0000004a1d4a7209 */ /* 0x000fe20007810000 */
[----:B------:R-:W1:Y:S01]  /*3930*/  MUFU.TANH R62, R62 ;  /* 0x0000003e003e7308 */ /* 0x000e620000002400 */
[----:B---3--:R-:W-:Y:S01]  /*3940*/  FSEL R149, R32, -INF , P3 ;  /* 0xff80000020957808 */ /* 0x008fe20001800000 */
[-CC-:B------:R-:W-:Y:S01]  /*3950*/  FFMA.FTZ R32, R97, R56.reuse, -R36.reuse ;  /* 0x0000003861207223 */ /* 0x180fe20000010824 */
[----:B------:R-:W-:Y:S01]  /*3960*/  ISETP.GT.AND P3, PT, R72, 0x98, PT ;  /* 0x000000984800780c */ /* 0x000fe20003f64270 */
[----:B------:R-:W-:Y:S01]  /*3970*/  FFMA.FTZ R97, R111, R56, -R36 ;  /* 0x000000386f617223 */ /* 0x000fe20000010824 */
[----:B------:R-:W-:-:S03]  /*3980*/  FMNMX.FTZ R74, R149, R74, !PT ;  /* 0x0000004a954a7209 */ /* 0x000fc60007810000 */
[----:B------:R-:W3:Y:S01]  /*3990*/  MUFU.TANH R64, R64 ;  /* 0x0000004000407308 */ /* 0x000ee20000002400 */
[----:B--2---:R-:W-:Y:S01]  /*39a0*/  FSEL R151, R33, -INF , P2 ;  /* 0xff80000021977808 */ /* 0x004fe20001000000 */
[-CC-:B------:R-:W-:Y:S01]  /*39b0*/  FFMA.FTZ R33, R91, R56.reuse, -R36.reuse ;  /* 0x000000385b217223 */ /* 0x180fe20000010824 */
[----:B------:R-:W-:Y:S01]  /*39c0*/  ISETP.GT.AND P2, PT, R72, 0x99, PT ;  /* 0x000000994800780c */ /* 0x000fe20003f44270 */
[----:B------:R-:W-:Y:S01]  /*39d0*/  FFMA.FTZ R91, R99, R56, -R36 ;  /* 0x00000038635b7223 */ /* 0x000fe20000010824 */
[----:B------:R-:W-:-:S03]  /*39e0*/  FMNMX.FTZ R74, R151, R74, !PT ;  /* 0x0000004a974a7209 */ /* 0x000fc60007810000 */
[----:B------:R-:W-:Y:S01]  /*39f0*/  MUFU.EX2 R37, R37 ;  /* 0x0000002500257308 */ /* 0x000fe20000000800 */
[----:B-1----:R-:W-:-:S04]  /*3a00*/  FSEL R89, R62, -INF , P3 ;  /* 0xff8000003e597808 */ /* 0x002fc80001800000 */
[----:B------:R-:W-:-:S03]  /*3a10*/  FMNMX.FTZ R74, R89, R74, !PT ;  /* 0x0000004a594a7209 */ /* 0x000fc60007810000 */
[----:B------:R-:W-:Y:S01]  /*3a20*/  MUFU.EX2 R66, R66 ;  /* 0x0000004200427308 */ /* 0x000fe20000000800 */
[----:B---3--:R-:W-:-:S04]  /*3a30*/  FSEL R153, R64, -INF , P2 ;  /* 0xff80000040997808 */ /* 0x008fc80001000000 */
[----:B------:R-:W-:-:S03]  /*3a40*/  FMNMX.FTZ R74, R153, R74, !PT ;  /* 0x0000004a994a7209 */ /* 0x000fc60007810000 */
[----:B------:R-:W-:Y:S02]  /*3a50*/  MUFU.EX2 R65, R65 ;  /* 0x0000004100417308 */ /* 0x000fe40000000800 */
[----:B------:R-:W1:Y:S06]  /*3a60*/  SHFL.BFLY PT, R57, R74, 0x2, 0x1f ;  /* 0x0c401f004a397f89 */ /* 0x000e6c00000e0000 */
[----:B------:R-:W-:Y:S08]  /*3a70*/  MUFU.EX2 R68, R68 ;  /* 0x0000004400447308 */ /* 0x000ff00000000800 */
[----:B------:R-:W-:Y:S08]  /*3a80*/  MUFU.EX2 R69, R69 ;  /* 0x0000004500457308 */ /* 0x000ff00000000800 */
[----:B------:R-:W-:Y:S01]  /*3a90*/  MUFU.EX2 R70, R70 ;  /* 0x0000004600467308 */ /* 0x000fe20000000800 */
[----:B-1----:R-:W-:-:S05]  /*3aa0*/  FMNMX.FTZ R48, R74, R57, !PT ;  /* 0x000000394a307209 */ /* 0x002fca0007810000 */
[----:B------:R-:W1:Y:S02]  /*3ab0*/  SHFL.BFLY PT, R57, R48, 0x1, 0x1f ;  /* 0x0c201f0030397f89 */ /* 0x000e6400000e0000 */
[----:B------:R-:W2:Y:S08]  /*3ac0*/  MUFU.EX2 R117, R117 ;  /* 0x0000007500757308 */ /* 0x000eb00000000800 */
[----:B------:R-:W-:Y:S08]  /*3ad0*/  MUFU.EX2 R8, R8 ;  /* 0x0000000800087308 */ /* 0x000ff00000000800 */
[----:B------:R-:W-:Y:S01]  /*3ae0*/  MUFU.EX2 R123, R123 ;  /* 0x0000007b007b7308 */ /* 0x000fe20000000800 */
[----:B--2---:R-:W-:-:S04]  /*3af0*/  F2FP.SATFINITE.E4M3.F32.PACK_AB_MERGE_C R155, R117, R4, RZ ;  /* 0x00000004759b723e */ /* 0x004fc800048070ff */
[----:B------:R-:W-:Y:S02]  /*3b00*/  F2FP.SATFINITE.E4M3.F32.PACK_AB_MERGE_C R155, R70, R69, R155 ;  /* 0x00000045469b723e */ /* 0x000fe4000480709b */
[----:B-1----:R-:W-:Y:S01]  /*3b10*/  FMNMX.FTZ R57, R48, R57, !PT ;  /* 0x0000003930397209 */ /* 0x002fe20007810000 */
[-C--:B------:R-:W-:Y:S01]  /*3b20*/  FFMA.FTZ R48, R109, R56.reuse, -R36 ;  /* 0x000000386d307223 */ /* 0x080fe20000010824 */
[----:B------:R-:W-:Y:S02]  /*3b30*/  MUFU.EX2 R10, R10 ;  /* 0x0000000a000a7308 */ /* 0x000fe40000000800 */
[C---:B------:R-:W-:Y:S01]  /*3b40*/  FSETP.NEU.FTZ.AND P2, PT, R57.reuse, -INF , PT ;  /* 0xff8000003900780b */ /* 0x040fe20003f5d000 */
[----:B------:R-:W-:-:S05]  /*3b50*/  FFMA.FTZ R50, R57, R56, -8 ;  /* 0xc100000039327423 */ /* 0x000fca0000010038 */
[----:B------:R-:W-:Y:S01]  /*3b60*/  FSEL R50, R50, RZ, P2 ;  /* 0x000000ff32327208 */ /* 0x000fe20001000000 */
[----:B------:R-:W-:Y:S04]  /*3b70*/  MUFU.EX2 R93, R93 ;  /* 0x0000005d005d7308 */ /* 0x000fe80000000800 */
        /* <DEDUP_REMOVED lines=10> */
[----:B------:R-:W-:Y:S01]  /*3c20*/  FFMA.FTZ R52, R121, R56, -R50 ;  /* 0x0000003879347223 */ /* 0x000fe20000010832 */
[----:B------:R-:W-:-:S04]  /*3c30*/  IMAD.HI R47, R41, 0x66666667, RZ ;  /* 0x66666667292f7827 */ /* 0x000fc800078e02ff */
[----:B------:R-:W-:Y:S01]  /*3c40*/  FFMA.FTZ R11, R11, R56, -R50 ;  /* 0x000000380b0b7223 */ /* 0x000fe20000010832 */
[----:B------:R-:W-:-:S01]  /*3c50*/  FADD.FTZ R6, R37, R66 ;  /* 0x0000004225067221 */ /* 0x000fc20000010000 */
[----:B------:R-:W1:Y:S01]  /*3c60*/  MUFU.EX2 R99, R99 ;  /* 0x0000006300637308 */ /* 0x000e620000000800 */
[----:B------:R-:W-:-:S01]  /*3c70*/  FFMA.FTZ R62, R125, R56, -R50 ;  /* 0x000000387d3e7223 */ /* 0x000fc20000010832 */
[----:B------:R-:W-:Y:S01]  /*3c80*/  SHF.R.U32.HI R82, RZ, 0x1f, R47 ;  /* 0x0000001fff527819 */ /* 0x000fe2000001162f */
[----:B------:R-:W-:-:S01]  /*3c90*/  FFMA.FTZ R41, R51, R56, -R50 ;  /* 0x0000003833297223 */ /* 0x000fc20000010832 */
[----:B------:R-:W-:Y:S01]  /*3ca0*/  FFMA.FTZ R74, R63, R56, -R50 ;  /* 0x000000383f4a7223 */ /* 0x000fe20000010832 */
[----:B------:R-:W-:Y:S01]  /*3cb0*/  VIADD R63, R40, 0xfffffffe ;  /* 0xfffffffe283f7836 */ /* 0x000fe20000000000 */
[----:B------:R-:W-:Y:S01]  /*3cc0*/  LEA.HI.SX32 R51, R47, R82, 0x1a ;  /* 0x000000522f337211 */ /* 0x000fe200078fd2ff */
[----:B------:R-:W-:-:S01]  /*3cd0*/  FADD.FTZ R47, R65, R6 ;  /* 0x00000006412f7221 */ /* 0x000fc20000010000 */
[----:B------:R-:W2:Y:S01]  /*3ce0*/  MUFU.EX2 R58, R58 ;  /* 0x0000003a003a7308 */ /* 0x000ea20000000800 */
[----:B------:R-:W-:-:S01]  /*3cf0*/  FFMA.FTZ R60, R127, R56, -R50 ;  /* 0x000000387f3c7223 */ /* 0x000fc20000010832 */
[----:B------:R-:W-:Y:S01]  /*3d00*/  FFMA.FTZ R76, R43, R56, -R50 ;  /* 0x000000382b4c7223 */ /* 0x000fe20000010832 */
[----:B------:R-:W-:-:S01]  /*3d10*/  FADD.FTZ R82, R68, R47 ;  /* 0x0000002f44527221 */ /* 0x000fc20000010000 */
[-CC-:B------:R-:W-:Y:S01]  /*3d20*/  FFMA.FTZ R43, R49, R56.reuse, -R50.reuse ;  /* 0x00000038312b7223 */ /* 0x180fe20000010832 */
[----:B------:R-:W-:-:S01]  /*3d30*/  FFMA.FTZ R15, R15, R56, -R50 ;  /* 0x000000380f0f7223 */ /* 0x000fc20000010832 */
[----:B------:R-:W-:Y:S01]  /*3d40*/  FFMA.FTZ R72, R129, R56, -R50 ;  /* 0x0000003881487223 */ /* 0x000fe20000010832 */
[----:B------:R-:W-:-:S01]  /*3d50*/  FADD.FTZ R49, R69, R82 ;  /* 0x0000005245317221 */ /* 0x000fc20000010000 */
[----:B------:R-:W3:Y:S01]  /*3d60*/  MUFU.EX2 R101, R101 ;  /* 0x0000006500657308 */ /* 0x000ee20000000800 */
[----:B-1----:R-:W-:-:S01]  /*3d70*/  FADD.FTZ R3, R36, R99 ;  /* 0x0000006324037221 */ /* 0x002fc20000010000 */
[----:B------:R-:W-:Y:S01]  /*3d80*/  FFMA.FTZ R64, R85, R56, -R50 ;  /* 0x0000003855407223 */ /* 0x000fe20000010832 */
[----:B------:R-:W-:-:S01]  /*3d90*/  FADD.FTZ R49, R70, R49 ;  /* 0x0000003146317221 */ /* 0x000fc20000010000 */
[-CC-:B------:R-:W-:Y:S01]  /*3da0*/  FFMA.FTZ R85, R131, R56.reuse, -R50.reuse ;  /* 0x0000003883557223 */ /* 0x180fe20000010832 */
[----:B------:R-:W-:Y:S01]  /*3db0*/  R2UR UR26, R63 ;  /* 0x000000003f1a72ca */ /* 0x000fe200000e0000 */
[----:B------:R-:W-:Y:S01]  /*3dc0*/  FFMA.FTZ R78, R133, R56, -R50 ;  /* 0x00000038854e7223 */ /* 0x000fe20000010832 */
[----:B------:R-:W-:-:S01]  /*3dd0*/  FADD.FTZ R84, R4, R49 ;  /* 0x0000003104547221 */ /* 0x000fc20000010000 */
[----:B------:R-:W1:Y:S01]  /*3de0*/  MUFU.EX2 R7, R7 ;  /* 0x0000000700077308 */ /* 0x000e620000000800 */
[----:B--2---:R-:W-:-:S01]  /*3df0*/  FADD.FTZ R6, R58, R3 ;  /* 0x000000033a067221 */ /* 0x004fc20000010000 */
[-CC-:B------:R-:W-:Y:S01]  /*3e00*/  FFMA.FTZ R3, R53, R56.reuse, -R50.reuse ;  /* 0x0000003835037223 */ /* 0x180fe20000010832 */
[----:B------:R-:W-:-:S01]  /*3e10*/  FFMA.FTZ R75, R75, R56, -R50 ;  /* 0x000000384b4b7223 */ /* 0x000fc20000010832 */
[-CC-:B------:R-:W-:Y:S01]  /*3e20*/  FFMA.FTZ R80, R135, R56.reuse, -R50.reuse ;  /* 0x0000003887507223 */ /* 0x180fe20000010832 */
[----:B------:R-:W-:-:S01]  /*3e30*/  FFMA.FTZ R141, R141, R56, -R50 ;  /* 0x000000388d8d7223 */ /* 0x000fc20000010832 */
[-CC-:B------:R-:W-:Y:S01]  /*3e40*/  FFMA.FTZ R143, R143, R56.reuse, -R50.reuse ;  /* 0x000000388f8f7223 */ /* 0x180fe20000010832 */
[----:B------:R-:W-:-:S01]  /*3e50*/  FFMA.FTZ R145, R145, R56, -R50 ;  /* 0x0000003891917223 */ /* 0x000fc20000010832 */
[----:B------:R-:W2:Y:S01]  /*3e60*/  MUFU.EX2 R52, R52 ;  /* 0x0000003400347308 */ /* 0x000ea20000000800 */
[----:B---3--:R-:W-:-:S01]  /*3e70*/  FADD.FTZ R40, R101, R6 ;  /* 0x0000000665287221 */ /* 0x008fc20000010000 */
[----:B------:R-:W-:Y:S01]  /*3e80*/  VIMNMX R6, RZ, R51, !PT ;  /* 0x00000033ff067248 */ /* 0x000fe20007fe0100 */
[----:B------:R-:W-:-:S01]  /*3e90*/  FADD.FTZ R51, R117, R84 ;  /* 0x0000005475337221 */ /* 0x000fc20000010000 */
[-CC-:B------:R-:W-:Y:S01]  /*3ea0*/  FFMA.FTZ R84, R81, R56.reuse, -R50.reuse ;  /* 0x0000003851547223 */ /* 0x180fe20000010832 */
[----:B------:R-:W-:-:S01]  /*3eb0*/  FFMA.FTZ R147, R147, R56, -R50 ;  /* 0x0000003893937223 */ /* 0x000fc20000010832 */
[----:B------:R-:W-:Y:S01]  /*3ec0*/  ISETP.GE.AND P2, PT, R63, R6, PT ;  /* 0x000000063f00720c */ /* 0x000fe20003f46270 */
[----:B------:R-:W-:-:S01]  /*3ed0*/  FADD.FTZ R88, R8, R51 ;  /* 0x0000003308587221 */ /* 0x000fc20000010000 */
[----:B------:R-:W3:Y:S01]  /*3ee0*/  MUFU.EX2 R11, R11 ;  /* 0x0000000b000b7308 */ /* 0x000ee20000000800 */
[----:B-1----:R-:W-:-:S01]  /*3ef0*/  FADD.FTZ R47, R7, R40 ;  /* 0x00000028072f7221 */ /* 0x002fc20000010000 */
[----:B------:R-:W-:Y:S01]  /*3f00*/  FFMA.FTZ R40, R71, R56, -R50 ;  /* 0x0000003847287223 */ /* 0x000fe20000010832 */
[----:B------:R-:W-:-:S01]  /*3f10*/  FADD.FTZ R51, R123, R88 ;  /* 0x000000587b337221 */ /* 0x000fc20000010000 */
[-CC-:B------:R-:W-:Y:S01]  /*3f20*/  FFMA.FTZ R29, R29, R56.reuse, -R50.reuse ;  /* 0x000000381d1d7223 */ /* 0x180fe20000010832 */
[----:B------:R-:W-:-:S01]  /*3f30*/  FFMA.FTZ R149, R149, R56, -R50 ;  /* 0x0000003895957223 */ /* 0x000fc20000010832 */
[----:B------:R-:W-:Y:S01]  /*3f40*/  FFMA.FTZ R151, R151, R56, -R50 ;  /* 0x0000003897977223 */ /* 0x000fe20000010832 */
[----:B------:R-:W-:-:S01]  /*3f50*/  FADD.FTZ R88, R10, R51 ;  /* 0x000000330a587221 */ /* 0x000fc20000010000 */
[----:B------:R-:W1:Y:S01]  /*3f60*/  MUFU.EX2 R62, R62 ;  /* 0x0000003e003e7308 */ /* 0x000e620000000800 */
[----:B--2---:R-:W-:-:S01]  /*3f70*/  FADD.FTZ R82, R52, R47 ;  /* 0x0000002f34527221 */ /* 0x004fc20000010000 */
[----:B------:R-:W-:Y:S01]  /*3f80*/  FFMA.FTZ R51, R27, R56, -R50 ;  /* 0x000000381b337223 */ /* 0x000fe20000010832 */
[----:B------:R-:W-:-:S01]  /*3f90*/  FADD.FTZ R63, R93, R88 ;  /* 0x000000585d3f7221 */ /* 0x000fc20000010000 */
[-CC-:B------:R-:W-:Y:S01]  /*3fa0*/  FFMA.FTZ R47, R137, R56.reuse, -R50.reuse ;  /* 0x00000038892f7223 */ /* 0x180fe20000010832 */
[----:B------:R-:W-:-:S01]  /*3fb0*/  FFMA.FTZ R89, R89, R56, -R50 ;  /* 0x0000003859597223 */ /* 0x000fc20000010832 */
[----:B------:R-:W-:-:S02]  /*3fc0*/  F2FP.SATFINITE.E4M3.F32.PACK_AB_MERGE_C R93, R93, R10, RZ ;  /* 0x0000000a5d5d723e */ /* 0x000fc400048070ff */
[----:B------:R-:W2:Y:S01]  /*3fd0*/  MUFU.EX2 R9, R9 ;  /* 0x0000000900097308 */ /* 0x000ea20000000800 */
[----:B---3--:R-:W-:-:S01]  /*3fe0*/  FADD.FTZ R49, R11, R82 ;  /* 0x000000520b317221 */ /* 0x008fc20000010000 */
[----:B------:R-:W-:Y:S01]  /*3ff0*/  FFMA.FTZ R82, R79, R56, -R50 ;  /* 0x000000384f527223 */ /* 0x000fe20000010832 */
[----:B------:R-:W-:Y:S02]  /*4000*/  F2FP.SATFINITE.E4M3.F32.PACK_AB_MERGE_C R58, R101, R58, RZ ;  /* 0x0000003a653a723e */ /* 0x000fe400048070ff */
[----:B------:R-:W-:Y:S02]  /*4010*/  F2FP.SATFINITE.E4M3.F32.PACK_AB_MERGE_C R8, R123, R8, R93 ;  /* 0x000000087b08723e */ /* 0x000fe4000480705d */
[----:B------:R-:W-:Y:S01]  /*4020*/  F2FP.SATFINITE.E4M3.F32.PACK_AB_MERGE_C R152, R99, R36, R58 ;  /* 0x000000246398723e */ /* 0x000fe2000480703a */
[----:B------:R-:W3:Y:S01]  /*4030*/  MUFU.EX2 R60, R60 ;  /* 0x0000003c003c7308 */ /* 0x000ee20000000800 */
[----:B-1----:R-:W-:-:S01]  /*4040*/  FADD.FTZ R86, R62, R49 ;  /* 0x000000313e567221 */ /* 0x002fc20000010000 */
[----:B------:R-:W-:Y:S01]  /*4050*/  F2FP.SATFINITE.E4M3.F32.PACK_AB_MERGE_C R62, R62, R11, RZ ;  /* 0x0000000b3e3e723e */ /* 0x000fe200048070ff */
[----:B------:R-:W-:-:S03]  /*4060*/  IMAD.MOV.U32 R36, RZ, RZ, R55 ;  /* 0x000000ffff247224 */ /* 0x000fc600078e0037 */
[----:B------:R-:W-:Y:S01]  /*4070*/  F2FP.SATFINITE.E4M3.F32.PACK_AB_MERGE_C R154, R52, R7, R62 ;  /* 0x00000007349a723e */ /* 0x000fe2000480703e */
[----:B------:R-:W-:Y:S01]  /*4080*/  IMAD.MOV.U32 R52, RZ, RZ, R55 ;  /* 0x000000ffff347224 */ /* 0x000fe200078e0037 */
[----:B------:R-:W1:Y:S01]  /*4090*/  MUFU.EX2 R15, R15 ;  /* 0x0000000f000f7308 */ /* 0x000e620000000800 */
[----:B--2---:R-:W-:-:S07]  /*40a0*/  FADD.FTZ R49, R9, R86 ;  /* 0x0000005609317221 */ /* 0x004fce0000010000 */
[----:B------:R-:W2:Y:S01]  /*40b0*/  MUFU.EX2 R72, R72 ;  /* 0x0000004800487308 */ /* 0x000ea20000000800 */
[----:B---3--:R-:W-:-:S01]  /*40c0*/  FADD.FTZ R86, R60, R49 ;  /* 0x000000313c567221 */ /* 0x008fc20000010000 */
[-CC-:B------:R-:W-:Y:S01]  /*40d0*/  FFMA.FTZ R49, R25, R56.reuse, -R50.reuse ;  /* 0x0000003819317223 */ /* 0x180fe20000010832 */
[----:B------:R-:W-:-:S01]  /*40e0*/  FFMA.FTZ R50, R153, R56, -R50 ;  /* 0x0000003899327223 */ /* 0x000fc20000010832 */
[----:B------:R-:W-:-:S04]  /*40f0*/  F2FP.SATFINITE.E4M3.F32.PACK_AB_MERGE_C R153, R68, R65, RZ ;  /* 0x000000414499723e */ /* 0x000fc800048070ff */
[----:B------:R-:W3:Y:S01]  /*4100*/  MUFU.EX2 R12, R12 ;  /* 0x0000000c000c7308 */ /* 0x000ee20000000800 */
[----:B-1----:R-:W-:-:S01]  /*4110*/  FADD.FTZ R53, R15, R86 ;  /* 0x000000560f357221 */ /* 0x002fc20000010000 */
[----:B------:R-:W-:-:S06]  /*4120*/  F2FP.SATFINITE.E4M3.F32.PACK_AB_MERGE_C R153, R66, R37, R153 ;  /* 0x000000254299723e */ /* 0x000fcc0004807099 */
[----:B------:R-:W1:Y:S01]  /*4130*/  MUFU.EX2 R13, R13 ;  /* 0x0000000d000d7308 */ /* 0x000e620000000800 */
[----:B--2---:R-:W-:-:S01]  /*4140*/  FADD.FTZ R86, R72, R53 ;  /* 0x0000003548567221 */ /* 0x004fc20000010000 */
[----:B------:R-:W-:-:S04]  /*4150*/  F2FP.SATFINITE.E4M3.F32.PACK_AB_MERGE_C R72, R72, R15, RZ ;  /* 0x0000000f4848723e */ /* 0x000fc800048070ff */
[----:B------:R-:W-:Y:S02]  /*4160*/  F2FP.SATFINITE.E4M3.F32.PACK_AB_MERGE_C R148, R60, R9, R72 ;  /* 0x000000093c94723e */ /* 0x000fe40004807048 */
        /* <DEDUP_REMOVED lines=14> */
[----:B------:R-:W-:-:S04]  /*4250*/  F2FP.SATFINITE.E4M3.F32.PACK_AB_MERGE_C R67, R67, R14, RZ ;  /* 0x0000000e4343723e */ /* 0x000fc800048070ff */
[----:B------:R-:W-:Y:S02]  /*4260*/  F2FP.SATFINITE.E4M3.F32.PACK_AB_MERGE_C R12, R73, R12, R67 ;  /* 0x0000000c490c723e */ /* 0x000fe40004807043 */
        /* <DEDUP_REMOVED lines=17> */
[C---:B--2---:R-:W-:Y:S01]  /*4380*/  F2FP.SATFINITE.E4M3.F32.PACK_AB_MERGE_C R63, R139.reuse, R42, RZ ;  /* 0x0000002a8b3f723e */ /* 0x044fe200048070ff */
[----:B------:R-:W-:-:S06]  /*4390*/  FADD.FTZ R139, R139, R14 ;  /* 0x0000000e8b8b7221 */ /* 0x000fcc0000010000 */
[----:B------:R-:W2:Y:S01]  /*43a0*/  MUFU.EX2 R43, R43 ;  /* 0x0000002b002b7308 */ /* 0x000ea20000000800 */
[----:B---3--:R-:W-:-:S01]  /*43b0*/  FADD.FTZ R14, R78, R53 ;  /* 0x000000354e0e7221 */ /* 0x008fc20000010000 */
[----:B------:R-:W-:Y:S01]  /*43c0*/  F2FP.SATFINITE.E4M3.F32.PACK_AB_MERGE_C R45, R78, R45, RZ ;  /* 0x0000002d4e2d723e */ /* 0x000fe200048070ff */
[----:B------:R-:W-:-:S03]  /*43d0*/  IMAD.MOV.U32 R53, RZ, RZ, R55 ;  /* 0x000000ffff357224 */ /* 0x000fc600078e0037 */
[----:B------:R-:W-:Y:S01]  /*43e0*/  F2FP.SATFINITE.E4M3.F32.PACK_AB_MERGE_C R144, R74, R21, R45 ;  /* 0x000000154a90723e */ /* 0x000fe2000480702d */
[----:B------:R-:W-:Y:S01]  /*43f0*/  IMAD.MOV.U32 R45, RZ, RZ, R55 ;  /* 0x000000ffff2d7224 */ /* 0x000fe200078e0037 */
        /* <DEDUP_REMOVED lines=8> */
[----:B------:R-:W-:Y:S01]  /*4480*/  MUFU.EX2 R87, R87 ;  /* 0x0000005700577308 */ /* 0x000fe20000000800 */
[----:B--2---:R-:W-:-:S07]  /*4490*/  FADD.FTZ R42, R24, R15 ;  /* 0x0000000f182a7221 */ /* 0x004fce0000010000 */
[----:B------:R-:W1:Y:S01]  /*44a0*/  MUFU.EX2 R80, R80 ;  /* 0x0000005000507308 */ /* 0x000e620000000800 */
[----:B---3--:R-:W-:-:S07]  /*44b0*/  FADD.FTZ R15, R41, R14 ;  /* 0x0000000e290f7221 */ /* 0x008fce0000010000 */
[----:B------:R-:W-:Y:S08]  /*44c0*/  MUFU.EX2 R28, R28 ;  /* 0x0000001c001c7308 */ /* 0x000ff00000000800 */
[----:B------:R-:W2:Y:S01]  /*44d0*/  MUFU.EX2 R3, R3 ;  /* 0x0000000300037308 */ /* 0x000ea20000000800 */
[C---:B-1----:R-:W-:Y:S01]  /*44e0*/  F2FP.SATFINITE.E4M3.F32.PACK_AB_MERGE_C R41, R80.reuse, R41, RZ ;  /* 0x000000295029723e */ /* 0x042fe200048070ff */
[----:B------:R-:W-:-:S03]  /*44f0*/  FADD.FTZ R80, R80, R15 ;  /* 0x0000000f50507221 */ /* 0x000fc60000010000 */
[----:B------:R-:W-:Y:S01]  /*4500*/  F2FP.SATFINITE.E4M3.F32.PACK_AB_MERGE_C R146, R54, R43, R41 ;  /* 0x0000002b3692723e */ /* 0x000fe20004807029 */
[--C-:B------:R-:W-:Y:S02]  /*4510*/  IMAD.MOV.U32 R54, RZ, RZ, R55.reuse ;  /* 0x000000ffff367224 */ /* 0x100fe400078e0037 */
[----:B------:R-:W-:Y:S01]  /*4520*/  MUFU.EX2 R33, R33 ;  /* 0x0000002100217308 */ /* 0x000fe20000000800 */
[--C-:B------:R-:W-:Y:S02]  /*4530*/  IMAD.MOV.U32 R43, RZ, RZ, R55.reuse ;  /* 0x000000ffff2b7224 */ /* 0x100fe400078e0037 */
[----:B------:R-:W-:-:S05]  /*4540*/  IMAD.MOV.U32 R41, RZ, RZ, R55 ;  /* 0x000000ffff297224 */ /* 0x000fca00078e0037 */
[----:B------:R-:W1:Y:S01]  /*4550*/  MUFU.EX2 R40, R40 ;  /* 0x0000002800287308 */ /* 0x000e620000000800 */
[----:B--2---:R-:W-:-:S07]  /*4560*/  FADD.FTZ R15, R3, R80 ;  /* 0x00000050030f7221 */ /* 0x004fce0000010000 */
[----:B------:R-:W-:Y:S08]  /*4570*/  MUFU.EX2 R30, R30 ;  /* 0x0000001e001e7308 */ /* 0x000ff00000000800 */
[----:B------:R-:W2:Y:S08]  /*4580*/  MUFU.EX2 R47, R47 ;  /* 0x0000002f002f7308 */ /* 0x000eb00000000800 */
[----:B------:R-:W-:Y:S08]  /*4590*/  MUFU.EX2 R31, R31 ;  /* 0x0000001f001f7308 */ /* 0x000ff00000000800 */
[----:B------:R3:W-:Y:S08]  /*45a0*/  MUFU.EX2 R4, R147 ;  /* 0x0000009300047308 */ /* 0x0007f00000000800 */
[----:B------:R-:W4:Y:S01]  /*45b0*/  MUFU.EX2 R82, R82 ;  /* 0x0000005200527308 */ /* 0x000f220000000800 */
[C---:B---3--:R-:W-:Y:S01]  /*45c0*/  F2FP.SATFINITE.E4M3.F32.PACK_AB_MERGE_C R147, R87.reuse, R24, RZ ;  /* 0x000000185793723e */ /* 0x048fe200048070ff */
[----:B------:R-:W-:Y:S01]  /*45d0*/  FADD.FTZ R87, R87, R42 ;  /* 0x0000002a57577221 */ /* 0x000fe20000010000 */
[----:B-1----:R-:W-:-:S02]  /*45e0*/  FADD.FTZ R24, R40, R15 ;  /* 0x0000000f28187221 */ /* 0x002fc40000010000 */
[----:B------:R-:W-:Y:S01]  /*45f0*/  F2FP.SATFINITE.E4M3.F32.PACK_AB_MERGE_C R147, R83, R26, R147 ;  /* 0x0000001a5393723e */ /* 0x000fe20004807093 */
[----:B------:R-:W-:-:S01]  /*4600*/  FADD.FTZ R14, R28, R87 ;  /* 0x000000571c0e7221 */ /* 0x000fc20000010000 */
[----:B--2---:R-:W-:Y:S01]  /*4610*/  FADD.FTZ R15, R47, R24 ;  /* 0x000000182f0f7221 */ /* 0x004fe20000010000 */
[----:B------:R-:W-:Y:S02]  /*4620*/  MUFU.EX2 R32, R32 ;  /* 0x0000002000207308 */ /* 0x000fe40000000800 */
[----:B------:R-:W-:-:S04]  /*4630*/  FADD.FTZ R37, R33, R14 ;  /* 0x0000000e21257221 */ /* 0x000fc80000010000 */
[----:B------:R-:W-:Y:S01]  /*4640*/  FADD.FTZ R42, R30, R37 ;  /* 0x000000251e2a7221 */ /* 0x000fe20000010000 */
[----:B------:R-:W-:Y:S01]  /*4650*/  IMAD.MOV.U32 R37, RZ, RZ, R55 ;  /* 0x000000ffff257224 */ /* 0x000fe200078e0037 */
[----:B------:R1:W2:Y:S01]  /*4660*/  MUFU.EX2 R25, R141 ;  /* 0x0000008d00197308 */ /* 0x0002a20000000800 */
[C---:B----4-:R-:W-:Y:S01]  /*4670*/  F2FP.SATFINITE.E4M3.F32.PACK_AB_MERGE_C R47, R82.reuse, R47, RZ ;  /* 0x0000002f522f723e */ /* 0x050fe200048070ff */
[----:B------:R-:W-:-:S03]  /*4680*/  FADD.FTZ R82, R82, R15 ;  /* 0x0000000f52527221 */ /* 0x000fc60000010000 */
[----:B------:R-:W-:Y:S01]  /*4690*/  F2FP.SATFINITE.E4M3.F32.PACK_AB_MERGE_C R140, R40, R3, R47 ;  /* 0x00000003288c723e */ /* 0x000fe2000480702f */
[--C-:B------:R-:W-:Y:S02]  /*46a0*/  IMAD.MOV.U32 R47, RZ, RZ, R55.reuse ;  /* 0x000000ffff2f7224 */ /* 0x100fe400078e0037 */
[----:B------:R-:W-:Y:S01]  /*46b0*/  MUFU.EX2 R91, R91 ;  /* 0x0000005b005b7308 */ /* 0x000fe20000000800 */
[C---:B-1----:R-:W-:Y:S01]  /*46c0*/  F2FP.SATFINITE.E4M3.F32.PACK_AB_MERGE_C R141, R31.reuse, R30, RZ ;  /* 0x0000001e1f8d723e */ /* 0x042fe200048070ff */
[----:B------:R-:W-:Y:S01]  /*46d0*/  FADD.FTZ R31, R31, R42 ;  /* 0x0000002a1f1f7221 */ /* 0x000fe20000010000 */
[----:B------:R-:W-:Y:S02]  /*46e0*/  IMAD.MOV.U32 R42, RZ, RZ, R55 ;  /* 0x000000ffff2a7224 */ /* 0x000fe400078e0037 */
[----:B------:R-:W-:Y:S01]  /*46f0*/  F2FP.SATFINITE.E4M3.F32.PACK_AB_MERGE_C R141, R33, R28, R141 ;  /* 0x0000001c218d723e */ /* 0x000fe2000480708d */
[----:B------:R-:W-:Y:S02]  /*4700*/  IMAD.MOV.U32 R40, RZ, RZ, R55 ;  /* 0x000000ffff287224 */ /* 0x000fe400078e0037 */
[----:B------:R-:W1:Y:S01]  /*4710*/  MUFU.EX2 R84, R84 ;  /* 0x0000005400547308 */ /* 0x000e620000000800 */
[----:B--2---:R-:W-:-:S01]  /*4720*/  FADD.FTZ R15, R25, R82 ;  /* 0x00000052190f7221 */ /* 0x004fc20000010000 */
[----:B------:R-:W-:-:S02]  /*4730*/  IMAD.MOV.U32 R33, RZ, RZ, R55 ;  /* 0x000000ffff217224 */ /* 0x000fc400078e0037 */
[--C-:B------:R-:W-:Y:S02]  /*4740*/  IMAD.MOV.U32 R30, RZ, RZ, R55.reuse ;  /* 0x000000ffff1e7224 */ /* 0x100fe400078e0037 */
[----:B------:R-:W-:Y:S02]  /*4750*/  IMAD.MOV.U32 R28, RZ, RZ, R55 ;  /* 0x000000ffff1c7224 */ /* 0x000fe400078e0037 */
[----:B------:R-:W-:Y:S08]  /*4760*/  MUFU.EX2 R34, R34 ;  /* 0x0000002200227308 */ /* 0x000ff00000000800 */
[----:B------:R-:W2:Y:S01]  /*4770*/  MUFU.EX2 R35, R35 ;  /* 0x0000002300237308 */ /* 0x000ea20000000800 */
[----:B-1----:R-:W-:-:S07]  /*4780*/  FADD.FTZ R24, R84, R15 ;  /* 0x0000000f54187221 */ /* 0x002fce0000010000 */
[----:B------:R1:W3:Y:S08]  /*4790*/  MUFU.EX2 R27, R143 ;  /* 0x0000008f001b7308 */ /* 0x0002f00000000800 */
[----:B------:R4:W5:Y:S01]  /*47a0*/  MUFU.EX2 R10, R145 ;  /* 0x00000091000a7308 */ /* 0x0009620000000800 */
[----:B--2---:R-:W-:-:S04]  /*47b0*/  F2FP.SATFINITE.E4M3.F32.PACK_AB_MERGE_C R26, R35, R34, RZ ;  /* 0x00000022231a723e */ /* 0x004fc800048070ff */
[----:B-1----:R-:W-:-:S03]  /*47c0*/  F2FP.SATFINITE.E4M3.F32.PACK_AB_MERGE_C R143, R91, R32, R26 ;  /* 0x000000205b8f723e */ /* 0x002fc6000480701a */
[----:B------:R-:W-:Y:S01]  /*47d0*/  MUFU.EX2 R44, R44 ;  /* 0x0000002c002c7308 */ /* 0x000fe20000000800 */
[----:B----4-:R-:W-:Y:S01]  /*47e0*/  F2FP.SATFINITE.E4M3.F32.PACK_AB_MERGE_C R145, R77, R20, R63 ;  /* 0x000000144d91723e */ /* 0x010fe2000480703f */
[----:B------:R-:W-:Y:S01]  /*47f0*/  FADD.FTZ R20, R32, R31 ;  /* 0x0000001f20147221 */ /* 0x000fe20000010000 */
[----:B---3--:R-:W-:-:S01]  /*4800*/  FADD.FTZ R15, R27, R24 ;  /* 0x000000181b0f7221 */ /* 0x008fc20000010000 */
[--C-:B------:R-:W-:Y:S02]  /*4810*/  IMAD.MOV.U32 R32, RZ, RZ, R55.reuse ;  /* 0x000000ffff207224 */ /* 0x100fe400078e0037 */
[----:B------:R-:W-:Y:S02]  /*4820*/  IMAD.MOV.U32 R31, RZ, RZ, R55 ;  /* 0x000000ffff1f7224 */ /* 0x000fe400078e0037 */
[----:B------:R-:W1:Y:S01]  /*4830*/  MUFU.EX2 R39, R39 ;  /* 0x0000002700277308 */ /* 0x000e620000000800 */
[----:B-----5:R-:W-:-:S01]  /*4840*/  FADD.FTZ R15, R10, R15 ;  /* 0x0000000f0a0f7221 */ /* 0x020fc20000010000 */
[----:B------:R-:W-:-:S03]  /*4850*/  F2FP.SATFINITE.E4M3.F32.PACK_AB_MERGE_C R27, R10, R27, RZ ;  /* 0x0000001b0a1b723e */ /* 0x000fc600048070ff */
[----:B------:R-:W-:Y:S01]  /*4860*/  FADD.FTZ R10, R4, R15 ;  /* 0x0000000f040a7221 */ /* 0x000fe20000010000 */
[----:B------:R-:W-:Y:S01]  /*4870*/  F2FP.SATFINITE.E4M3.F32.PACK_AB_MERGE_C R142, R84, R25, R27 ;  /* 0x00000019548e723e */ /* 0x000fe2000480701b */
[--C-:B------:R-:W-:Y:S01]  /*4880*/  IMAD.MOV.U32 R27, RZ, RZ, R55.reuse ;  /* 0x000000ffff1b7224 */ /* 0x100fe200078e0037 */
[----:B------:R-:W-:Y:S01]  /*4890*/  MUFU.EX2 R38, R38 ;  /* 0x0000002600267308 */ /* 0x000fe20000000800 */
[----:B------:R-:W-:-:S07]  /*48a0*/  IMAD.MOV.U32 R25, RZ, RZ, R55 ;  /* 0x000000ffff197224 */ /* 0x000fce00078e0037 */
[----:B------:R-:W2:Y:S01]  /*48b0*/  MUFU.EX2 R95, R95 ;  /* 0x0000005f005f7308 */ /* 0x000ea20000000800 */
[----:B-1----:R-:W-:-:S07]  /*48c0*/  F2FP.SATFINITE.E4M3.F32.PACK_AB_MERGE_C R26, R39, R44, RZ ;  /* 0x0000002c271a723e */ /* 0x002fce00048070ff */
[----:B------:R1:W-:Y:S08]  /*48d0*/  MUFU.EX2 R14, R29 ;  /* 0x0000001d000e7308 */ /* 0x0003f00000000800 */
[----:B------:R3:W4:Y:S01]  /*48e0*/  MUFU.EX2 R11, R49 ;  /* 0x00000031000b7308 */ /* 0x0007220000000800 */
[----:B-1----:R-:W-:-:S01]  /*48f0*/  FADD.FTZ R29, R91, R20 ;  /* 0x000000145b1d7221 */ /* 0x002fc20000010000 */
[----:B--2---:R-:W-:Y:S01]  /*4900*/  F2FP.SATFINITE.E4M3.F32.PACK_AB_MERGE_C R137, R95, R38, R26 ;  /* 0x000000265f89723e */ /* 0x004fe2000480701a */
[----:B------:R-:W-:-:S02]  /*4910*/  IMAD.MOV.U32 R26, RZ, RZ, R55 ;  /* 0x000000ffff1a7224 */ /* 0x000fc400078e0037 */
[----:B------:R-:W-:Y:S01]  /*4920*/  FADD.FTZ R34, R34, R29 ;  /* 0x0000001d22227221 */ /* 0x000fe20000010000 */
[----:B------:R-:W-:Y:S02]  /*4930*/  IMAD.MOV.U32 R29, RZ, RZ, R55 ;  /* 0x000000ffff1d7224 */ /* 0x000fe400078e0037 */
[----:B------:R-:W1:Y:S01]  /*4940*/  MUFU.EX2 R51, R51 ;  /* 0x0000003300337308 */ /* 0x000e620000000800 */
[----:B------:R-:W-:-:S01]  /*4950*/  FADD.FTZ R35, R35, R34 ;  /* 0x0000002223237221 */ /* 0x000fc20000010000 */
[----:B---3--:R-:W-:Y:S01]  /*4960*/  IMAD.MOV.U32 R49, RZ, RZ, R55 ;  /* 0x000000ffff317224 */ /* 0x008fe200078e0037 */
[----:B------:R-:W-:Y:S02]  /*4970*/  MOV R34, R55 ;  /* 0x0000003700227202 */ /* 0x000fe40000000f00 */
[----:B------:R-:W-:Y:S01]  /*4980*/  FADD.FTZ R24, R38, R35 ;  /* 0x0000002326187221 */ /* 0x000fe20000010000 */
[----:B------:R-:W-:Y:S02]  /*4990*/  IMAD.MOV.U32 R38, RZ, RZ, R55 ;  /* 0x000000ffff267224 */ /* 0x000fe400078e0037 */
[----:B------:R-:W-:Y:S01]  /*49a0*/  MUFU.EX2 R48, R48 ;  /* 0x0000003000307308 */ /* 0x000fe20000000800 */
[----:B------:R-:W-:-:S01]  /*49b0*/  FADD.FTZ R95, R95, R24 ;  /* 0x000000185f5f7221 */ /* 0x000fc20000010000 */
[----:B----4-:R-:W-:Y:S01]  /*49c0*/  FADD.FTZ R10, R11, R10 ;  /* 0x0000000a0b0a7221 */ /* 0x010fe20000010000 */
[----:B------:R-:W-:-:S02]  /*49d0*/  IMAD.MOV.U32 R35, RZ, RZ, R55 ;  /* 0x000000ffff237224 */ /* 0x000fc400078e0037 */
[----:B------:R-:W-:Y:S01]  /*49e0*/  FADD.FTZ R44, R44, R95 ;  /* 0x0000005f2c2c7221 */ /* 0x000fe20000010000 */
[----:B------:R-:W-:Y:S02]  /*49f0*/  IMAD.MOV.U32 R24, RZ, RZ, R55 ;  /* 0x000000ffff187224 */ /* 0x000fe400078e0037 */
[----:B------:R-:W2:Y:S01]  /*4a00*/  MUFU.EX2 R61, R61 ;  /* 0x0000003d003d7308 */ /* 0x000ea20000000800 */
[----:B-1----:R-:W-:-:S01]  /*4a10*/  FADD.FTZ R7, R51, R10 ;  /* 0x0000000a33077221 */ /* 0x002fc20000010000 */
[----:B------:R-:W-:Y:S01]  /*4a20*/  FADD.FTZ R39, R39, R44 ;  /* 0x0000002c27277221 */ /* 0x000fe20000010000 */
[C---:B------:R-:W-:Y:S01]  /*4a30*/  F2FP.SATFINITE.E4M3.F32.PACK_AB_MERGE_C R51, R14.reuse, R51, RZ ;  /* 0x000000330e33723e */ /* 0x040fe200048070ff */
[----:B------:R-:W-:Y:S02]  /*4a40*/  IMAD.MOV.U32 R44, RZ, RZ, R55 ;  /* 0x000000ffff2c7224 */ /* 0x000fe400078e0037 */
[----:B------:R-:W-:-:S01]  /*4a50*/  FADD.FTZ R14, R14, R7 ;  /* 0x000000070e0e7221 */ /* 0x000fc20000010000 */
[----:B------:R-:W-:Y:S01]  /*4a60*/  F2FP.SATFINITE.E4M3.F32.PACK_AB_MERGE_C R136, R11, R4, R51 ;  /* 0x000000040b88723e */ /* 0x000fe20004807033 */
[----:B------:R-:W1:Y:S01]  /*4a70*/  MUFU.EX2 R46, R46 ;  /* 0x0000002e002e7308 */ /* 0x000e620000000800 */
[----:B------:R-:W-:-:S07]  /*4a80*/  IMAD.MOV.U32 R51, RZ, RZ, R55 ;  /* 0x000000ffff337224 */ /* 0x000fce00078e0037 */
[----:B------:R-:W3:Y:S01]  /*4a90*/  MUFU.EX2 R149, R149 ;  /* 0x0000009500957308 */ /* 0x000ee20000000800 */
[----:B--2---:R-:W-:-:S07]  /*4aa0*/  F2FP.SATFINITE.E4M3.F32.PACK_AB_MERGE_C R9, R61, R48, RZ ;  /* 0x000000303d09723e */ /* 0x004fce00048070ff */
[----:B------:R-:W2:Y:S01]  /*4ab0*/  MUFU.EX2 R97, R97 ;  /* 0x0000006100617308 */ /* 0x000ea20000000800 */
[----:B-1----:R-:W-:-:S01]  /*4ac0*/  FADD.FTZ R10, R46, R39 ;  /* 0x000000272e0a7221 */ /* 0x002fc20000010000 */
[----:B------:R-:W-:-:S06]  /*4ad0*/  IMAD.MOV.U32 R39, RZ, RZ, R55 ;  /* 0x000000ffff277224 */ /* 0x000fcc00078e0037 */
[----:B------:R1:W4:Y:S01]  /*4ae0*/  MUFU.EX2 R20, R151 ;  /* 0x0000009700147308 */ /* 0x0003220000000800 */
[----:B---3--:R-:W-:-:S07]  /*4af0*/  FADD.FTZ R7, R149, R14 ;  /* 0x0000000e95077221 */ /* 0x008fce0000010000 */
[----:B------:R-:W-:Y:S01]  /*4b00*/  MUFU.EX2 R89, R89 ;  /* 0x0000005900597308 */ /* 0x000fe20000000800 */
[C---:B--2---:R-:W-:Y:S01]  /*4b10*/  F2FP.SATFINITE.E4M3.F32.PACK_AB_MERGE_C R139, R97.reuse, R46, R9 ;  /* 0x0000002e618b723e */ /* 0x044fe20004807009 */
[----:B------:R-:W-:Y:S01]  /*4b20*/  FADD.FTZ R97, R97, R10 ;  /* 0x0000000a61617221 */ /* 0x000fe20000010000 */
[----:B------:R-:W-:Y:S02]  /*4b30*/  IMAD.MOV.U32 R46, RZ, RZ, R55 ;  /* 0x000000ffff2e7224 */ /* 0x000fe400078e0037 */
[----:B-1----:R-:W-:Y:S02]  /*4b40*/  IMAD.MOV.U32 R151, RZ, RZ, R12 ;  /* 0x000000ffff977224 */ /* 0x002fe400078e000c */
[----:B------:R-:W-:-:S01]  /*4b50*/  FADD.FTZ R48, R48, R97 ;  /* 0x0000006130307221 */ /* 0x000fc20000010000 */
[----:B------:R-:W1:Y:S01]  /*4b60*/  MUFU.EX2 R50, R50 ;  /* 0x0000003200327308 */ /* 0x000e620000000800 */
[----:B----4-:R-:W-:-:S01]  /*4b70*/  FADD.FTZ R10, R20, R7 ;  /* 0x00000007140a7221 */ /* 0x010fc20000010000 */
[----:B-1----:R-:W-:-:S03]  /*4b80*/  F2FP.SATFINITE.E4M3.F32.PACK_AB_MERGE_C R3, R50, R89, RZ ;  /* 0x000000593203723e */ /* 0x002fc600048070ff */
[----:B------:R-:W-:Y:S01]  /*4b90*/  FADD.FTZ R89, R89, R10 ;  /* 0x0000000a59597221 */ /* 0x000fe20000010000 */
[----:B------:R-:W-:Y:S01]  /*4ba0*/  F2FP.SATFINITE.E4M3.F32.PACK_AB_MERGE_C R138, R20, R149, R3 ;  /* 0x00000095148a723e */ /* 0x000fe20004807003 */
[----:B------:R-:W-:Y:S02]  /*4bb0*/  FADD.FTZ R3, R61, R48 ;  /* 0x000000303d037221 */ /* 0x000fe40000010000 */
[----:B------:R-:W-:-:S01]  /*4bc0*/  FADD.FTZ R4, R50, R89 ;  /* 0x0000005932047221 */ /* 0x000fc20000010000 */
[--C-:B------:R-:W-:Y:S02]  /*4bd0*/  IMAD.MOV.U32 R50, RZ, RZ, R55.reuse ;  /* 0x000000ffff327224 */ /* 0x100fe400078e0037 */
[----:B------:R-:W-:Y:S02]  /*4be0*/  IMAD.MOV.U32 R48, RZ, RZ, R55 ;  /* 0x000000ffff307224 */ /* 0x000fe400078e0037 */
[----:B------:R-:W-:Y:S01]  /*4bf0*/  IMAD.MOV.U32 R149, RZ, RZ, R8 ;  /* 0x000000ffff957224 */ /* 0x000fe200078e0008 */
[----:B------:R-:W-:Y:S06]  /*4c00*/  @!P2 BRA `(.L_x_1496) ;  /* 0x000000380034a947 */ /* 0x000fec0003800000 */
[----:B------:R-:W-:Y:S01]  /*4c10*/  IMAD.MOV.U32 R7, RZ, RZ, R59 ;  /* 0x000000ffff077224 */ /* 0x000fe200078e003b */
[----:B------:R-:W-:Y:S01]  /*4c20*/  CS2R R54, SRZ ;  /* 0x0000000000367805 */ /* 0x000fe2000001ff00 */
[----:B------:R-:W-:Y:S01]  /*4c30*/  IMAD.MOV.U32 R8, RZ, RZ, R57 ;  /* 0x000000ffff087224 */ /* 0x000fe200078e0039 */
[----:B------:R-:W-:Y:S01]  /*4c40*/  CS2R R52, SRZ ;  /* 0x0000000000347805 */ /* 0x000fe2000001ff00 */
[----:B------:R-:W-:Y:S01]  /*4c50*/  IMAD.MOV.U32 R9, RZ, RZ, R2 ;  /* 0x000000ffff097224 */ /* 0x000fe200078e0002 */
        /* <DEDUP_REMOVED lines=14> */
[----:B------:R-:W-:Y:S01]  /*4d40*/  UMOV UR4, UR38 ;  /* 0x0000002600047c82 */ /* 0x000fe20008000000 */
[----:B------:R-:W-:Y:S01]  /*4d50*/  ULDC UR5, c[0x0][0x404] ;  /* 0x0001010000057ab9 */ /* 0x000fe20000000800 */
[----:B------:R-:W-:Y:S01]  /*4d60*/  ULDC UR6, c[0x0][0x2e0] ;  /* 0x0000b80000067ab9 */ /* 0x000fe20000000800 */
[----:B------:R-:W-:-:S05]  /*4d70*/  ULDC.64 UR24, c[0x0][0x3f8] ;  /* 0x0000fe0000187ab9 */ /* 0x000fca0000000a00 */
.L_x_1506:
[----:B------:R-:W-:-:S04]  /*4d80*/  UISETP.NE.AND UP0, UPT, UR4, 0x1, UPT ;  /* 0x000000010400788c */ /* 0x000fc8000bf05270 */
[----:B------:R-:W-:-:S06]  /*4d90*/  USEL UR7, URZ, 0x1, UP0 ;  /* 0x000000013f077887 */ /* 0x000fcc0008000000 */
[----:B------:R-:W-:Y:S01]  /*4da0*/  LOP3.LUT R2, R9, UR7, RZ, 0x3c, !PT ;  /* 0x0000000709027c12 */ /* 0x000fe2000f8e3cff */
[----:B------:R-:W-:Y:S06]  /*4db0*/  @!P1 BRA `(.L_x_1497) ;  /* 0x0000000000049947 */ /* 0x000fec0003800000 */
[----:B------:R-:W-:Y:S01]  /*4dc0*/  BPT.TRAP 0x1 ;  /* 0x000000040000795c */ /* 0x000fe20000300000 */
.L_x_1497:
[----:B------:R-:W-:Y:S01]  /*4dd0*/  UIADD3 UR38, UR4, 0x1, URZ ;  /* 0x0000000104267890 */ /* 0x000fe2000fffe03f */
[----:B------:R-:W-:-:S03]  /*4de0*/  SHF.L.U32 R10, R2, 0x1f, RZ ;  /* 0x0000001f020a7819 */ /* 0x000fc600000006ff */
[----:B------:R-:W-:-:S04]  /*4df0*/  UISETP.NE.AND UP0, UPT, UR38, 0x2, UPT ;  /* 0x000000022600788c */ /* 0x000fc8000bf05270 */
[----:B------:R-:W-:-:S04]  /*4e00*/  USEL UR38, UR38, URZ, UP0 ;  /* 0x0000003f26267287 */ /* 0x000fc80008000000 */
[----:B------:R-:W-:-:S09]  /*4e10*/  ULEA UR7, UR38, UR40, 0x3 ;  /* 0x0000002826077291 */ /* 0x000fd2000f8e183f */
[----:B------:R1:W2:Y:S01]  /*4e20*/  SYNCS.PHASECHK.TRANS64.TRYWAIT P2, [UR7+0x13230], R10 ;  /* 0x0132300aff0075a7 */ /* 0x0002a20008040147 */
[----:B------:R-:W-:Y:S05]  /*4e30*/  @!P1 BRA `(.L_x_1498) ;  /* 0x0000000000049947 */ /* 0x000fea0003800000 */
[----:B------:R-:W-:Y:S01]  /*4e40*/  BPT.TRAP 0x1 ;  /* 0x000000040000795c */ /* 0x000fe20000300000 */
.L_x_1498:
[----:B--2---:R-:W-:Y:S05]  /*4e50*/  @P2 BRA `(.L_x_1499) ;  /* 0x0000000000082947 */ /* 0x004fea0003800000 */
[----:B------:R-:W2:Y:S02]  /*4e60*/  SYNCS.PHASECHK.TRANS64.TRYWAIT P2, [UR7+0x13230], R10 ;  /* 0x0132300aff0075a7 */ /* 0x000ea40008040147 */
[----:B--2---:R-:W-:Y:S05]  /*4e70*/  @!P2 BRA `(.L_x_1500) ;  /* 0x000000a80074a947 */ /* 0x004fea0003800000 */
.L_x_1499:
        /* <DEDUP_REMOVED lines=64> */
.L_x_1501:
[----:B------:R-:W-:Y:S01]  /*5280*/  ULEA UR11, UR4, UR40, 0x3 ;  /* 0x00000028040b7291 */ /* 0x000fe2000f8e183f */
[----:B------:R-:W-:-:S08]  /*5290*/  SHF.L.U32 R9, R9, 0x1f, RZ ;  /* 0x0000001f09097819 */ /* 0x000fd000000006ff */
[----:B------:R3:W4:Y:S01]  /*52a0*/  SYNCS.PHASECHK.TRANS64.TRYWAIT P2, [UR11+0x13250], R9 ;  /* 0x01325009ff0075a7 */ /* 0x000722000804014b */
[----:B------:R-:W-:Y:S05]  /*52b0*/  @!P1 BRA `(.L_x_1502) ;  /* 0x0000000000049947 */ /* 0x000fea0003800000 */
[----:B------:R-:W-:Y:S01]  /*52c0*/  BPT.TRAP 0x1 ;  /* 0x000000040000795c */ /* 0x000fe20000300000 */
.L_x_1502:
[----:B----4-:R-:W-:Y:S05]  /*52d0*/  @P2 BRA `(.L_x_1503) ;  /* 0x0000000000082947 */ /* 0x010fea0003800000 */
[----:B------:R-:W4:Y:S02]  /*52e0*/  SYNCS.PHASECHK.TRANS64.TRYWAIT P2, [UR11+0x13250], R9 ;  /* 0x01325009ff0075a7 */ /* 0x000f24000804014b */
[----:B----4-:R-:W-:Y:S05]  /*52f0*/  @!P2 BRA `(.L_x_1504) ;  /* 0x000000a4006ca947 */ /* 0x010fea0003800000 */
.L_x_1503:
[----:B------:R-:W-:Y:S01]  /*5300*/  UIADD3 UR10, UR40, 0x1000, URZ ;  /* 0x00001000280a7890 */ /* 0x000fe2000fffe03f */
[----:B------:R-:W-:Y:S01]  /*5310*/  WARPGROUP.ARRIVE ;  /* 0x00000000000079c5 */ /* 0x000fe20000000000 */
[----:B------:R-:W-:Y:S01]  /*5320*/  UMOV UR15, 0xc0000010 ;  /* 0xc0000010000f7882 */ /* 0x000fe20000000000 */
[C---:B------:R-:W-:Y:S01]  /*5330*/  FMUL.FTZ R21, R0.reuse, R128 ;  /* 0x0000008000157220 */ /* 0x040fe20000410000 */
[----:B------:R-:W-:Y:S01]  /*5340*/  USHF.R.U32.HI UR10, URZ, 0x4, UR10 ;  /* 0x000000043f0a7899 */ /* 0x000fe2000801160a */
[----:B------:R-:W4:Y:S01]  /*5350*/  LDC R128, c[0x0][0x288] ;  /* 0x0000a200ff807b82 */ /* 0x000f220000000800 */
[----:B------:R-:W-:Y:S01]  /*5360*/  UISETP.NE.U32.AND UP0, UPT, UR24, URZ, UPT ;  /* 0x0000003f1800728c */ /* 0x000fe2000bf05070 */
[C---:B-1-3--:R-:W-:Y:S01]  /*5370*/  FMUL.FTZ R9, R0.reuse, R120 ;  /* 0x0000007800097220 */ /* 0x04afe20000410000 */
[----:B------:R-:W-:Y:S01]  /*5380*/  ULOP3.LUT UR10, UR10, 0x3fff, URZ, 0xc0, !UPT ;  /* 0x00003fff0a0a7892 */ /* 0x000fe2000f8ec03f */
[C---:B--2---:R-:W-:Y:S01]  /*5390*/  FMUL.FTZ R10, R0.reuse, R121 ;  /* 0x00000079000a7220 */ /* 0x044fe20000410000 */
[----:B------:R-:W-:Y:S01]  /*53a0*/  UISETP.NE.AND.EX UP0, UPT, UR25, URZ, UPT, UP0 ;  /* 0x0000003f1900728c */ /* 0x000fe2000bf05300 */
[C---:B------:R-:W-:Y:S01]  /*53b0*/  FMUL.FTZ R13, R0.reuse, R124 ;  /* 0x0000007c000d7220 */ /* 0x040fe20000410000 */
[----:B------:R-:W-:Y:S01]  /*53c0*/  ULOP3.LUT UR10, UR10, 0x10000, URZ, 0xfc, !UPT ;  /* 0x000100000a0a7892 */ /* 0x000fe2000f8efc3f */
[----:B------:R-:W1:Y:S01]  /*53d0*/  MUFU.TANH R9, R9 ;  /* 0x0000000900097308 */ /* 0x000e620000002400 */
[C---:B------:R-:W-:Y:S01]  /*53e0*/  FMUL.FTZ R120, R0.reuse, R129 ;  /* 0x0000008100787220 */ /* 0x040fe20000410000 */
[C---:B------:R-:W-:Y:S01]  /*53f0*/  FMUL.FTZ R14, R0.reuse, R125 ;  /* 0x0000007d000e7220 */ /* 0x040fe20000410000 */
[----:B------:R-:W-:Y:S01]  /*5400*/  UIMAD UR4, UR4, 0x280, UR10 ;  /* 0x00000280040478a4 */ /* 0x000fe2000f8e020a */
[C---:B------:R-:W-:Y:S01]  /*5410*/  FMUL.FTZ R20, R0.reuse, R127 ;  /* 0x0000007f00147220 */ /* 0x040fe20000410000 */
[C---:B------:R-:W-:Y:S01]  /*5420*/  FMUL.FTZ R127, R0.reuse, R103 ;  /* 0x00000067007f7220 */ /* 0x040fe20000410000 */
[C---:B------:R-:W-:Y:S01]  /*5430*/  FMUL.FTZ R12, R0.reuse, R123 ;  /* 0x0000007b000c7220 */ /* 0x040fe20000410000 */
[----:B------:R-:W-:Y:S01]  /*5440*/  UIADD3 UR10, UR4, 0x80, URZ ;  /* 0x00000080040a7890 */ /* 0x000fe2000fffe03f */
[----:B------:R-:W2:Y:S01]  /*5450*/  MUFU.TANH R10, R10 ;  /* 0x0000000a000a7308 */ /* 0x000ea20000002400 */
[C---:B------:R-:W-:Y:S01]  /*5460*/  FMUL.FTZ R123, R0.reuse, R132 ;  /* 0x00000084007b7220 */ /* 0x040fe20000410000 */
[----:B------:R-:W-:Y:S01]  /*5470*/  UMOV UR14, UR4 ;  /* 0x00000004000e7c82 */ /* 0x000fe20008000000 */
[C---:B------:R-:W-:Y:S01]  /*5480*/  FMUL.FTZ R11, R0.reuse, R122 ;  /* 0x0000007a000b7220 */ /* 0x040fe20000410000 */
[----:B------:R-:W-:Y:S01]  /*5490*/  QGMMA.64x64x32.F32.E4M3.E4M3 R24, R152, gdesc[UR12], R24, gsb0 ;  /* 0x00e0000c98187df3 */ /* 0x000fe20008000818 */
[----:B------:R-:W-:Y:S01]  /*54a0*/  UMOV UR15, 0xc0000010 ;  /* 0xc0000010000f7882 */ /* 0x000fe20000000000 */
[----:B------:R-:W-:Y:S01]  /*54b0*/  UMOV UR14, UR10 ;  /* 0x0000000a000e7c82 */ /* 0x000fe20008000000 */
[----:B------:R-:W-:Y:S01]  /*54c0*/  UIADD3 UR10, UR4, 0x100, URZ ;  /* 0x00000100040a7890 */ /* 0x000fe2000fffe03f */
        /* <DEDUP_REMOVED lines=51> */
[----:B------:R-:W-:-:S05]  /*5800*/  FMUL.FTZ R70, R0, R70 ;  /* 0x0000004600467220 */ /* 0x000fca0000410000 */
[----:B------:R-:W5:Y:S08]  /*5810*/  MUFU.TANH R105, R105 ;  /* 0x0000006900697308 */ /* 0x000f700000002400 */
[----:B------:R-:W5:Y:S08]  /*5820*/  MUFU.TANH R108, R108 ;  /* 0x0000006c006c7308 */ /* 0x000f700000002400 */
[----:B------:R-:W5:Y:S01]  /*5830*/  MUFU.TANH R109, R109 ;  /* 0x0000006d006d7308 */ /* 0x000f620000002400 */
[----:B------:R-:W-:-:S02]  /*5840*/  WARPGROUP.DEPBAR.LE gsb0, 0x0 ;  /* 0x00008000000079c5 */ /* 0x000fc40000010000 */
[----:B------:R-:W-:Y:S01]  /*5850*/  WARPGROUP.ARRIVE ;  /* 0x00000000000079c5 */ /* 0x000fe20000000000 */
[C---:B------:R-:W-:Y:S01]  /*5860*/  FMUL.FTZ R153, R0.reuse, R61 ;  /* 0x0000003d00997220 */ /* 0x040fe20000410000 */
[C---:B------:R-:W-:Y:S01]  /*5870*/  FMUL.FTZ R155, R0.reuse, R64 ;  /* 0x00000040009b7220 */ /* 0x040fe20000410000 */
[----:B------:R-:W-:Y:S02]  /*5880*/  FMUL.FTZ R64, R0, R65 ;  /* 0x0000004100407220 */ /* 0x000fe40000410000 */
[----:B------:R-:W5:Y:S01]  /*5890*/  MUFU.TANH R112, R112 ;  /* 0x0000007000707308 */ /* 0x000f620000002400 */
[----:B------:R-:W-:Y:S01]  /*58a0*/  QGMMA.64x64x32.F32.E4M3.E4M3 R24, R148, gdesc[UR12], R24, gsb0 ;  /* 0x00e0000c94187df3 */ /* 0x000fe20008000818 */
[----:B------:R-:W-:Y:S01]  /*58b0*/  UMOV UR14, UR10 ;  /* 0x0000000a000e7c82 */ /* 0x000fe20008000000 */
[----:B------:R-:W-:Y:S01]  /*58c0*/  UIMAD UR10, UR26, -0xa0, UR42 ;  /* 0xffffff601a0a78a4 */ /* 0x000fe2000f8e022a */
[----:B------:R-:W-:-:S03]  /*58d0*/  UMOV UR15, 0xc0000010 ;  /* 0xc0000010000f7882 */ /* 0x000fc60000000000 */
[----:B------:R-:W-:Y:S01]  /*58e0*/  UIADD3 UR10, UR10, 0x1, URZ ;  /* 0x000000010a0a7890 */ /* 0x000fe2000fffe03f */
[----:B------:R-:W5:Y:S08]  /*58f0*/  MUFU.TANH R113, R113 ;  /* 0x0000007100717308 */ /* 0x000f700000002400 */
[----:B------:R-:W5:Y:S08]  /*5900*/  MUFU.TANH R116, R116 ;  /* 0x0000007400747308 */ /* 0x000f700000002400 */
[----:B------:R-:W5:Y:S08]  /*5910*/  MUFU.TANH R117, R117 ;  /* 0x0000007500757308 */ /* 0x000f700000002400 */
[----:B------:R-:W5:Y:S08]  /*5920*/  MUFU.TANH R88, R88 ;  /* 0x0000005800587308 */ /* 0x000f700000002400 */
[----:B------:R-:W5:Y:S08]  /*5930*/  MUFU.TANH R89, R89 ;  /* 0x0000005900597308 */ /* 0x000f700000002400 */
[----:B------:R-:W5:Y:S08]  /*5940*/  MUFU.TANH R92, R92 ;  /* 0x0000005c005c7308 */ /* 0x000f700000002400 */
[----:B------:R-:W5:Y:S08]  /*5950*/  MUFU.TANH R93, R93 ;  /* 0x0000005d005d7308 */ /* 0x000f700000002400 */
[----:B------:R-:W5:Y:S08]  /*5960*/  MUFU.TANH R96, R96 ;  /* 0x0000006000607308 */ /* 0x000f700000002400 */
[----:B------:R-:W5:Y:S01]  /*5970*/  MUFU.TANH R97, R97 ;  /* 0x0000006100617308 */ /* 0x000f620000002400 */
[----:B------:R-:W-:-:S02]  /*5980*/  WARPGROUP.DEPBAR.LE gsb0, 0x0 ;  /* 0x00008000000079c5 */ /* 0x000fc40000010000 */
[----:B------:R-:W-:-:S05]  /*5990*/  WARPGROUP.ARRIVE ;  /* 0x00000000000079c5 */ /* 0x000fca0000000000 */
[----:B------:R-:W5:Y:S01]  /*59a0*/  MUFU.TANH R100, R100 ;  /* 0x0000006400647308 */ /* 0x000f620000002400 */
[C---:B------:R-:W-:Y:S01]  /*59b0*/  FMUL.FTZ R149, R0.reuse, R56 ;  /* 0x0000003800957220 */ /* 0x040fe20000410000 */
[C---:B------:R-:W-:Y:S01]  /*59c0*/  FMUL.FTZ R151, R0.reuse, R57 ;  /* 0x0000003900977220 */ /* 0x040fe20000410000 */
[C---:B------:R-:W-:Y:S01]  /*59d0*/  FMUL.FTZ R56, R0.reuse, R60 ;  /* 0x0000003c00387220 */ /* 0x040fe20000410000 */
[C---:B------:R-:W-:Y:S01]  /*59e0*/  FMUL.FTZ R57, R0.reuse, R68 ;  /* 0x0000004400397220 */ /* 0x040fe20000410000 */
[----:B------:R-:W-:Y:S01]  /*59f0*/  QGMMA.64x64x32.F32.E4M3.E4M3 R24, R144, gdesc[UR12], R24, gsb0 ;  /* 0x00e0000c90187df3 */ /* 0x000fe20008000818 */
[----:B------:R-:W-:Y:S01]  /*5a00*/  USEL UR14, UR5, 0x1, UP0 ;  /* 0x00000001050e7887 */ /* 0x000fe20008000000 */
[C---:B------:R-:W-:Y:S01]  /*5a10*/  FMUL.FTZ R68, R0.reuse, R79 ;  /* 0x0000004f00447220 */ /* 0x040fe20000410000 */
[----:B------:R-:W5:Y:S01]  /*5a20*/  MUFU.TANH R101, R101 ;  /* 0x0000006500657308 */ /* 0x000f620000002400 */
[----:B------:R-:W-:Y:S01]  /*5a30*/  UMOV UR15, 0xc0000010 ;  /* 0xc0000010000f7882 */ /* 0x000fe20000000000 */
[----:B------:R-:W-:Y:S01]  /*5a40*/  UIMAD UR10, UR14, UR6, UR10 ;  /* 0x000000060e0a72a4 */ /* 0x000fe2000f8e020a */
[C---:B------:R-:W-:Y:S01]  /*5a50*/  FMUL.FTZ R60, R0.reuse, R78 ;  /* 0x0000004e003c7220 */ /* 0x040fe20000410000 */
[----:B------:R-:W-:-:S04]  /*5a60*/  FMUL.FTZ R78, R0, R83 ;  /* 0x00000053004e7220 */ /* 0x000fc80000410000 */
[----:B----4-:R-:W-:Y:S01]  /*5a70*/  IADD3 R128, -R128, UR10, RZ ;  /* 0x0000000a80807c10 */ /* 0x010fe2000fffe1ff */
[----:B------:R-:W-:Y:S01]  /*5a80*/  MUFU.TANH R84, R84 ;  /* 0x0000005400547308 */ /* 0x000fe20000002400 */
[----:B------:R-:W-:Y:S02]  /*5a90*/  UIADD3 UR10, UR4, 0x180, URZ ;  /* 0x00000180040a7890 */ /* 0x000fe4000fffe03f */
[----:B------:R-:W-:Y:S01]  /*5aa0*/  UIADD3 UR4, UR4, 0x200, URZ ;  /* 0x0000020004047890 */ /* 0x000fe2000fffe03f */
[----:B------:R-:W-:Y:S02]  /*5ab0*/  IMAD R129, R17, -0x2, R128 ;  /* 0xfffffffe11817824 */ /* 0x000fe400078e0280 */
[C---:B------:R-:W-:Y:S01]  /*5ac0*/  FMUL.FTZ R128, R0.reuse, R72 ;  /* 0x0000004800807220 */ /* 0x040fe20000410000 */
[----:B------:R-:W-:Y:S01]  /*5ad0*/  FMUL.FTZ R72, R0, R73 ;  /* 0x0000004900487220 */ /* 0x000fe20000410000 */
[----:B------:R-:W-:Y:S01]  /*5ae0*/  IMAD.IADD R103, R18, 0x1, R129 ;  /* 0x0000000112677824 */ /* 0x000fe200078e0281 */
[----:B------:R-:W-:Y:S01]  /*5af0*/  MUFU.TANH R149, R149 ;  /* 0x0000009500957308 */ /* 0x000fe20000002400 */
[----:B------:R-:W-:-:S03]  /*5b00*/  UMOV UR14, UR10 ;  /* 0x0000000a000e7c82 */ /* 0x000fc60008000000 */
[C---:B------:R-:W-:Y:S02]  /*5b10*/  ISETP.GT.AND P2, PT, R103.reuse, RZ, PT ;  /* 0x000000ff6700720c */ /* 0x040fe40003f44270 */
[----:B------:R-:W-:Y:S02]  /*5b20*/  ISETP.GT.AND P3, PT, R103, 0x1, PT ;  /* 0x000000016700780c */ /* 0x000fe40003f64270 */
[----:B-1----:R-:W-:Y:S01]  /*5b30*/  FSEL R129, R9, -INF , P2 ;  /* 0xff80000009817808 */ /* 0x002fe20001000000 */
[----:B------:R-:W-:Y:S01]  /*5b40*/  MUFU.TANH R72, R72 ;  /* 0x0000004800487308 */ /* 0x000fe20000002400 */
[----:B------:R-:W-:Y:S02]  /*5b50*/  ISETP.GT.AND P2, PT, R103, 0x8, PT ;  /* 0x000000086700780c */ /* 0x000fe40003f44270 */
[----:B--2---:R-:W-:Y:S02]  /*5b60*/  FSEL R10, R10, -INF , P3 ;  /* 0xff8000000a0a7808 */ /* 0x004fe40001800000 */
[----:B------:R-:W-:-:S02]  /*5b70*/  FMNMX.FTZ R131, R129, R8, !PT ;  /* 0x0000000881837209 */ /* 0x000fc40007810000 */
[----:B------:R-:W-:Y:S01]  /*5b80*/  ISETP.GT.AND P3, PT, R103, 0x9, PT ;  /* 0x000000096700780c */ /* 0x000fe20003f64270 */
[----:B------:R1:W2:Y:S01]  /*5b90*/  MUFU.TANH R9, R128 ;  /* 0x0000008000097308 */ /* 0x0002a20000002400 */
[----:B---3--:R-:W-:Y:S02]  /*5ba0*/  FSEL R13, R13, -INF , P2 ;  /* 0xff8000000d0d7808 */ /* 0x008fe40001000000 */
[----:B------:R-:W-:Y:S02]  /*5bb0*/  FMNMX.FTZ R130, R10, R131, !PT ;  /* 0x000000830a827209 */ /* 0x000fe40007810000 */
[----:B------:R-:W-:Y:S02]  /*5bc0*/  ISETP.GT.AND P2, PT, R103, 0x10, PT ;  /* 0x000000106700780c */ /* 0x000fe40003f44270 */
[----:B-----5:R-:W-:Y:S01]  /*5bd0*/  FSEL R14, R14, -INF , P3 ;  /* 0xff8000000e0e7808 */ /* 0x020fe20001800000 */
[----:B------:R-:W-:Y:S01]  /*5be0*/  MUFU.TANH R151, R151 ;  /* 0x0000009700977308 */ /* 0x000fe20000002400 */
[----:B------:R-:W-:Y:S01]  /*5bf0*/  FMNMX.FTZ R131, R13, R130, !PT ;  /* 0x000000820d837209 */ /* 0x000fe20007810000 */
[----:B-1----:R-:W-:Y:S01]  /*5c00*/  FMUL.FTZ R128, R0, R74 ;  /* 0x0000004a00807220 */ /* 0x002fe20000410000 */
[----:B------:R-:W-:-:S02]  /*5c10*/  ISETP.GT.AND P3, PT, R103, 0x11, PT ;  /* 0x000000116700780c */ /* 0x000fc40003f64270 */
[----:B------:R-:W-:Y:S02]  /*5c20*/  FSEL R73, R21, -INF , P2 ;  /* 0xff80000015497808 */ /* 0x000fe40001000000 */
[----:B------:R-:W-:Y:S01]  /*5c30*/  FMNMX.FTZ R74, R14, R131, !PT ;  /* 0x000000830e4a7209 */ /* 0x000fe20007810000 */
[----:B------:R1:W-:Y:S01]  /*5c40*/  MUFU.TANH R21, R128 ;  /* 0x0000008000157308 */ /* 0x0003e20000002400 */
[----:B------:R-:W-:Y:S02]  /*5c50*/  ISETP.GT.AND P2, PT, R103, 0x18, PT ;  /* 0x000000186700780c */ /* 0x000fe40003f44270 */
[----:B------:R-:W-:Y:S02]  /*5c60*/  FSEL R120, R120, -INF , P3 ;  /* 0xff80000078787808 */ /* 0x000fe40001800000 */
[----:B------:R-:W-:Y:S01]  /*5c70*/  FMNMX.FTZ R131, R73, R74, !PT ;  /* 0x0000004a49837209 */ /* 0x000fe20007810000 */
[C---:B------:R-:W-:Y:S01]  /*5c80*/  FMUL.FTZ R74, R0.reuse, R75 ;  /* 0x0000004b004a7220 */ /* 0x040fe20000410000 */
[----:B------:R-:W-:Y:S01]  /*5c90*/  ISETP.GT.AND P3, PT, R103, 0x19, PT ;  /* 0x000000196700780c */ /* 0x000fe20003f64270 */
[C---:B------:R-:W-:Y:S01]  /*5ca0*/  FMUL.FTZ R75, R0.reuse, R76 ;  /* 0x0000004c004b7220 */ /* 0x040fe20000410000 */
[----:B------:R-:W-:Y:S01]  /*5cb0*/  FSEL R123, R123, -INF , P2 ;  /* 0xff8000007b7b7808 */ /* 0x000fe20001000000 */
[----:B------:R-:W-:Y:S01]  /*5cc0*/  FMUL.FTZ R76, R0, R77 ;  /* 0x0000004d004c7220 */ /* 0x000fe20000410000 */
[----:B------:R-:W-:Y:S01]  /*5cd0*/  FMNMX.FTZ R130, R120, R131, !PT ;  /* 0x0000008378827209 */ /* 0x000fe20007810000 */
[----:B------:R-:W-:Y:S01]  /*5ce0*/  MUFU.TANH R56, R56 ;  /* 0x0000003800387308 */ /* 0x000fe20000002400 */
[----:B------:R-:W-:-:S02]  /*5cf0*/  ISETP.GT.AND P2, PT, R103, 0x20, PT ;  /* 0x000000206700780c */ /* 0x000fc40003f44270 */
[----:B------:R-:W-:Y:S02]  /*5d00*/  FSEL R124, R124, -INF , P3 ;  /* 0xff8000007c7c7808 */ /* 0x000fe40001800000 */
[----:B------:R-:W-:Y:S02]  /*5d10*/  FMNMX.FTZ R131, R123, R130, !PT ;  /* 0x000000827b837209 */ /* 0x000fe40007810000 */
[C---:B------:R-:W-:Y:S01]  /*5d20*/  ISETP.GT.AND P3, PT, R103.reuse, 0x21, PT ;  /* 0x000000216700780c */ /* 0x040fe20003f64270 */
[----:B------:R-:W3:Y:S01]  /*5d30*/  MUFU.TANH R75, R75 ;  /* 0x0000004b004b7308 */ /* 0x000ee20000002400 */
[----:B------:R-:W-:Y:S02]  /*5d40*/  FSEL R104, R104, -INF , P2 ;  /* 0xff80000068687808 */ /* 0x000fe40001000000 */
[----:B------:R-:W-:Y:S01]  /*5d50*/  FMNMX.FTZ R131, R124, R131, !PT ;  /* 0x000000837c837209 */ /* 0x000fe20007810000 */
[----:B------:R-:W-:Y:S02]  /*5d60*/  WARPGROUP.DEPBAR.LE gsb0, 0x0 ;  /* 0x00008000000079c5 */ /* 0x000fe40000010000 */
[----:B------:R-:W-:Y:S01]  /*5d70*/  ISETP.GT.AND P2, PT, R103, 0x28, PT ;  /* 0x000000286700780c */ /* 0x000fe20003f44270 */
[----:B------:R-:W-:Y:S01]  /*5d80*/  FMUL.FTZ R147, R0, R85 ;  /* 0x0000005500937220 */ /* 0x000fe20000410000 */
[----:B------:R-:W-:Y:S01]  /*5d90*/  FSEL R105, R105, -INF , P3 ;  /* 0xff80000069697808 */ /* 0x000fe20001800000 */
[----:B------:R-:W4:Y:S01]  /*5da0*/  MUFU.TANH R76, R76 ;  /* 0x0000004c004c7308 */ /* 0x000f220000002400 */
[----:B-1----:R-:W-:Y:S01]  /*5db0*/  FMNMX.FTZ R128, R104, R131, !PT ;  /* 0x0000008368807209 */ /* 0x002fe20007810000 */
[----:B------:R-:W-:Y:S01]  /*5dc0*/  WARPGROUP.ARRIVE ;  /* 0x00000000000079c5 */ /* 0x000fe20000000000 */
[----:B------:R-:W-:-:S02]  /*5dd0*/  ISETP.GT.AND P3, PT, R103, 0x29, PT ;  /* 0x000000296700780c */ /* 0x000fc40003f64270 */
[----:B------:R-:W-:Y:S02]  /*5de0*/  FSEL R108, R108, -INF , P2 ;  /* 0xff8000006c6c7808 */ /* 0x000fe40001000000 */
[----:B------:R-:W-:Y:S01]  /*5df0*/  FMNMX.FTZ R77, R105, R128, !PT ;  /* 0x00000080694d7209 */ /* 0x000fe20007810000 */
[----:B------:R-:W-:Y:S01]  /*5e00*/  MUFU.TANH R147, R147 ;  /* 0x0000009300937308 */ /* 0x000fe20000002400 */
[----:B------:R-:W-:Y:S01]  /*5e10*/  ISETP.GT.AND P2, PT, R103, 0x30, PT ;  /* 0x000000306700780c */ /* 0x000fe20003f44270 */
[----:B------:R-:W-:Y:S01]  /*5e20*/  QGMMA.64x64x32.F32.E4M3.E4M3 R24, R140, gdesc[UR12], R24, gsb0 ;  /* 0x00e0000c8c187df3 */ /* 0x000fe20008000818 */
[----:B------:R-:W-:Y:S01]  /*5e30*/  FSEL R109, R109, -INF , P3 ;  /* 0xff8000006d6d7808 */ /* 0x000fe20001800000 */
[----:B------:R-:W-:Y:S01]  /*5e40*/  UMOV UR14, UR4 ;  /* 0x00000004000e7c82 */ /* 0x000fe20008000000 */
[----:B------:R-:W-:Y:S01]  /*5e50*/  FMNMX.FTZ R128, R108, R77, !PT ;  /* 0x0000004d6c807209 */ /* 0x000fe20007810000 */
[C---:B------:R-:W-:Y:S01]  /*5e60*/  FMUL.FTZ R77, R0.reuse, R80 ;  /* 0x00000050004d7220 */ /* 0x040fe20000410000 */
[----:B------:R-:W-:Y:S01]  /*5e70*/  ISETP.GT.AND P3, PT, R103, 0x31, PT ;  /* 0x000000316700780c */ /* 0x000fe20003f64270 */
[----:B------:R-:W-:Y:S01]  /*5e80*/  FMUL.FTZ R80, R0, R81 ;  /* 0x0000005100507220 */ /* 0x000fe20000410000 */
[----:B------:R-:W-:Y:S01]  /*5e90*/  FSEL R112, R112, -INF , P2 ;  /* 0xff80000070707808 */ /* 0x000fe20001000000 */
[----:B------:R-:W-:Y:S01]  /*5ea0*/  MUFU.TANH R153, R153 ;  /* 0x0000009900997308 */ /* 0x000fe20000002400 */
[----:B------:R-:W-:Y:S01]  /*5eb0*/  FMNMX.FTZ R131, R109, R128, !PT ;  /* 0x000000806d837209 */ /* 0x000fe20007810000 */
[----:B------:R-:W-:Y:S01]  /*5ec0*/  UMOV UR15, 0xc0000010 ;  /* 0xc0000010000f7882 */ /* 0x000fe20000000000 */
[----:B------:R-:W-:-:S02]  /*5ed0*/  ISETP.GT.AND P2, PT, R103, 0x38, PT ;  /* 0x000000386700780c */ /* 0x000fc40003f44270 */
[----:B------:R-:W-:Y:S02]  /*5ee0*/  FSEL R113, R113, -INF , P3 ;  /* 0xff80000071717808 */ /* 0x000fe40001800000 */
[----:B------:R-:W-:Y:S01]  /*5ef0*/  FMNMX.FTZ R128, R112, R131, !PT ;  /* 0x0000008370807209 */ /* 0x000fe20007810000 */
[----:B------:R-:W1:Y:S01]  /*5f00*/  MUFU.TANH R77, R77 ;  /* 0x0000004d004d7308 */ /* 0x000e620000002400 */
[----:B------:R-:W-:Y:S02]  /*5f10*/  ISETP.GT.AND P3, PT, R103, 0x39, PT ;  /* 0x000000396700780c */ /* 0x000fe40003f64270 */
[----:B------:R-:W-:Y:S02]  /*5f20*/  FSEL R116, R116, -INF , P2 ;  /* 0xff80000074747808 */ /* 0x000fe40001000000 */
[----:B------:R-:W-:Y:S02]  /*5f30*/  FMNMX.FTZ R81, R113, R128, !PT ;  /* 0x0000008071517209 */ /* 0x000fe40007810000 */
[----:B------:R-:W-:Y:S01]  /*5f40*/  ISETP.GT.AND P2, PT, R103, 0x40, PT ;  /* 0x000000406700780c */ /* 0x000fe20003f44270 */
[----:B------:R-:W5:Y:S01]  /*5f50*/  MUFU.TANH R80, R80 ;  /* 0x0000005000507308 */ /* 0x000f620000002400 */
[----:B------:R-:W-:-:S02]  /*5f60*/  FSEL R117, R117, -INF , P3 ;  /* 0xff80000075757808 */ /* 0x000fc40001800000 */
[----:B------:R-:W-:Y:S02]  /*5f70*/  FMNMX.FTZ R128, R116, R81, !PT ;  /* 0x0000005174807209 */ /* 0x000fe40007810000 */
[----:B------:R-:W-:Y:S02]  /*5f80*/  ISETP.GT.AND P3, PT, R103, 0x41, PT ;  /* 0x000000416700780c */ /* 0x000fe40003f64270 */
[----:B------:R-:W-:Y:S01]  /*5f90*/  FSEL R81, R88, -INF , P2 ;  /* 0xff80000058517808 */ /* 0x000fe20001000000 */
[----:B------:R-:W5:Y:S01]  /*5fa0*/  MUFU.TANH R155, R155 ;  /* 0x0000009b009b7308 */ /* 0x000f620000002400 */
[----:B------:R-:W-:Y:S02]  /*5fb0*/  FMNMX.FTZ R128, R117, R128, !PT ;  /* 0x0000008075807209 */ /* 0x000fe40007810000 */
[----:B------:R-:W-:Y:S02]  /*5fc0*/  ISETP.GT.AND P2, PT, R103, 0x48, PT ;  /* 0x000000486700780c */ /* 0x000fe40003f44270 */
[----:B------:R-:W-:-:S02]  /*5fd0*/  FSEL R89, R89, -INF , P3 ;  /* 0xff80000059597808 */ /* 0x000fc40001800000 */
[----:B------:R-:W-:Y:S01]  /*5fe0*/  FMNMX.FTZ R128, R81, R128, !PT ;  /* 0x0000008051807209 */ /* 0x000fe20007810000 */
[----:B------:R-:W5:Y:S01]  /*5ff0*/  MUFU.TANH R64, R64 ;  /* 0x0000004000407308 */ /* 0x000f620000002400 */
        /* <DEDUP_REMOVED lines=9> */
[----:B------:R-:W-:Y:S01]  /*6090*/  MUFU.TANH R11, R11 ;  /* 0x0000000b000b7308 */ /* 0x000fe20000002400 */
[----:B------:R-:W-:Y:S02]  /*60a0*/  FMNMX.FTZ R128, R93, R128, !PT ;  /* 0x000000805d807209 */ /* 0x000fe40007810000 */
[----:B------:R-:W-:Y:S02]  /*60b0*/  ISETP.GT.AND P2, PT, R103, 0x58, PT ;  /* 0x000000586700780c */ /* 0x000fe40003f44270 */
[----:B------:R-:W-:-:S02]  /*60c0*/  FSEL R97, R97, -INF , P3 ;  /* 0xff80000061617808 */ /* 0x000fc40001800000 */
[----:B------:R-:W-:Y:S01]  /*60d0*/  FMNMX.FTZ R128, R131, R128, !PT ;  /* 0x0000008083807209 */ /* 0x000fe20007810000 */
[----:B------:R-:W-:Y:S01]  /*60e0*/  MUFU.TANH R12, R12 ;  /* 0x0000000c000c7308 */ /* 0x000fe20000002400 */
[----:B------:R-:W-:Y:S02]  /*60f0*/  ISETP.GT.AND P3, PT, R103, 0x59, PT ;  /* 0x000000596700780c */ /* 0x000fe40003f64270 */
[----:B------:R-:W-:Y:S02]  /*6100*/  FSEL R133, R100, -INF , P2 ;  /* 0xff80000064857808 */ /* 0x000fe40001000000 */
[----:B------:R-:W-:Y:S02]  /*6110*/  FMNMX.FTZ R128, R97, R128, !PT ;  /* 0x0000008061807209 */ /* 0x000fe40007810000 */
[----:B------:R-:W-:Y:S01]  /*6120*/  ISETP.GT.AND P2, PT, R103, 0x60, PT ;  /* 0x000000606700780c */ /* 0x000fe20003f44270 */
[----:B------:R-:W-:Y:S01]  /*6130*/  MUFU.TANH R15, R15 ;  /* 0x0000000f000f7308 */ /* 0x000fe20000002400 */
[----:B------:R-:W-:-:S02]  /*6140*/  FSEL R101, R101, -INF , P3 ;  /* 0xff80000065657808 */ /* 0x000fc40001800000 */
[----:B------:R-:W-:Y:S02]  /*6150*/  FMNMX.FTZ R128, R133, R128, !PT ;  /* 0x0000008085807209 */ /* 0x000fe40007810000 */
[----:B------:R-:W-:Y:S01]  /*6160*/  ISETP.GT.AND P3, PT, R103, 0x61, PT ;  /* 0x000000616700780c */ /* 0x000fe20003f64270 */
[----:B------:R-:W-:Y:S02]  /*6170*/  WARPGROUP.DEPBAR.LE gsb0, 0x0 ;  /* 0x00008000000079c5 */ /* 0x000fe40000010000 */
[----:B--2---:R-:W-:Y:S01]  /*6180*/  FSEL R9, R9, -INF , P2 ;  /* 0xff80000009097808 */ /* 0x004fe20001000000 */
[----:B------:R-:W-:Y:S01]  /*6190*/  MUFU.TANH R20, R20 ;  /* 0x0000001400147308 */ /* 0x000fe20000002400 */
[----:B------:R-:W-:Y:S01]  /*61a0*/  FMNMX.FTZ R128, R101, R128, !PT ;  /* 0x0000008065807209 */ /* 0x000fe20007810000 */
[----:B------:R-:W-:Y:S01]  /*61b0*/  WARPGROUP.ARRIVE ;  /* 0x00000000000079c5 */ /* 0x000fe20000000000 */
[----:B------:R-:W-:Y:S02]  /*61c0*/  ISETP.GT.AND P2, PT, R103, 0x68, PT ;  /* 0x000000686700780c */ /* 0x000fe40003f44270 */
[----:B------:R-:W-:Y:S01]  /*61d0*/  FSEL R135, R72, -INF , P3 ;  /* 0xff80000048877808 */ /* 0x000fe20001800000 */
[----:B------:R-:W-:Y:S01]  /*61e0*/  FMUL.FTZ R72, R0, R69 ;  /* 0x0000004500487220 */ /* 0x000fe20000410000 */
[----:B------:R-:W-:Y:S01]  /*61f0*/  FMNMX.FTZ R128, R9, R128, !PT ;  /* 0x0000008009807209 */ /* 0x000fe20007810000 */
[----:B------:R-:W-:Y:S01]  /*6200*/  MUFU.TANH R121, R121 ;  /* 0x0000007900797308 */ /* 0x000fe20000002400 */
[----:B------:R-:W-:Y:S01]  /*6210*/  ISETP.GT.AND P3, PT, R103, 0x69, PT ;  /* 0x000000696700780c */ /* 0x000fe20003f64270 */
[----:B------:R-:W-:Y:S01]  /*6220*/  QGMMA.64x64x32.F32.E4M3.E4M3 R24, R136, gdesc[UR12], R24, gsb0 ;  /* 0x00e0000c88187df3 */ /* 0x000fe20008000818 */
[----:B---3--:R-:W-:-:S02]  /*6230*/  FSEL R75, R75, -INF , P2 ;  /* 0xff8000004b4b7808 */ /* 0x008fc40001000000 */
[----:B------:R-:W-:Y:S02]  /*6240*/  FMNMX.FTZ R128, R135, R128, !PT ;  /* 0x0000008087807209 */ /* 0x000fe40007810000 */
[----:B------:R-:W-:Y:S01]  /*6250*/  ISETP.GT.AND P2, PT, R103, 0x70, PT ;  /* 0x000000706700780c */ /* 0x000fe20003f44270 */
[----:B------:R-:W2:Y:S01]  /*6260*/  MUFU.TANH R72, R72 ;  /* 0x0000004800487308 */ /* 0x000ea20000002400 */
[----:B----4-:R-:W-:Y:S01]  /*6270*/  FSEL R61, R76, -INF , P3 ;  /* 0xff8000004c3d7808 */ /* 0x010fe20001800000 */
[C---:B------:R-:W-:Y:S01]  /*6280*/  FMUL.FTZ R76, R0.reuse, R82 ;  /* 0x00000052004c7220 */ /* 0x040fe20000410000 */
[----:B------:R-:W-:Y:S01]  /*6290*/  FMNMX.FTZ R128, R75, R128, !PT ;  /* 0x000000804b807209 */ /* 0x000fe20007810000 */
[----:B------:R-:W-:Y:S01]  /*62a0*/  FMUL.FTZ R82, R0, R87 ;  /* 0x0000005700527220 */ /* 0x000fe20000410000 */
[----:B------:R-:W-:Y:S02]  /*62b0*/  ISETP.GT.AND P3, PT, R103, 0x71, PT ;  /* 0x000000716700780c */ /* 0x000fe40003f64270 */
[----:B-1----:R-:W-:Y:S01]  /*62c0*/  FSEL R77, R77, -INF , P2 ;  /* 0xff8000004d4d7808 */ /* 0x002fe20001000000 */
[----:B------:R-:W-:Y:S01]  /*62d0*/  MUFU.TANH R122, R122 ;  /* 0x0000007a007a7308 */ /* 0x000fe20000002400 */
[----:B------:R-:W-:-:S02]  /*62e0*/  FMNMX.FTZ R128, R61, R128, !PT ;  /* 0x000000803d807209 */ /* 0x000fc40007810000 */
[----:B------:R-:W-:Y:S02]  /*62f0*/  ISETP.GT.AND P2, PT, R103, 0x78, PT ;  /* 0x000000786700780c */ /* 0x000fe40003f44270 */
[----:B-----5:R-:W-:Y:S01]  /*6300*/  FSEL R145, R80, -INF , P3 ;  /* 0xff80000050917808 */ /* 0x020fe20001800000 */
[----:B------:R-:W-:Y:S01]  /*6310*/  FMUL.FTZ R80, R0, R86 ;  /* 0x0000005600507220 */ /* 0x000fe20000410000 */
[----:B------:R-:W-:Y:S01]  /*6320*/  FMNMX.FTZ R128, R77, R128, !PT ;  /* 0x000000804d807209 */ /* 0x000fe20007810000 */
[----:B------:R-:W1:Y:S01]  /*6330*/  MUFU.TANH R125, R125 ;  /* 0x0000007d007d7308 */ /* 0x000e620000002400 */
[----:B------:R-:W-:Y:S02]  /*6340*/  ISETP.GT.AND P3, PT, R103, 0x79, PT ;  /* 0x000000796700780c */ /* 0x000fe40003f64270 */
[----:B------:R-:W-:Y:S02]  /*6350*/  FSEL R65, R84, -INF , P2 ;  /* 0xff80000054417808 */ /* 0x000fe40001000000 */
[----:B------:R-:W-:-:S02]  /*6360*/  FMNMX.FTZ R128, R145, R128, !PT ;  /* 0x0000008091807209 */ /* 0x000fc40007810000 */
[----:B------:R-:W-:Y:S01]  /*6370*/  ISETP.GT.AND P2, PT, R103, 0x80, PT ;  /* 0x000000806700780c */ /* 0x000fe20003f44270 */
[----:B------:R-:W-:Y:S01]  /*6380*/  MUFU.TANH R126, R126 ;  /* 0x0000007e007e7308 */ /* 0x000fe20000002400 */
[----:B------:R-:W-:Y:S02]  /*6390*/  FSEL R147, R147, -INF , P3 ;  /* 0xff80000093937808 */ /* 0x000fe40001800000 */
[----:B------:R-:W-:Y:S02]  /*63a0*/  FMNMX.FTZ R128, R65, R128, !PT ;  /* 0x0000008041807209 */ /* 0x000fe40007810000 */
[----:B------:R-:W-:Y:S02]  /*63b0*/  ISETP.GT.AND P3, PT, R103, 0x81, PT ;  /* 0x000000816700780c */ /* 0x000fe40003f64270 */
[----:B------:R-:W-:Y:S01]  /*63c0*/  FSEL R149, R149, -INF , P2 ;  /* 0xff80000095957808 */ /* 0x000fe20001000000 */
[----:B------:R-:W3:Y:S01]  /*63d0*/  MUFU.TANH R106, R106 ;  /* 0x0000006a006a7308 */ /* 0x000ee20000002400 */
[----:B------:R-:W-:-:S02]  /*63e0*/  FMNMX.FTZ R128, R147, R128, !PT ;  /* 0x0000008093807209 */ /* 0x000fc40007810000 */
[----:B------:R-:W-:Y:S02]  /*63f0*/  ISETP.GT.AND P2, PT, R103, 0x88, PT ;  /* 0x000000886700780c */ /* 0x000fe40003f44270 */
[----:B------:R-:W-:Y:S02]  /*6400*/  FSEL R151, R151, -INF , P3 ;  /* 0xff80000097977808 */ /* 0x000fe40001800000 */
[----:B------:R-:W-:Y:S01]  /*6410*/  FMNMX.FTZ R128, R149, R128, !PT ;  /* 0x0000008095807209 */ /* 0x000fe20007810000 */
[----:B------:R-:W-:Y:S01]  /*6420*/  MUFU.TANH R107, R107 ;  /* 0x0000006b006b7308 */ /* 0x000fe20000002400 */
[----:B------:R-:W-:Y:S02]  /*6430*/  ISETP.GT.AND P3, PT, R103, 0x89, PT ;  /* 0x000000896700780c */ /* 0x000fe40003f64270 */
[----:B------:R-:W-:Y:S02]  /*6440*/  FSEL R69, R56, -INF , P2 ;  /* 0xff80000038457808 */ /* 0x000fe40001000000 */
[----:B------:R-:W-:-:S02]  /*6450*/  FMNMX.FTZ R128, R151, R128, !PT ;  /* 0x0000008097807209 */ /* 0x000fc40007810000 */
[----:B------:R-:W-:Y:S01]  /*6460*/  ISETP.GT.AND P2, PT, R103, 0x90, PT ;  /* 0x000000906700780c */ /* 0x000fe20003f44270 */
[----:B------:R-:W4:Y:S01]  /*6470*/  MUFU.TANH R110, R110 ;  /* 0x0000006e006e7308 */ /* 0x000f220000002400 */
[----:B------:R-:W-:Y:S02]  /*6480*/  FSEL R153, R153, -INF , P3 ;  /* 0xff80000099997808 */ /* 0x000fe40001800000 */
[----:B------:R-:W-:Y:S02]  /*6490*/  FMNMX.FTZ R128, R69, R128, !PT ;  /* 0x0000008045807209 */ /* 0x000fe40007810000 */
[----:B------:R-:W-:Y:S02]  /*64a0*/  ISETP.GT.AND P3, PT, R103, 0x91, PT ;  /* 0x000000916700780c */ /* 0x000fe40003f64270 */
[----:B------:R-:W-:Y:S01]  /*64b0*/  FSEL R155, R155, -INF , P2 ;  /* 0xff8000009b9b7808 */ /* 0x000fe20001000000 */
[----:B------:R-:W-:Y:S01]  /*64c0*/  MUFU.TANH R111, R111 ;  /* 0x0000006f006f7308 */ /* 0x000fe20000002400 */
[----:B------:R-:W-:-:S02]  /*64d0*/  FMNMX.FTZ R128, R153, R128, !PT ;  /* 0x0000008099807209 */ /* 0x000fc40007810000 */
[----:B------:R-:W-:Y:S02]  /*64e0*/  ISETP.GT.AND P2, PT, R103, 0x98, PT ;  /* 0x000000986700780c */ /* 0x000fe40003f44270 */
[----:B------:R-:W-:Y:S02]  /*64f0*/  FSEL R64, R64, -INF , P3 ;  /* 0xff80000040407808 */ /* 0x000fe40001800000 */
[----:B------:R-:W-:Y:S01]  /*6500*/  FMNMX.FTZ R128, R155, R128, !PT ;  /* 0x000000809b807209 */ /* 0x000fe20007810000 */
[----:B------:R-:W5:Y:S01]  /*6510*/  MUFU.TANH R114, R114 ;  /* 0x0000007200727308 */ /* 0x000f620000002400 */
[C---:B------:R-:W-:Y:S01]  /*6520*/  ISETP.GT.AND P3, PT, R103.reuse, 0x99, PT ;  /* 0x000000996700780c */ /* 0x040fe20003f64270 */
[----:B------:R-:W-:Y:S01]  /*6530*/  VIADD R103, R103, 0x8 ;  /* 0x0000000867677836 */ /* 0x000fe20000000000 */
[----:B------:R-:W-:Y:S02]  /*6540*/  FSEL R79, R57, -INF , P2 ;  /* 0xff800000394f7808 */ /* 0x000fe40001000000 */
[----:B------:R-:W-:-:S02]  /*6550*/  FMNMX.FTZ R128, R64, R128, !PT ;  /* 0x0000008040807209 */ /* 0x000fc40007810000 */
[----:B--2---:R-:W-:Y:S01]  /*6560*/  FSEL R72, R72, -INF , P3 ;  /* 0xff80000048487808 */ /* 0x004fe20001800000 */
[----:B------:R-:W-:Y:S01]  /*6570*/  MUFU.TANH R115, R115 ;  /* 0x0000007300737308 */ /* 0x000fe20000002400 */
[----:B------:R-:W-:Y:S01]  /*6580*/  FMNMX.FTZ R57, R79, R128, !PT ;  /* 0x000000804f397209 */ /* 0x000fe20007810000 */
[----:B------:R-:W-:Y:S02]  /*6590*/  WARPGROUP.DEPBAR.LE gsb0, 0x0 ;  /* 0x00008000000079c5 */ /* 0x000fe40000010000 */
[C---:B------:R-:W-:Y:S02]  /*65a0*/  ISETP.GT.AND P3, PT, R103.reuse, RZ, PT ;  /* 0x000000ff6700720c */ /* 0x040fe40003f64270 */
[----:B------:R-:W-:Y:S02]  /*65b0*/  FMNMX.FTZ R57, R72, R57, !PT ;  /* 0x0000003948397209 */ /* 0x000fe40007810000 */
[----:B------:R-:W-:Y:S01]  /*65c0*/  ISETP.GT.AND P4, PT, R103, 0x1, PT ;  /* 0x000000016700780c */ /* 0x000fe20003f84270 */
[----:B------:R-:W2:Y:S01]  /*65d0*/  MUFU.TANH R118, R118 ;  /* 0x0000007600767308 */ /* 0x000ea20000002400 */
[----:B------:R-:W-:Y:S01]  /*65e0*/  FSEL R11, R11, -INF , P3 ;  /* 0xff8000000b0b7808 */ /* 0x000fe20001800000 */
[----:B------:R-:W4:Y:S01]  /*65f0*/  SHFL.BFLY PT, R56, R57, 0x2, 0x1f ;  /* 0x0c401f0039387f89 */ /* 0x000f2200000e0000 */
[----:B------:R-:W-:-:S02]  /*6600*/  ISETP.GT.AND P3, PT, R103, 0x8, PT ;  /* 0x000000086700780c */ /* 0x000fc40003f64270 */
[----:B------:R-:W-:Y:S02]  /*6610*/  FMNMX.FTZ R88, R11, R7, !PT ;  /* 0x000000070b587209 */ /* 0x000fe40007810000 */
[----:B------:R-:W-:Y:S01]  /*6620*/  FSEL R15, R15, -INF , P3 ;  /* 0xff8000000f0f7808 */ /* 0x000fe20001800000 */
[----:B------:R-:W-:Y:S01]  /*6630*/  MUFU.TANH R119, R119 ;  /* 0x0000007700777308 */ /* 0x000fe20000002400 */
[----:B------:R-:W-:-:S04]  /*6640*/  ISETP.GT.AND P3, PT, R103, 0x10, PT ;  /* 0x000000106700780c */ /* 0x000fc80003f64270 */
[----:B------:R-:W-:Y:S02]  /*6650*/  FSEL R121, R121, -INF , P3 ;  /* 0xff80000079797808 */ /* 0x000fe40001800000 */
[----:B------:R-:W-:Y:S01]  /*6660*/  ISETP.GT.AND P3, PT, R103, 0x18, PT ;  /* 0x000000186700780c */ /* 0x000fe20003f64270 */
[----:B------:R-:W2:Y:S03]  /*6670*/  MUFU.TANH R90, R90 ;  /* 0x0000005a005a7308 */ /* 0x000ea60000002400 */
[----:B-1----:R-:W-:Y:S02]  /*6680*/  FSEL R125, R125, -INF , P3 ;  /* 0xff8000007d7d7808 */ /* 0x002fe40001800000 */
[----:B------:R-:W-:-:S03]  /*6690*/  ISETP.GT.AND P3, PT, R103, 0x20, PT ;  /* 0x000000206700780c */ /* 0x000fc60003f64270 */
[----:B------:R-:W-:Y:S01]  /*66a0*/  MUFU.TANH R91, R91 ;  /* 0x0000005b005b7308 */ /* 0x000fe20000002400 */
[----:B---3--:R-:W-:Y:S02]  /*66b0*/  FSEL R106, R106, -INF , P3 ;  /* 0xff8000006a6a7808 */ /* 0x008fe40001800000 */
[----:B----4-:R-:W-:Y:S02]  /*66c0*/  FMNMX.FTZ R83, R57, R56, !PT ;  /* 0x0000003839537209 */ /* 0x010fe40007810000 */
[----:B------:R-:W1:Y:S01]  /*66d0*/  LDC R56, c[0x0][0x988] ;  /* 0x00026200ff387b82 */ /* 0x000e620000000800 */
[----:B------:R-:W-:Y:S02]  /*66e0*/  ISETP.GT.AND P3, PT, R103, 0x28, PT ;  /* 0x000000286700780c */ /* 0x000fe40003f64270 */
[----:B------:R-:W3:Y:S01]  /*66f0*/  SHFL.BFLY PT, R84, R83, 0x1, 0x1f ;  /* 0x0c201f0053547f89 */ /* 0x000ee200000e0000 */
[----:B------:R-:W4:Y:S01]  /*6700*/  MUFU.TANH R94, R94 ;  /* 0x0000005e005e7308 */ /* 0x000f220000002400 */
[----:B------:R-:W-:-:S02]  /*6710*/  FSEL R110, R110, -INF , P3 ;  /* 0xff8000006e6e7808 */ /* 0x000fc40001800000 */
[----:B------:R-:W-:-:S04]  /*6720*/  ISETP.GT.AND P3, PT, R103, 0x30, PT ;  /* 0x000000306700780c */ /* 0x000fc80003f64270 */
[----:B-----5:R-:W-:Y:S01]  /*6730*/  FSEL R114, R114, -INF , P3 ;  /* 0xff80000072727808 */ /* 0x020fe20001800000 */
[----:B------:R-:W-:Y:S01]  /*6740*/  MUFU.TANH R95, R95 ;  /* 0x0000005f005f7308 */ /* 0x000fe20000002400 */
[----:B------:R-:W-:-:S04]  /*6750*/  ISETP.GT.AND P3, PT, R103, 0x38, PT ;  /* 0x000000386700780c */ /* 0x000fc80003f64270 */
[----:B--2---:R-:W-:Y:S02]  /*6760*/  FSEL R118, R118, -INF , P3 ;  /* 0xff80000076767808 */ /* 0x004fe40001800000 */
[C---:B------:R-:W-:Y:S01]  /*6770*/  ISETP.GT.AND P3, PT, R103.reuse, 0x40, PT ;  /* 0x000000406700780c */ /* 0x040fe20003f64270 */
[----:B------:R-:W2:Y:S03]  /*6780*/  MUFU.TANH R98, R98 ;  /* 0x0000006200627308 */ /* 0x000ea60000002400 */
[----:B------:R-:W-:Y:S02]  /*6790*/  FSEL R90, R90, -INF , P3 ;  /* 0xff8000005a5a7808 */ /* 0x000fe40001800000 */
[----:B------:R-:W-:Y:S02]  /*67a0*/  ISETP.GT.AND P3, PT, R103, 0x48, PT ;  /* 0x000000486700780c */ /* 0x000fe40003f64270 */
[----:B---3--:R-:W-:Y:S01]  /*67b0*/  FMNMX.FTZ R57, R83, R84, !PT ;  /* 0x0000005453397209 */ /* 0x008fe20007810000 */
[----:B------:R-:W-:Y:S01]  /*67c0*/  FMUL.FTZ R83, R0, R71 ;  /* 0x0000004700537220 */ /* 0x000fe20000410000 */
[----:B------:R-:W3:Y:S01]  /*67d0*/  MUFU.TANH R99, R99 ;  /* 0x0000006300637308 */ /* 0x000ee20000002400 */
[----:B----4-:R-:W-:-:S02]  /*67e0*/  FSEL R94, R94, -INF , P3 ;  /* 0xff8000005e5e7808 */ /* 0x010fc40001800000 */
[CC--:B-1----:R-:W-:Y:S01]  /*67f0*/  FFMA.FTZ R84, R57.reuse, R56.reuse, -8 ;  /* 0xc100000039547423 */ /* 0x0c2fe20000010038 */
[----:B------:R-:W-:Y:S02]  /*6800*/  FSETP.NEU.FTZ.AND P2, PT, R57, -INF , PT ;  /* 0xff8000003900780b */ /* 0x000fe40003f5d000 */
[C---:B------:R-:W-:Y:S02]  /*6810*/  ISETP.GT.AND P3, PT, R103.reuse, 0x50, PT ;  /* 0x000000506700780c */ /* 0x040fe40003f64270 */
[----:B------:R-:W-:Y:S01]  /*6820*/  FSEL R84, R84, RZ, P2 ;  /* 0x000000ff54547208 */ /* 0x000fe20001000000 */
[----:B------:R-:W1:Y:S01]  /*6830*/  MUFU.TANH R102, R102 ;  /* 0x0000006600667308 */ /* 0x000e620000002400 */
[----:B--2---:R-:W-:Y:S02]  /*6840*/  FSEL R98, R98, -INF , P3 ;  /* 0xff80000062627808 */ /* 0x004fe40001800000 */
[----:B------:R-:W-:Y:S01]  /*6850*/  ISETP.GT.AND P3, PT, R103, 0x58, PT ;  /* 0x000000586700780c */ /* 0x000fe20003f64270 */
        /* <DEDUP_REMOVED lines=8> */
[----:B------:R-:W2:Y:S01]  /*68e0*/  MUFU.TANH R127, R127 ;  /* 0x0000007f007f7308 */ /* 0x000ea20000002400 */
[----:B------:R-:W-:Y:S01]  /*68f0*/  FMNMX.FTZ R88, R15, R88, !PT ;  /* 0x000000580f587209 */ /* 0x000fe20007810000 */
[-CC-:B------:R-:W-:Y:S01]  /*6900*/  FFMA.FTZ R104, R104, R56.reuse, -R84.reuse ;  /* 0x0000003868687223 */ /* 0x180fe20000010854 */
[----:B------:R-:W-:Y:S01]  /*6910*/  ISETP.GT.AND P4, PT, R103, 0x11, PT ;  /* 0x000000116700780c */ /* 0x000fe20003f84270 */
[--C-:B------:R-:W-:Y:S01]  /*6920*/  FFMA.FTZ R116, R116, R56, -R84.reuse ;  /* 0x0000003874747223 */ /* 0x100fe20000010854 */
[----:B------:R-:W-:Y:S01]  /*6930*/  FMNMX.FTZ R88, R129, R88, !PT ;  /* 0x0000005881587209 */ /* 0x000fe20007810000 */
[--C-:B------:R-:W-:Y:S01]  /*6940*/  FFMA.FTZ R124, R124, R56, -R84.reuse ;  /* 0x000000387c7c7223 */ /* 0x100fe20000010854 */
[----:B------:R-:W-:Y:S01]  /*6950*/  FSEL R141, R122, -INF , P4 ;  /* 0xff8000007a8d7808 */ /* 0x000fe20002000000 */
[----:B------:R-:W4:Y:S01]  /*6960*/  MUFU.TANH R74, R74 ;  /* 0x0000004a004a7308 */ /* 0x000f220000002400 */
[----:B------:R-:W-:Y:S01]  /*6970*/  FMNMX.FTZ R88, R121, R88, !PT ;  /* 0x0000005879587209 */ /* 0x000fe20007810000 */
[-CC-:B------:R-:W-:Y:S01]  /*6980*/  FFMA.FTZ R135, R135, R56.reuse, -R84.reuse ;  /* 0x0000003887877223 */ /* 0x180fe20000010854 */
[----:B------:R-:W-:Y:S01]  /*6990*/  ISETP.GT.AND P4, PT, R103, 0x19, PT ;  /* 0x000000196700780c */ /* 0x000fe20003f84270 */
[--C-:B------:R-:W-:Y:S01]  /*69a0*/  FFMA.FTZ R112, R112, R56, -R84.reuse ;  /* 0x0000003870707223 */ /* 0x100fe20000010854 */
[----:B------:R-:W-:Y:S01]  /*69b0*/  FMNMX.FTZ R92, R141, R88, !PT ;  /* 0x000000588d5c7209 */ /* 0x000fe20007810000 */
[--C-:B------:R-:W-:Y:S01]  /*69c0*/  FFMA.FTZ R86, R120, R56, -R84.reuse ;  /* 0x0000003878567223 */ /* 0x100fe20000010854 */
[----:B------:R-:W-:Y:S01]  /*69d0*/  FSEL R143, R126, -INF , P4 ;  /* 0xff8000007e8f7808 */ /* 0x000fe20002000000 */
[----:B------:R5:W-:Y:S01]  /*69e0*/  MUFU.EX2 R88, R108 ;  /* 0x0000006c00587308 */ /* 0x000be20000000800 */
[----:B------:R-:W-:Y:S01]  /*69f0*/  FMNMX.FTZ R92, R125, R92, !PT ;  /* 0x0000005c7d5c7209 */ /* 0x000fe20007810000 */
[-CC-:B------:R-:W-:Y:S01]  /*6a00*/  FFMA.FTZ R10, R10, R56.reuse, -R84.reuse ;  /* 0x000000380a0a7223 */ /* 0x180fe20000010854 */
[----:B------:R-:W-:Y:S01]  /*6a10*/  ISETP.GT.AND P4, PT, R103, 0x21, PT ;  /* 0x000000216700780c */ /* 0x000fe20003f84270 */
[--C-:B------:R-:W-:Y:S01]  /*6a20*/  FFMA.FTZ R13, R13, R56, -R84.reuse ;  /* 0x000000380d0d7223 */ /* 0x100fe20000010854 */
[----:B------:R-:W-:Y:S01]  /*6a30*/  FMNMX.FTZ R92, R143, R92, !PT ;  /* 0x0000005c8f5c7209 */ /* 0x000fe20007810000 */
[--C-:B------:R-:W-:Y:S01]  /*6a40*/  FFMA.FTZ R14, R14, R56, -R84.reuse ;  /* 0x000000380e0e7223 */ /* 0x100fe20000010854 */
[----:B------:R-:W-:Y:S01]  /*6a50*/  FSEL R109, R107, -INF , P4 ;  /* 0xff8000006b6d7808 */ /* 0x000fe20002000000 */
[----:B------:R-:W-:Y:S01]  /*6a60*/  MUFU.EX2 R20, R104 ;  /* 0x0000006800147308 */ /* 0x000fe20000000800 */
[----:B------:R-:W-:Y:S01]  /*6a70*/  FMNMX.FTZ R92, R106, R92, !PT ;  /* 0x0000005c6a5c7209 */ /* 0x000fe20007810000 */
[-CC-:B-----5:R-:W-:Y:S01]  /*6a80*/  FFMA.FTZ R108, R89, R56.reuse, -R84.reuse ;  /* 0x00000038596c7223 */ /* 0x1a0fe20000010854 */
        /* <DEDUP_REMOVED lines=18> */
[----:B-----5:R-:W-:Y:S01]  /*6bb0*/  FMNMX.FTZ R100, R115, R96, !PT ;  /* 0x0000006073647209 */ /* 0x020fe20007810000 */
[--C-:B------:R-:W-:Y:S01]  /*6bc0*/  FFMA.FTZ R9, R9, R56, -R84.reuse ;  /* 0x0000003809097223 */ /* 0x100fe20000010854 */
[----:B------:R-:W-:Y:S01]  /*6bd0*/  FSEL R119, R119, -INF , P4 ;  /* 0xff80000077777808 */ /* 0x000fe20002000000 */
[----:B------:R-:W5:Y:S01]  /*6be0*/  MUFU.TANH R68, R68 ;  /* 0x0000004400447308 */ /* 0x000f620000002400 */
[----:B------:R-:W-:Y:S01]  /*6bf0*/  FMNMX.FTZ R100, R118, R100, !PT ;  /* 0x0000006476647209 */ /* 0x000fe20007810000 */
[-CC-:B------:R-:W-:Y:S01]  /*6c00*/  FFMA.FTZ R61, R61, R56.reuse, -R84.reuse ;  /* 0x000000383d3d7223 */ /* 0x180fe20000010854 */
[----:B------:R-:W-:Y:S01]  /*6c10*/  ISETP.GT.AND P4, PT, R103, 0x41, PT ;  /* 0x000000416700780c */ /* 0x000fe20003f84270 */
[--C-:B------:R-:W-:Y:S01]  /*6c20*/  FFMA.FTZ R65, R65, R56, -R84.reuse ;  /* 0x0000003841417223 */ /* 0x100fe20000010854 */
[----:B------:R-:W-:Y:S01]  /*6c30*/  FMNMX.FTZ R100, R119, R100, !PT ;  /* 0x0000006477647209 */ /* 0x000fe20007810000 */
[--C-:B------:R-:W-:Y:S01]  /*6c40*/  FFMA.FTZ R69, R69, R56, -R84.reuse ;  /* 0x0000003845457223 */ /* 0x100fe20000010854 */
[----:B------:R-:W-:Y:S01]  /*6c50*/  FSEL R91, R91, -INF , P4 ;  /* 0xff8000005b5b7808 */ /* 0x000fe20002000000 */
[----:B------:R-:W5:Y:S01]  /*6c60*/  MUFU.TANH R76, R76 ;  /* 0x0000004c004c7308 */ /* 0x000f620000002400 */
[----:B------:R-:W-:Y:S01]  /*6c70*/  FMNMX.FTZ R100, R90, R100, !PT ;  /* 0x000000645a647209 */ /* 0x000fe20007810000 */
[-CC-:B------:R-:W-:Y:S01]  /*6c80*/  FFMA.FTZ R120, R153, R56.reuse, -R84.reuse ;  /* 0x0000003899787223 */ /* 0x180fe20000010854 */
[----:B------:R-:W-:Y:S01]  /*6c90*/  ISETP.GT.AND P4, PT, R103, 0x49, PT ;  /* 0x000000496700780c */ /* 0x000fe20003f84270 */
[----:B------:R-:W-:Y:S01]  /*6ca0*/  FFMA.FTZ R122, R155, R56, -R84 ;  /* 0x000000389b7a7223 */ /* 0x000fe20000010854 */
[----:B------:R-:W-:-:S02]  /*6cb0*/  FMNMX.FTZ R100, R91, R100, !PT ;  /* 0x000000645b647209 */ /* 0x000fc40007810000 */
[----:B------:R-:W-:Y:S01]  /*6cc0*/  FSEL R95, R95, -INF , P4 ;  /* 0xff8000005f5f7808 */ /* 0x000fe20002000000 */
[----:B------:R-:W5:Y:S01]  /*6cd0*/  MUFU.TANH R78, R78 ;  /* 0x0000004e004e7308 */ /* 0x000f620000002400 */
[----:B------:R-:W-:Y:S02]  /*6ce0*/  FMNMX.FTZ R100, R94, R100, !PT ;  /* 0x000000645e647209 */ /* 0x000fe40007810000 */
[----:B------:R-:W-:Y:S02]  /*6cf0*/  ISETP.GT.AND P4, PT, R103, 0x51, PT ;  /* 0x000000516700780c */ /* 0x000fe40003f84270 */
[----:B------:R-:W-:Y:S02]  /*6d00*/  FMNMX.FTZ R89, R95, R100, !PT ;  /* 0x000000645f597209 */ /* 0x000fe40007810000 */
[----:B---3--:R-:W-:Y:S01]  /*6d10*/  FSEL R99, R99, -INF , P4 ;  /* 0xff80000063637808 */ /* 0x008fe20002000000 */
[----:B------:R-:W3:Y:S01]  /*6d20*/  MUFU.TANH R80, R80 ;  /* 0x0000005000507308 */ /* 0x000ee20000002400 */
[----:B------:R-:W-:-:S02]  /*6d30*/  FMNMX.FTZ R104, R98, R89, !PT ;  /* 0x0000005962687209 */ /* 0x000fc40007810000 */
[----:B------:R-:W-:Y:S02]  /*6d40*/  ISETP.GT.AND P4, PT, R103, 0x59, PT ;  /* 0x000000596700780c */ /* 0x000fe40003f84270 */
[----:B-1----:R-:W-:Y:S01]  /*6d50*/  FSEL R89, R102, -INF , P3 ;  /* 0xff80000066597808 */ /* 0x002fe20001800000 */
[----:B------:R-:W-:Y:S01]  /*6d60*/  FFMA.FTZ R102, R93, R56, -R84 ;  /* 0x000000385d667223 */ /* 0x000fe20000010854 */
[----:B------:R-:W-:Y:S01]  /*6d70*/  FMNMX.FTZ R104, R99, R104, !PT ;  /* 0x0000006863687209 */ /* 0x000fe20007810000 */
[----:B------:R1:W-:Y:S01]  /*6d80*/  MUFU.EX2 R100, R108 ;  /* 0x0000006c00647308 */ /* 0x0003e20000000800 */
[----:B------:R-:W-:Y:S02]  /*6d90*/  ISETP.GT.AND P3, PT, R103, 0x60, PT ;  /* 0x000000606700780c */ /* 0x000fe40003f64270 */
[----:B--2---:R-:W-:Y:S02]  /*6da0*/  FSEL R127, R127, -INF , P4 ;  /* 0xff8000007f7f7808 */ /* 0x004fe40002000000 */
[----:B------:R-:W-:-:S02]  /*6db0*/  FMNMX.FTZ R104, R89, R104, !PT ;  /* 0x0000006859687209 */ /* 0x000fc40007810000 */
[----:B------:R-:W-:Y:S01]  /*6dc0*/  ISETP.GT.AND P4, PT, R103, 0x61, PT ;  /* 0x000000616700780c */ /* 0x000fe20003f84270 */
[----:B------:R-:W-:Y:S01]  /*6dd0*/  MUFU.TANH R82, R82 ;  /* 0x0000005200527308 */ /* 0x000fe20000002400 */
[----:B------:R-:W-:Y:S01]  /*6de0*/  FSEL R21, R21, -INF , P3 ;  /* 0xff80000015157808 */ /* 0x000fe20001800000 */
[----:B-1----:R-:W-:Y:S01]  /*6df0*/  FFMA.FTZ R108, R131, R56, -R84 ;  /* 0x00000038836c7223 */ /* 0x002fe20000010854 */
[----:B------:R-:W-:Y:S02]  /*6e00*/  FMNMX.FTZ R104, R127, R104, !PT ;  /* 0x000000687f687209 */ /* 0x000fe40007810000 */
[----:B------:R-:W-:Y:S02]  /*6e10*/  ISETP.GT.AND P3, PT, R103, 0x68, PT ;  /* 0x000000686700780c */ /* 0x000fe40003f64270 */
[----:B----4-:R-:W-:Y:S01]  /*6e20*/  FSEL R93, R74, -INF , P4 ;  /* 0xff8000004a5d7808 */ /* 0x010fe20002000000 */
[----:B------:R-:W1:Y:S01]  /*6e30*/  MUFU.TANH R58, R58 ;  /* 0x0000003a003a7308 */ /* 0x000e620000002400 */
[----:B------:R-:W-:-:S02]  /*6e40*/  FMNMX.FTZ R104, R21, R104, !PT ;  /* 0x0000006815687209 */ /* 0x000fc40007810000 */
[----:B------:R-:W-:Y:S02]  /*6e50*/  ISETP.GT.AND P4, PT, R103, 0x69, PT ;  /* 0x000000696700780c */ /* 0x000fe40003f84270 */
[----:B------:R-:W-:Y:S02]  /*6e60*/  FSEL R60, R60, -INF , P3 ;  /* 0xff8000003c3c7808 */ /* 0x000fe40001800000 */
[----:B------:R-:W-:Y:S01]  /*6e70*/  FMNMX.FTZ R104, R93, R104, !PT ;  /* 0x000000685d687209 */ /* 0x000fe20007810000 */
[----:B------:R-:W-:Y:S01]  /*6e80*/  MUFU.TANH R59, R59 ;  /* 0x0000003b003b7308 */ /* 0x000fe20000002400 */
[----:B------:R-:W-:Y:S02]  /*6e90*/  ISETP.GT.AND P3, PT, R103, 0x70, PT ;  /* 0x000000706700780c */ /* 0x000fe40003f64270 */
[----:B-----5:R-:W-:Y:S02]  /*6ea0*/  FSEL R131, R68, -INF , P4 ;  /* 0xff80000044837808 */ /* 0x020fe40002000000 */
[----:B------:R-:W-:-:S02]  /*6eb0*/  FMNMX.FTZ R104, R60, R104, !PT ;  /* 0x000000683c687209 */ /* 0x000fc40007810000 */
[----:B------:R-:W-:Y:S01]  /*6ec0*/  ISETP.GT.AND P4, PT, R103, 0x71, PT ;  /* 0x000000716700780c */ /* 0x000fe20003f84270 */
[----:B------:R2:W-:Y:S01]  /*6ed0*/  MUFU.EX2 R74, R102 ;  /* 0x00000066004a7308 */ /* 0x0005e20000000800 */
[----:B------:R-:W-:Y:S02]  /*6ee0*/  FSEL R76, R76, -INF , P3 ;  /* 0xff8000004c4c7808 */ /* 0x000fe40001800000 */
[----:B------:R-:W-:Y:S02]  /*6ef0*/  FMNMX.FTZ R104, R131, R104, !PT ;  /* 0x0000006883687209 */ /* 0x000fe40007810000 */
[----:B------:R-:W-:Y:S02]  /*6f00*/  ISETP.GT.AND P3, PT, R103, 0x78, PT ;  /* 0x000000786700780c */ /* 0x000fe40003f64270 */
[----:B------:R-:W-:Y:S01]  /*6f10*/  FMNMX.FTZ R104, R76, R104, !PT ;  /* 0x000000684c687209 */ /* 0x000fe20007810000 */
[----:B------:R-:W4:Y:S01]  /*6f20*/  MUFU.TANH R62, R62 ;  /* 0x0000003e003e7308 */ /* 0x000f220000002400 */
[----:B--2---:R-:W-:-:S01]  /*6f30*/  FFMA.FTZ R102, R97, R56, -R84 ;  /* 0x0000003861667223 */ /* 0x004fc20000010854 */
[----:B------:R-:W-:-:S02]  /*6f40*/  FSEL R97, R78, -INF , P4 ;  /* 0xff8000004e617808 */ /* 0x000fc40002000000 */
[----:B------:R-:W-:Y:S02]  /*6f50*/  ISETP.GT.AND P4, PT, R103, 0x79, PT ;  /* 0x000000796700780c */ /* 0x000fe40003f84270 */
[----:B---3--:R-:W-:Y:S02]  /*6f60*/  FSEL R80, R80, -INF , P3 ;  /* 0xff80000050507808 */ /* 0x008fe40001800000 */
[----:B------:R-:W-:Y:S01]  /*6f70*/  FMNMX.FTZ R104, R97, R104, !PT ;  /* 0x0000006861687209 */ /* 0x000fe20007810000 */
[----:B------:R2:W-:Y:S01]  /*6f80*/  MUFU.EX2 R68, R108 ;  /* 0x0000006c00447308 */ /* 0x0005e20000000800 */
[----:B------:R-:W-:Y:S02]  /*6f90*/  ISETP.GT.AND P3, PT, R103, 0x80, PT ;  /* 0x000000806700780c */ /* 0x000fe40003f64270 */
[----:B------:R-:W-:Y:S02]  /*6fa0*/  FMNMX.FTZ R104, R80, R104, !PT ;  /* 0x0000006850687209 */ /* 0x000fe40007810000 */
[----:B-1----:R-:W-:-:S02]  /*6fb0*/  FSEL R58, R58, -INF , P3 ;  /* 0xff8000003a3a7808 */ /* 0x002fc40001800000 */
[----:B------:R-:W-:Y:S01]  /*6fc0*/  ISETP.GT.AND P3, PT, R103, 0x88, PT ;  /* 0x000000886700780c */ /* 0x000fe20003f64270 */
[----:B------:R-:W1:Y:S01]  /*6fd0*/  MUFU.TANH R63, R63 ;  /* 0x0000003f003f7308 */ /* 0x000e620000002400 */
[----:B--2---:R-:W-:-:S01]  /*6fe0*/  FFMA.FTZ R108, R133, R56, -R84 ;  /* 0x00000038856c7223 */ /* 0x004fc20000010854 */
[----:B------:R-:W-:Y:S02]  /*6ff0*/  FSEL R133, R82, -INF , P4 ;  /* 0xff80000052857808 */ /* 0x000fe40002000000 */
[----:B------:R-:W-:Y:S02]  /*7000*/  ISETP.GT.AND P4, PT, R103, 0x81, PT ;  /* 0x000000816700780c */ /* 0x000fe40003f84270 */
[----:B------:R-:W-:Y:S02]  /*7010*/  FMNMX.FTZ R104, R133, R104, !PT ;  /* 0x0000006885687209 */ /* 0x000fe40007810000 */
[----:B------:R-:W2:Y:S01]  /*7020*/  MUFU.TANH R66, R66 ;  /* 0x0000004200427308 */ /* 0x000ea20000002400 */
[----:B----4-:R-:W-:-:S02]  /*7030*/  FSEL R62, R62, -INF , P3 ;  /* 0xff8000003e3e7808 */ /* 0x010fc40001800000 */
[----:B------:R-:W-:-:S05]  /*7040*/  ISETP.GT.AND P3, PT, R103, 0x90, PT ;  /* 0x000000906700780c */ /* 0x000fca0003f64270 */
[----:B------:R3:W-:Y:S08]  /*7050*/  MUFU.EX2 R78, R102 ;  /* 0x00000066004e7308 */ /* 0x0007f00000000800 */
[----:B------:R-:W4:Y:S01]  /*7060*/  MUFU.TANH R67, R67 ;  /* 0x0000004300437308 */ /* 0x000f220000002400 */
[----:B---3--:R-:W-:Y:S02]  /*7070*/  FSEL R102, R59, -INF , P4 ;  /* 0xff8000003b667808 */ /* 0x008fe40002000000 */
[----:B------:R-:W-:-:S02]  /*7080*/  FMNMX.FTZ R59, R58, R104, !PT ;  /* 0x000000683a3b7209 */ /* 0x000fc40007810000 */
[----:B------:R-:W-:Y:S02]  /*7090*/  ISETP.GT.AND P4, PT, R103, 0x89, PT ;  /* 0x000000896700780c */ /* 0x000fe40003f84270 */
[----:B------:R-:W-:Y:S01]  /*70a0*/  FMNMX.FTZ R59, R102, R59, !PT ;  /* 0x0000003b663b7209 */ /* 0x000fe20007810000 */
[----:B------:R-:W3:Y:S01]  /*70b0*/  MUFU.TANH R70, R70 ;  /* 0x0000004600467308 */ /* 0x000ee20000002400 */
[----:B-1----:R-:W-:Y:S02]  /*70c0*/  FSEL R63, R63, -INF , P4 ;  /* 0xff8000003f3f7808 */ /* 0x002fe40002000000 */
[----:B------:R-:W-:Y:S02]  /*70d0*/  FMNMX.FTZ R104, R62, R59, !PT ;  /* 0x0000003b3e687209 */ /* 0x000fe40007810000 */
[----:B------:R-:W-:Y:S02]  /*70e0*/  ISETP.GT.AND P4, PT, R103, 0x91, PT ;  /* 0x000000916700780c */ /* 0x000fe40003f84270 */
[----:B--2---:R-:W-:Y:S01]  /*70f0*/  FSEL R66, R66, -INF , P3 ;  /* 0xff80000042427808 */ /* 0x004fe20001800000 */
[----:B------:R-:W1:Y:S01]  /*7100*/  MUFU.TANH R83, R83 ;  /* 0x0000005300537308 */ /* 0x000e620000002400 */
[----:B------:R-:W-:-:S02]  /*7110*/  FMNMX.FTZ R59, R63, R104, !PT ;  /* 0x000000683f3b7209 */ /* 0x000fc40007810000 */
[----:B------:R-:W-:Y:S02]  /*7120*/  ISETP.GT.AND P3, PT, R103, 0x98, PT ;  /* 0x000000986700780c */ /* 0x000fe40003f64270 */
[----:B----4-:R-:W-:Y:S02]  /*7130*/  FSEL R67, R67, -INF , P4 ;  /* 0xff80000043437808 */ /* 0x010fe40002000000 */
[----:B------:R-:W-:Y:S01]  /*7140*/  ISETP.GT.AND P4, PT, R103, 0x99, PT ;  /* 0x000000996700780c */ /* 0x000fe20003f84270 */
[----:B------:R2:W-:Y:S01]  /*7150*/  MUFU.EX2 R82, R108 ;  /* 0x0000006c00527308 */ /* 0x0005e20000000800 */
[----:B---3--:R-:W-:Y:S01]  /*7160*/  FSEL R103, R70, -INF , P3 ;  /* 0xff80000046677808 */ /* 0x008fe20001800000 */
[-CC-:B------:R-:W-:Y:S01]  /*7170*/  FFMA.FTZ R70, R75, R56.reuse, -R84.reuse ;  /* 0x000000384b467223 */ /* 0x180fe20000010854 */
[----:B------:R-:W-:-:S01]  /*7180*/  FFMA.FTZ R75, R77, R56, -R84 ;  /* 0x000000384d4b7223 */ /* 0x000fc20000010854 */
[----:B------:R-:W-:-:S04]  /*7190*/  FFMA.FTZ R77, R149, R56, -R84 ;  /* 0x00000038954d7223 */ /* 0x000fc80000010854 */
[----:B------:R3:W-:Y:S01]  /*71a0*/  MUFU.EX2 R96, R116 ;  /* 0x0000007400607308 */ /* 0x0007e20000000800 */
[----:B--2---:R-:W-:Y:S02]  /*71b0*/  FMNMX.FTZ R108, R66, R59, !PT ;  /* 0x0000003b426c7209 */ /* 0x004fe40007810000 */
[----:B-1----:R-:W-:Y:S02]  /*71c0*/  FSEL R83, R83, -INF , P4 ;  /* 0xff80000053537808 */ /* 0x002fe40002000000 */
[----:B------:R-:W-:-:S03]  /*71d0*/  FMNMX.FTZ R108, R67, R108, !PT ;  /* 0x0000006c436c7209 */ /* 0x000fc60007810000 */
[----:B------:R-:W-:Y:S01]  /*71e0*/  MUFU.EX2 R12, R124 ;  /* 0x0000007c000c7308 */ /* 0x000fe20000000800 */
[----:B------:R-:W-:-:S04]  /*71f0*/  FMNMX.FTZ R108, R103, R108, !PT ;  /* 0x0000006c676c7209 */ /* 0x000fc80007810000 */
[----:B------:R-:W-:Y:S01]  /*7200*/  FMNMX.FTZ R59, R83, R108, !PT ;  /* 0x0000006c533b7209 */ /* 0x000fe20007810000 */
[----:B------:R-:W-:-:S02]  /*7210*/  FFMA.FTZ R108, R145, R56, -R84 ;  /* 0x00000038916c7223 */ /* 0x000fc40000010854 */
[----:B------:R1:W-:Y:S02]  /*7220*/  MUFU.EX2 R104, R135 ;  /* 0x0000008700687308 */ /* 0x0003e40000000800 */
[----:B---3--:R-:W2:Y:S06]  /*7230*/  SHFL.BFLY PT, R116, R59, 0x2, 0x1f ;  /* 0x0c401f003b747f89 */ /* 0x008eac00000e0000 */
[----:B------:R3:W-:Y:S01]  /*7240*/  MUFU.EX2 R92, R112 ;  /* 0x00000070005c7308 */ /* 0x0007e20000000800 */
[----:B-1----:R-:W-:-:S01]  /*7250*/  FFMA.FTZ R135, R64, R56, -R84 ;  /* 0x0000003840877223 */ /* 0x002fc20000010854 */
[----:B------:R-:W-:Y:S01]  /*7260*/  FFMA.FTZ R64, R79, R56, -R84 ;  /* 0x000000384f407223 */ /* 0x000fe20000010854 */
[----:B------:R-:W-:-:S05]  /*7270*/  FSEL R79, R57, RZ, P2 ;  /* 0x000000ff394f7208 */ /* 0x000fca0001000000 */
[----:B------:R-:W-:Y:S01]  /*7280*/  MUFU.EX2 R71, R71 ;  /* 0x0000004700477308 */ /* 0x000fe20000000800 */
[----:B---3--:R-:W-:-:S01]  /*7290*/  FFMA.FTZ R112, R147, R56, -R84 ;  /* 0x0000003893707223 */ /* 0x008fc20000010854 */
[----:B------:R-:W-:-:S04]  /*72a0*/  FADD.FTZ R147, -R79, R8 ;  /* 0x000000084f937221 */ /* 0x000fc80000010100 */
[----:B------:R-:W-:Y:S02]  /*72b0*/  FMUL.FTZ R8, R147, R56 ;  /* 0x0000003893087220 */ /* 0x000fe40000410000 */
[----:B------:R-:W-:Y:S01]  /*72c0*/  MUFU.EX2 R10, R10 ;  /* 0x0000000a000a7308 */ /* 0x000fe20000000800 */
[----:B--2---:R-:W-:Y:S01]  /*72d0*/  FMNMX.FTZ R124, R59, R116, !PT ;  /* 0x000000743b7c7209 */ /* 0x004fe20007810000 */
[-CC-:B------:R-:W-:Y:S01]  /*72e0*/  FFMA.FTZ R116, R151, R56.reuse, -R84.reuse ;  /* 0x0000003897747223 */ /* 0x180fe20000010854 */
[----:B------:R-:W-:-:S03]  /*72f0*/  FFMA.FTZ R84, R72, R56, -R84 ;  /* 0x0000003848547223 */ /* 0x000fc60000010854 */
[----:B------:R-:W1:Y:S02]  /*7300*/  SHFL.BFLY PT, R59, R124, 0x1, 0x1f ;  /* 0x0c201f007c3b7f89 */ /* 0x000e6400000e0000 */
[----:B------:R-:W2:Y:S08]  /*7310*/  MUFU.EX2 R8, R8 ;  /* 0x0000000800087308 */ /* 0x000eb00000000800 */
[----:B------:R-:W-:Y:S08]  /*7320*/  MUFU.EX2 R13, R13 ;  /* 0x0000000d000d7308 */ /* 0x000ff00000000800 */
[----:B------:R-:W-:Y:S01]  /*7330*/  MUFU.EX2 R14, R14 ;  /* 0x0000000e000e7308 */ /* 0x000fe20000000800 */
[----:B-1----:R-:W-:-:S07]  /*7340*/  FMNMX.FTZ R59, R124, R59, !PT ;  /* 0x0000003b7c3b7209 */ /* 0x002fce0007810000 */
[----:B------:R-:W-:Y:S01]  /*7350*/  MUFU.EX2 R79, R84 ;  /* 0x00000054004f7308 */ /* 0x000fe20000000800 */
[C---:B------:R-:W-:Y:S01]  /*7360*/  FSETP.NEU.FTZ.AND P2, PT, R59.reuse, -INF , PT ;  /* 0xff8000003b00780b */ /* 0x040fe20003f5d000 */
[----:B------:R-:W-:-:S03]  /*7370*/  FFMA.FTZ R145, R59, R56, -8 ;  /* 0xc10000003b917423 */ /* 0x000fc60000010038 */
[----:B------:R-:W-:-:S03]  /*7380*/  FSEL R128, R59, RZ, P2 ;  /* 0x000000ff3b807208 */ /* 0x000fc60001000000 */
[----:B------:R-:W-:Y:S01]  /*7390*/  MUFU.EX2 R73, R73 ;  /* 0x0000004900497308 */ /* 0x000fe20000000800 */
[----:B------:R-:W-:Y:S01]  /*73a0*/  FSEL R145, R145, RZ, P2 ;  /* 0x000000ff91917208 */ /* 0x000fe20001000000 */
[----:B------:R-:W-:-:S04]  /*73b0*/  FADD.FTZ R7, -R128, R7 ;  /* 0x0000000780077221 */ /* 0x000fc80000010100 */
[-CC-:B------:R-:W-:Y:S01]  /*73c0*/  FFMA.FTZ R72, R11, R56.reuse, -R145.reuse ;  /* 0x000000380b487223 */ /* 0x180fe20000010891 */
[----:B------:R-:W-:-:S01]  /*73d0*/  FFMA.FTZ R11, R123, R56, -R145 ;  /* 0x000000387b0b7223 */ /* 0x000fc20000010891 */
[-C--:B------:R-:W-:Y:S01]  /*73e0*/  FMUL.FTZ R7, R7, R56.reuse ;  /* 0x0000003807077220 */ /* 0x080fe20000410000 */
[----:B------:R-:W-:-:S01]  /*73f0*/  FFMA.FTZ R15, R15, R56, -R145 ;  /* 0x000000380f0f7223 */ /* 0x000fc20000010891 */
[-CC-:B------:R-:W-:Y:S01]  /*7400*/  FFMA.FTZ R129, R129, R56.reuse, -R145.reuse ;  /* 0x0000003881817223 */ /* 0x180fe20000010891 */
[----:B------:R-:W-:-:S01]  /*7410*/  FFMA.FTZ R121, R121, R56, -R145 ;  /* 0x0000003879797223 */ /* 0x000fc20000010891 */
[----:B------:R-:W-:Y:S01]  /*7420*/  MUFU.EX2 R72, R72 ;  /* 0x0000004800487308 */ /* 0x000fe20000000800 */
[----:B------:R-:W-:-:S01]  /*7430*/  FFMA.FTZ R124, R141, R56, -R145 ;  /* 0x000000388d7c7223 */ /* 0x000fc20000010891 */
[----:B------:R-:W-:Y:S01]  /*7440*/  FFMA.FTZ R123, R125, R56, -R145 ;  /* 0x000000387d7b7223 */ /* 0x000fe20000010891 */
[----:B--2---:R-:W-:-:S01]  /*7450*/  FFMA.FTZ R125, R8, R4, R71 ;  /* 0x00000004087d7223 */ /* 0x004fc20000010047 */
[-CC-:B------:R-:W-:Y:S01]  /*7460*/  FFMA.FTZ R126, R143, R56.reuse, -R145.reuse ;  /* 0x000000388f7e7223 */ /* 0x180fe20000010891 */
[----:B------:R-:W-:-:S01]  /*7470*/  FFMA.FTZ R106, R106, R56, -R145 ;  /* 0x000000386a6a7223 */ /* 0x000fc20000010891 */
[----:B------:R-:W-:Y:S01]  /*7480*/  FFMA.FTZ R109, R109, R56, -R145 ;  /* 0x000000386d6d7223 */ /* 0x000fe20000010891 */
[----:B------:R-:W-:-:S01]  /*7490*/  FADD.FTZ R130, R10, R125 ;  /* 0x0000007d0a827221 */ /* 0x000fc20000010000 */
        /* <DEDUP_REMOVED lines=17> */
[----:B-1----:R-:W-:-:S01]  /*75b0*/  FFMA.FTZ R4, R7, R3, R72 ;  /* 0x0000000307047223 */ /* 0x002fc20000010048 */
[----:B------:R-:W-:Y:S01]  /*75c0*/  FADD.FTZ R3, R13, R130 ;  /* 0x000000820d037221 */ /* 0x000fe20000010000 */
        /* <DEDUP_REMOVED lines=15> */
[----:B------:R-:W-:-:S04]  /*76c0*/  FADD.FTZ R4, R14, R3 ;  /* 0x000000030e047221 */ /* 0x000fc80000010000 */
[----:B------:R-:W-:Y:S02]  /*76d0*/  FADD.FTZ R3, R73, R4 ;  /* 0x0000000449037221 */ /* 0x000fe40000010000 */
[----:B------:R-:W3:Y:S01]  /*76e0*/  MUFU.EX2 R86, R86 ;  /* 0x0000005600567308 */ /* 0x000ee20000000800 */
[----:B-1----:R-:W-:-:S07]  /*76f0*/  FADD.FTZ R130, R84, R125 ;  /* 0x0000007d54827221 */ /* 0x002fce0000010000 */
[----:B------:R-:W1:Y:S01]  /*7700*/  MUFU.EX2 R124, R124 ;  /* 0x0000007c007c7308 */ /* 0x000e620000000800 */
[----:B--2---:R-:W-:-:S01]  /*7710*/  FADD.FTZ R125, R121, R130 ;  /* 0x00000082797d7221 */ /* 0x004fc20000010000 */
[----:B------:R-:W-:-:S06]  /*7720*/  FFMA.FTZ R130, R93, R56, -R145 ;  /* 0x000000385d827223 */ /* 0x000fcc0000010891 */
[----:B------:R-:W2:Y:S01]  /*7730*/  MUFU.EX2 R87, R87 ;  /* 0x0000005700577308 */ /* 0x000ea20000000800 */
[----:B---3--:R-:W-:-:S07]  /*7740*/  FADD.FTZ R4, R86, R3 ;  /* 0x0000000356047221 */ /* 0x008fce0000010000 */
[----:B------:R-:W3:Y:S01]  /*7750*/  MUFU.EX2 R123, R123 ;  /* 0x0000007b007b7308 */ /* 0x000ee20000000800 */
[----:B-1----:R-:W-:-:S07]  /*7760*/  FADD.FTZ R132, R124, R125 ;  /* 0x0000007d7c847221 */ /* 0x002fce0000010000 */
[----:B------:R-:W1:Y:S01]  /*7770*/  MUFU.EX2 R126, R126 ;  /* 0x0000007e007e7308 */ /* 0x000e620000000800 */
[----:B--2---:R-:W-:-:S04]  /*7780*/  FADD.FTZ R3, R87, R4 ;  /* 0x0000000457037221 */ /* 0x004fc80000010000 */
[----:B------:R-:W-:-:S03]  /*7790*/  FADD.FTZ R3, R12, R3 ;  /* 0x000000030c037221 */ /* 0x000fc60000010000 */
[----:B------:R-:W2:Y:S01]  /*77a0*/  MUFU.EX2 R106, R106 ;  /* 0x0000006a006a7308 */ /* 0x000ea20000000800 */
[----:B---3--:R-:W-:-:S01]  /*77b0*/  FADD.FTZ R93, R123, R132 ;  /* 0x000000847b5d7221 */ /* 0x008fc20000010000 */
[----:B------:R-:W-:-:S06]  /*77c0*/  FADD.FTZ R4, R20, R3 ;  /* 0x0000000314047221 */ /* 0x000fcc0000010000 */
[----:B------:R-:W3:Y:S01]  /*77d0*/  MUFU.EX2 R105, R105 ;  /* 0x0000006900697308 */ /* 0x000ee20000000800 */
[----:B-1----:R-:W-:-:S07]  /*77e0*/  FADD.FTZ R93, R126, R93 ;  /* 0x0000005d7e5d7221 */ /* 0x002fce0000010000 */
[----:B------:R-:W1:Y:S01]  /*77f0*/  MUFU.EX2 R109, R109 ;  /* 0x0000006d006d7308 */ /* 0x000e620000000800 */
[----:B--2---:R-:W-:-:S01]  /*7800*/  FADD.FTZ R132, R106, R93 ;  /* 0x0000005d6a847221 */ /* 0x004fc20000010000 */
[----:B------:R-:W-:-:S06]  /*7810*/  FFMA.FTZ R93, R131, R56, -R145 ;  /* 0x00000038835d7223 */ /* 0x000fcc0000010891 */
[----:B------:R-:W2:Y:S01]  /*7820*/  MUFU.EX2 R110, R110 ;  /* 0x0000006e006e7308 */ /* 0x000ea20000000800 */
[----:B---3--:R-:W-:-:S04]  /*7830*/  FADD.FTZ R3, R105, R4 ;  /* 0x0000000469037221 */ /* 0x008fc80000010000 */
[----:B------:R-:W-:-:S03]  /*7840*/  FADD.FTZ R4, R88, R3 ;  /* 0x0000000358047221 */ /* 0x000fc60000010000 */
        /* <DEDUP_REMOVED lines=22> */
[----:B-1----:R-:W-:-:S04]  /*79b0*/  FADD.FTZ R125, R81, R4 ;  /* 0x00000004517d7221 */ /* 0x002fc80000010000 */
[----:B------:R-:W-:Y:S01]  /*79c0*/  FADD.FTZ R132, R100, R125 ;  /* 0x0000007d64847221 */ /* 0x000fe20000010000 */
[----:B------:R-:W-:-:S02]  /*79d0*/  FFMA.FTZ R125, R133, R56, -R145 ;  /* 0x00000038857d7223 */ /* 0x000fc40000010891 */
[----:B------:R-:W1:Y:S01]  /*79e0*/  MUFU.EX2 R85, R85 ;  /* 0x0000005500557308 */ /* 0x000e620000000800 */
[----:B--2---:R-:W-:-:S07]  /*79f0*/  FADD.FTZ R4, R90, R3 ;  /* 0x000000035a047221 */ /* 0x004fce0000010000 */
[----:B------:R-:W2:Y:S01]  /*7a00*/  MUFU.EX2 R94, R94 ;  /* 0x0000005e005e7308 */ /* 0x000ea20000000800 */
[----:B---3--:R-:W-:-:S07]  /*7a10*/  FADD.FTZ R3, R91, R4 ;  /* 0x000000045b037221 */ /* 0x008fce0000010000 */
[----:B------:R-:W3:Y:S01]  /*7a20*/  MUFU.EX2 R95, R95 ;  /* 0x0000005f005f7308 */ /* 0x000ee20000000800 */
[----:B-1----:R-:W-:-:S04]  /*7a30*/  FADD.FTZ R127, R85, R132 ;  /* 0x00000084557f7221 */ /* 0x002fc80000010000 */
[----:B------:R-:W-:-:S03]  /*7a40*/  FADD.FTZ R127, R74, R127 ;  /* 0x0000007f4a7f7221 */ /* 0x000fc60000010000 */
[----:B------:R-:W1:Y:S01]  /*7a50*/  MUFU.EX2 R98, R98 ;  /* 0x0000006200627308 */ /* 0x000e620000000800 */
[----:B--2---:R-:W-:-:S01]  /*7a60*/  FADD.FTZ R4, R94, R3 ;  /* 0x000000035e047221 */ /* 0x004fc20000010000 */
[----:B------:R-:W-:-:S06]  /*7a70*/  FADD.FTZ R127, R68, R127 ;  /* 0x0000007f447f7221 */ /* 0x000fcc0000010000 */
[----:B------:R-:W2:Y:S01]  /*7a80*/  MUFU.EX2 R99, R99 ;  /* 0x0000006300637308 */ /* 0x000ea20000000800 */
[----:B---3--:R-:W-:-:S07]  /*7a90*/  FADD.FTZ R3, R95, R4 ;  /* 0x000000045f037221 */ /* 0x008fce0000010000 */
[----:B------:R-:W3:Y:S01]  /*7aa0*/  MUFU.EX2 R89, R89 ;  /* 0x0000005900597308 */ /* 0x000ee20000000800 */
[----:B-1----:R-:W-:-:S01]  /*7ab0*/  FADD.FTZ R4, R98, R3 ;  /* 0x0000000362047221 */ /* 0x002fc20000010000 */
[----:B------:R-:W-:Y:S01]  /*7ac0*/  FADD.FTZ R3, R78, R127 ;  /* 0x0000007f4e037221 */ /* 0x000fe20000010000 */
[----:B------:R-:W-:-:S03]  /*7ad0*/  FFMA.FTZ R127, R102, R56, -R145 ;  /* 0x00000038667f7223 */ /* 0x000fc60000010891 */
        /* <DEDUP_REMOVED lines=38> */
[----:B-1----:R-:W-:-:S01]  /*7d40*/  FADD.FTZ R132, R112, R129 ;  /* 0x0000008170847221 */ /* 0x002fc20000010000 */
[----:B------:R-:W-:-:S06]  /*7d50*/  IMAD.U32 R129, RZ, RZ, UR7 ;  /* 0x00000007ff817e24 */ /* 0x000fcc000f8e00ff */
[----:B------:R-:W1:Y:S01]  /*7d60*/  MUFU.EX2 R58, R58 ;  /* 0x0000003a003a7308 */ /* 0x000e620000000800 */
[----:B--2---:R-:W-:-:S07]  /*7d70*/  FADD.FTZ R3, R125, R4 ;  /* 0x000000047d037221 */ /* 0x004fce0000010000 */
[----:B------:R-:W2:Y:S01]  /*7d80*/  MUFU.EX2 R116, R116 ;  /* 0x0000007400747308 */ /* 0x000ea20000000800 */
[----:B---3--:R-:W-:-:S07]  /*7d90*/  FADD.FTZ R103, R77, R132 ;  /* 0x000000844d677221 */ /* 0x008fce0000010000 */
[----:B------:R-:W3:Y:S01]  /*7da0*/  MUFU.EX2 R127, R127 ;  /* 0x0000007f007f7308 */ /* 0x000ee20000000800 */
[----:B-1----:R-:W-:-:S01]  /*7db0*/  FADD.FTZ R4, R58, R3 ;  /* 0x000000033a047221 */ /* 0x002fc20000010000 */
[----:B------:R-:W-:-:S05]  /*7dc0*/  @!P0 VIADD R3, R129, 0x13240 ;  /* 0x0001324081038836 */ /* 0x000fca0000000000 */
[----:B------:R-:W-:Y:S01]  /*7dd0*/  @!P0 PRMT R3, RZ, 0x654, R3 ;  /* 0x00000654ff038816 */ /* 0x000fe20000000003 */
[----:B------:R-:W1:Y:S01]  /*7de0*/  MUFU.EX2 R69, R69 ;  /* 0x0000004500457308 */ /* 0x000e620000000800 */
[----:B--2---:R-:W-:-:S02]  /*7df0*/  FADD.FTZ R132, R116, R103 ;  /* 0x0000006774847221 */ /* 0x004fc40000010000 */
[----:B------:R2:W-:Y:S05]  /*7e00*/  @!P0 SYNCS.ARRIVE.TRANS64.RED.A1T0 RZ, [R3+URZ], RZ ;  /* 0x000000ff03ff89a7 */ /* 0x0005ea000810043f */
[----:B------:R-:W4:Y:S01]  /*7e10*/  MUFU.EX2 R62, R62 ;  /* 0x0000003e003e7308 */ /* 0x000f220000000800 */
[----:B---3--:R-:W-:-:S07]  /*7e20*/  FADD.FTZ R103, R127, R4 ;  /* 0x000000047f677221 */ /* 0x008fce0000010000 */
[----:B------:R-:W3:Y:S01]  /*7e30*/  MUFU.EX2 R120, R120 ;  /* 0x0000007800787308 */ /* 0x000ee20000000800 */
[----:B-1----:R-:W-:-:S07]  /*7e40*/  FADD.FTZ R129, R69, R132 ;  /* 0x0000008445817221 */ /* 0x002fce0000010000 */
[----:B------:R-:W2:Y:S01]  /*7e50*/  MUFU.EX2 R63, R63 ;  /* 0x0000003f003f7308 */ /* 0x000ea20000000800 */
[----:B----4-:R-:W-:-:S07]  /*7e60*/  FADD.FTZ R4, R62, R103 ;  /* 0x000000673e047221 */ /* 0x010fce0000010000 */
        /* <DEDUP_REMOVED lines=13> */
[----:B---3--:R-:W-:-:S04]  /*7f40*/  FADD.FTZ R4, R64, R3 ;  /* 0x0000000340047221 */ /* 0x008fc80000010000 */
[----:B------:R-:W-:Y:S01]  /*7f50*/  FADD.FTZ R4, R79, R4 ;  /* 0x000000044f047221 */ /* 0x000fe20000010000 */
[----:B--2---:R-:W-:-:S04]  /*7f60*/  FADD.FTZ R132, R102, R103 ;  /* 0x0000006766847221 */ /* 0x004fc80000010000 */
[----:B-1----:R-:W-:Y:S01]  /*7f70*/  FADD.FTZ R3, R83, R132 ;  /* 0x0000008453037221 */ /* 0x002fe20000010000 */
[----:B------:R-:W-:Y:S06]  /*7f80*/  @!P1 BRA `(.L_x_1505) ;  /* 0x0000000000049947 */ /* 0x000fec0003800000 */
[----:B------:R-:W-:Y:S01]  /*7f90*/  BPT.TRAP 0x1 ;  /* 0x000000040000795c */ /* 0x000fe20000300000 */
.L_x_1505:
[----:B------:R-:W-:Y:S01]  /*7fa0*/  UIADD3 UR4, UR11, 0x13260, URZ ;  /* 0x000132600b047890 */ /* 0x000fe2000fffe03f */
[----:B------:R-:W-:Y:S01]  /*7fb0*/  ISETP.LT.AND P2, PT, R6, UR26, PT ;  /* 0x0000001a06007c0c */ /* 0x000fe2000bf41270 */
[----:B------:R-:W-:Y:S01]  /*7fc0*/  UIADD3 UR7, UR26, -0x1, URZ ;  /* 0xffffffff1a077890 */ /* 0x000fe2000fffe03f */
[----:B------:R-:W-:Y:S01]  /*7fd0*/  F2FP.SATFINITE.E4M3.F32.PACK_AB_MERGE_C R61, R61, R70, RZ ;  /* 0x000000463d3d723e */ /* 0x000fe200048070ff */
[----:B------:R-:W-:Y:S01]  /*7fe0*/  UPRMT UR4, UR39, 0x654, UR4 ;  /* 0x0000065427047896 */ /* 0x000fe20008000004 */
[----:B------:R-:W-:Y:S01]  /*7ff0*/  F2FP.SATFINITE.E4M3.F32.PACK_AB_MERGE_C R13, R14, R13, RZ ;  /* 0x0000000d0e0d723e */ /* 0x000fe200048070ff */
[-C--:B------:R-:W-:Y:S01]  /*8000*/  FMUL.FTZ R24, R24, R8.reuse ;  /* 0x0000000818187220 */ /* 0x080fe20000410000 */
[----:B------:R-:W-:Y:S01]  /*8010*/  F2FP.SATFINITE.E4M3.F32.PACK_AB_MERGE_C R15, R84, R15, RZ ;  /* 0x0000000f540f723e */ /* 0x000fe200048070ff */
[-C--:B------:R-:W-:Y:S01]  /*8020*/  FMUL.FTZ R25, R25, R8.reuse ;  /* 0x0000000819197220 */ /* 0x080fe20000410000 */
[----:B------:R-:W-:Y:S01]  /*8030*/  F2FP.SATFINITE.E4M3.F32.PACK_AB_MERGE_C R12, R12, R87, RZ ;  /* 0x000000570c0c723e */ /* 0x000fe200048070ff */
[----:B------:R-:W-:Y:S01]  /*8040*/  UMOV UR26, UR7 ;  /* 0x00000007001a7c82 */ /* 0x000fe20008000000 */
[----:B------:R-:W-:Y:S01]  /*8050*/  F2FP.SATFINITE.E4M3.F32.PACK_AB_MERGE_C R123, R126, R123, RZ ;  /* 0x0000007b7e7b723e */ /* 0x000fe200048070ff */
[----:B------:R-:W-:Y:S01]  /*8060*/  FMUL.FTZ R28, R28, R8 ;  /* 0x000000081c1c7220 */ /* 0x000fe20000410000 */
[----:B------:R-:W-:Y:S01]  /*8070*/  F2FP.SATFINITE.E4M3.F32.PACK_AB_MERGE_C R88, R107, R88, RZ ;  /* 0x000000586b58723e */ /* 0x000fe200048070ff */
[----:B------:R-:W-:Y:S01]  /*8080*/  SYNCS.ARRIVE.TRANS64.RED.A1T0 RZ, [UR4], RZ ;  /* 0x000000ffffff79a7 */ /* 0x000fe20008100404 */
[----:B------:R-:W-:Y:S01]  /*8090*/  F2FP.SATFINITE.E4M3.F32.PACK_AB_MERGE_C R110, R111, R110, RZ ;  /* 0x0000006e6f6e723e */ /* 0x000fe200048070ff */
[----:B------:R-:W-:Y:S01]  /*80a0*/  UMOV UR4, UR38 ;  /* 0x0000002600047c82 */ /* 0x000fe20008000000 */
        /* <DEDUP_REMOVED lines=64> */
[----:B------:R-:W-:Y:S01]  /*84b0*/  F2FP.SATFINITE.E4M3.F32.PACK_AB_MERGE_C R139, R67, R66, R83 ;  /* 0x00000042438b723e */ /* 0x000fe20004807053 */
[----:B------:R-:W-:Y:S06]  /*84c0*/  @P2 BRA `(.L_x_1506) ;  /* 0xffffffc8002c2947 */ /* 0x000fec000383ffff */
[----:B------:R-:W-:-:S05]  /*84d0*/  UMOV UR26, UR7 ;  /* 0x00000007001a7c82 */ /* 0x000fca0008000000 */
.L_x_1496:
[----:B------:R-:W-:-:S13]  /*84e0*/  ISETP.LE.AND P2, PT, RZ, UR26, PT ;  /* 0x0000001aff007c0c */ /* 0x000fda000bf43270 */
[----:B------:R-:W-:Y:S05]  /*84f0*/  @!P2 BRA `(.L_x_1507) ;  /* 0x0000002c0018a947 */ /* 0x000fea0003800000 */
[----:B------:R-:W-:Y:S01]  /*8500*/  IMAD.MOV.U32 R7, RZ, RZ, R59 ;  /* 0x000000ffff077224 */ /* 0x000fe200078e003b */
[----:B------:R-:W-:Y:S01]  /*8510*/  UMOV UR4, UR38 ;  /* 0x0000002600047c82 */ /* 0x000fe20008000000 */
[----:B------:R-:W-:Y:S02]  /*8520*/  IMAD.MOV.U32 R6, RZ, RZ, R57 ;  /* 0x000000ffff067224 */ /* 0x000fe400078e0039 */
[----:B------:R-:W-:-:S07]  /*8530*/  IMAD.MOV.U32 R8, RZ, RZ, R2 ;  /* 0x000000ffff087224 */ /* 0x000fce00078e0002 */
.L_x_1517:
[----:B------:R-:W-:-:S04]  /*8540*/  UIADD3 UR38, UR4, 0x1, URZ ;  /* 0x0000000104267890 */ /* 0x000fc8000fffe03f */
[----:B------:R-:W-:-:S04]  /*8550*/  UISETP.NE.AND UP0, UPT, UR38, 0x2, UPT ;  /* 0x000000022600788c */ /* 0x000fc8000bf05270 */
[----:B------:R-:W-:Y:S02]  /*8560*/  USEL UR5, URZ, 0x1, UP0 ;  /* 0x000000013f057887 */ /* 0x000fe40008000000 */
[----:B------:R-:W-:-:S04]  /*8570*/  USEL UR38, UR38, URZ, UP0 ;  /* 0x0000003f26267287 */ /* 0x000fc80008000000 */
[----:B------:R-:W-:Y:S01]  /*8580*/  LOP3.LUT R2, R8, UR5, RZ, 0x3c, !PT ;  /* 0x0000000508027c12 */ /* 0x000fe2000f8e3cff */
[----:B------:R-:W-:Y:S07]  /*8590*/  @!P1 BRA `(.L_x_1508) ;  /* 0x0000000000049947 */ /* 0x000fee0003800000 */
[----:B------:R-:W-:Y:S01]  /*85a0*/  BPT.TRAP 0x1 ;  /* 0x000000040000795c */ /* 0x000fe20000300000 */
.L_x_1508:
[----:B------:R-:W-:Y:S01]  /*85b0*/  ULEA UR5, UR38, UR40, 0x3 ;  /* 0x0000002826057291 */ /* 0x000fe2000f8e183f */
[----:B------:R-:W-:-:S08]  /*85c0*/  SHF.L.U32 R9, R2, 0x1f, RZ ;  /* 0x0000001f02097819 */ /* 0x000fd000000006ff */
[----:B------:R1:W2:Y:S01]  /*85d0*/  SYNCS.PHASECHK.TRANS64.TRYWAIT P2, [UR5+0x13230], R9 ;  /* 0x01323009ff0075a7 */ /* 0x0002a20008040145 */
[----:B------:R-:W-:Y:S05]  /*85e0*/  @!P1 BRA `(.L_x_1509) ;  /* 0x0000000000049947 */ /* 0x000fea0003800000 */
[----:B------:R-:W-:Y:S01]  /*85f0*/  BPT.TRAP 0x1 ;  /* 0x000000040000795c */ /* 0x000fe20000300000 */
.L_x_1509:
[----:B--2---:R-:W-:Y:S05]  /*8600*/  @P2 BRA `(.L_x_1510) ;  /* 0x0000000000082947 */ /* 0x004fea0003800000 */
[----:B------:R-:W2:Y:S02]  /*8610*/  SYNCS.PHASECHK.TRANS64.TRYWAIT P2, [UR5+0x13230], R9 ;  /* 0x01323009ff0075a7 */ /* 0x000ea40008040145 */
[----:B--2---:R-:W-:Y:S05]  /*8620*/  @!P2 BRA `(.L_x_1511) ;  /* 0x0000007000b8a947 */ /* 0x004fea0003800000 */
.L_x_1510:
        /* <DEDUP_REMOVED lines=38> */
[----:B------:R-:W-:Y:S02]  /*8890*/  UIADD3 UR6, UR5, 0x182, URZ ;  /* 0x0000018205067890 */ /* 0x000fe4000fffe03f */
[----:B------:R-:W-:Y:S01]  /*88a0*/  UIADD3 UR5, UR5, 0x202, URZ ;  /* 0x0000020205057890 */ /* 0x000fe2000fffe03f */
        /* <DEDUP_REMOVED lines=25> */
.L_x_1512:
[----:B------:R-:W-:Y:S01]  /*8a40*/  ULEA UR5, UR4, UR40, 0x3 ;  /* 0x0000002804057291 */ /* 0x000fe2000f8e183f */
[----:B------:R-:W-:-:S08]  /*8a50*/  SHF.L.U32 R8, R8, 0x1f, RZ ;  /* 0x0000001f08087819 */ /* 0x000fd000000006ff */
[----:B------:R3:W4:Y:S01]  /*8a60*/  SYNCS.PHASECHK.TRANS64.TRYWAIT P2, [UR5+0x13250], R8 ;  /* 0x01325008ff0075a7 */ /* 0x0007220008040145 */
[----:B------:R-:W-:Y:S05]  /*8a70*/  @!P1 BRA `(.L_x_1513) ;  /* 0x0000000000049947 */ /* 0x000fea0003800000 */
[----:B------:R-:W-:Y:S01]  /*8a80*/  BPT.TRAP 0x1 ;  /* 0x000000040000795c */ /* 0x000fe20000300000 */
.L_x_1513:
[----:B----4-:R-:W-:Y:S05]  /*8a90*/  @P2 BRA `(.L_x_1514) ;  /* 0x0000000000082947 */ /* 0x010fea0003800000 */
[----:B------:R-:W4:Y:S02]  /*8aa0*/  SYNCS.PHASECHK.TRANS64.TRYWAIT P2, [UR5+0x13250], R8 ;  /* 0x01325008ff0075a7 */ /* 0x000f240008040145 */
[----:B----4-:R-:W-:Y:S05]  /*8ab0*/  @!P2 BRA `(.L_x_1515) ;  /* 0x0000006c00aca947 */ /* 0x010fea0003800000 */
.L_x_1514:
[----:B------:R-:W-:Y:S01]  /*8ac0*/  UIADD3 UR6, UR40, 0x1000, URZ ;  /* 0x0000100028067890 */ /* 0x000fe2000fffe03f */
[----:B------:R-:W-:Y:S01]  /*8ad0*/  WARPGROUP.ARRIVE ;  /* 0x00000000000079c5 */ /* 0x000fe20000000000 */
[----:B------:R-:W-:Y:S01]  /*8ae0*/  UMOV UR7, 0xc0000010 ;  /* 0xc000001000077882 */ /* 0x000fe20000000000 */
[C---:B-12---:R-:W-:Y:S01]  /*8af0*/  FMUL.FTZ R9, R0.reuse, R120 ;  /* 0x0000007800097220 */ /* 0x046fe20000410000 */
[----:B------:R-:W-:Y:S01]  /*8b00*/  USHF.R.U32.HI UR6, URZ, 0x4, UR6 ;  /* 0x000000043f067899 */ /* 0x000fe20008011606 */
[C---:B------:R-:W-:Y:S01]  /*8b10*/  FMUL.FTZ R10, R0.reuse, R122 ;  /* 0x0000007a000a7220 */ /* 0x040fe20000410000 */
[C---:B---3--:R-:W-:Y:S01]  /*8b20*/  FMUL.FTZ R8, R0.reuse, R121 ;  /* 0x0000007900087220 */ /* 0x048fe20000410000 */
[C---:B------:R-:W-:Y:S01]  /*8b30*/  FMUL.FTZ R11, R0.reuse, R123 ;  /* 0x0000007b000b7220 */ /* 0x040fe20000410000 */
[----:B------:R-:W-:Y:S01]  /*8b40*/  ULOP3.LUT UR6, UR6, 0x3fff, URZ, 0xc0, !UPT ;  /* 0x00003fff06067892 */ /* 0x000fe2000f8ec03f */
[----:B------:R-:W-:Y:S01]  /*8b50*/  MUFU.TANH R9, R9 ;  /* 0x0000000900097308 */ /* 0x000fe20000002400 */
[C---:B------:R-:W-:Y:S01]  /*8b60*/  FMUL.FTZ R13, R0.reuse, R124 ;  /* 0x0000007c000d7220 */ /* 0x040fe20000410000 */
[C---:B------:R-:W-:Y:S01]  /*8b70*/  FMUL.FTZ R21, R0.reuse, R126 ;  /* 0x0000007e00157220 */ /* 0x040fe20000410000 */
[----:B------:R-:W-:Y:S01]  /*8b80*/  ULOP3.LUT UR6, UR6, 0x10000, URZ, 0xfc, !UPT ;  /* 0x0001000006067892 */ /* 0x000fe2000f8efc3f */
[C---:B------:R-:W-:Y:S01]  /*8b90*/  FMUL.FTZ R15, R0.reuse, R125 ;  /* 0x0000007d000f7220 */ /* 0x040fe20000410000 */
[C---:B------:R-:W-:Y:S01]  /*8ba0*/  FMUL.FTZ R121, R0.reuse, R127 ;  /* 0x0000007f00797220 */ /* 0x040fe20000410000 */
[C---:B------:R-:W-:Y:S01]  /*8bb0*/  FMUL.FTZ R123, R0.reuse, R128 ;  /* 0x00000080007b7220 */ /* 0x040fe20000410000 */
[----:B------:R-:W-:Y:S01]  /*8bc0*/  UIMAD UR4, UR4, 0x280, UR6 ;  /* 0x00000280040478a4 */ /* 0x000fe2000f8e0206 */
[----:B------:R-:W1:Y:S01]  /*8bd0*/  MUFU.TANH R10, R10 ;  /* 0x0000000a000a7308 */ /* 0x000e620000002400 */
        /* <DEDUP_REMOVED lines=9> */
[----:B------:R-:W-:Y:S01]  /*8c70*/  MUFU.TANH R8, R8 ;  /* 0x0000000800087308 */ /* 0x000fe20000002400 */
        /* <DEDUP_REMOVED lines=64> */
[----:B------:R-:W-:-:S07]  /*9080*/  FMUL.FTZ R71, R0, R71 ;  /* 0x0000004700477220 */ /* 0x000fce0000410000 */
[----:B------:R-:W5:Y:S01]  /*9090*/  MUFU.TANH R129, R129 ;  /* 0x0000008100817308 */ /* 0x000f620000002400 */
[----:B------:R-:W-:Y:S02]  /*90a0*/  WARPGROUP.DEPBAR.LE gsb0, 0x0 ;  /* 0x00008000000079c5 */ /* 0x000fe40000010000 */
[----:B------:R-:W-:Y:S01]  /*90b0*/  WARPGROUP.ARRIVE ;  /* 0x00000000000079c5 */ /* 0x000fe20000000000 */
[----:B------:R-:W-:-:S04]  /*90c0*/  FMUL.FTZ R153, R0, R110 ;  /* 0x0000006e00997220 */ /* 0x000fc80000410000 */
[----:B------:R-:W5:Y:S01]  /*90d0*/  MUFU.TANH R131, R131 ;  /* 0x0000008300837308 */ /* 0x000f620000002400 */
[----:B------:R-:W-:Y:S01]  /*90e0*/  FMUL.FTZ R155, R0, R112 ;  /* 0x00000070009b7220 */ /* 0x000fe20000410000 */
[----:B------:R-:W-:Y:S01]  /*90f0*/  QGMMA.64x64x32.F32.E4M3.E4M3 R24, R148, gdesc[UR4], R24, gsb0 ;  /* 0x00e0000494187df3 */ /* 0x000fe20008000818 */
[----:B------:R-:W-:Y:S01]  /*9100*/  UIADD3 UR6, UR4, 0x100, URZ ;  /* 0x0000010004067890 */ /* 0x000fe2000fffe03f */
[----:B------:R-:W-:-:S04]  /*9110*/  UMOV UR7, 0xc0000010 ;  /* 0xc000001000077882 */ /* 0x000fc80000000000 */
[----:B------:R-:W-:Y:S08]  /*9120*/  MUFU.TANH R133, R133 ;  /* 0x0000008500857308 */ /* 0x000ff00000002400 */
        /* <DEDUP_REMOVED lines=8> */
[----:B------:R-:W-:Y:S01]  /*91b0*/  MUFU.TANH R113, R113 ;  /* 0x0000007100717308 */ /* 0x000fe20000002400 */
[----:B------:R-:W-:-:S02]  /*91c0*/  WARPGROUP.DEPBAR.LE gsb0, 0x0 ;  /* 0x00008000000079c5 */ /* 0x000fc40000010000 */
[----:B------:R-:W-:Y:S01]  /*91d0*/  WARPGROUP.ARRIVE ;  /* 0x00000000000079c5 */ /* 0x000fe20000000000 */
[----:B------:R-:W-:Y:S01]  /*91e0*/  FMUL.FTZ R149, R0, R106 ;  /* 0x0000006a00957220 */ /* 0x000fe20000410000 */
[----:B-1----:R-:W-:Y:S01]  /*91f0*/  FMNMX.FTZ R106, R10, R7, !PT ;  /* 0x000000070a6a7209 */ /* 0x002fe20007810000 */
[----:B------:R-:W-:Y:S02]  /*9200*/  FMUL.FTZ R151, R0, R108 ;  /* 0x0000006c00977220 */ /* 0x000fe40000410000 */
[----:B------:R-:W-:Y:S01]  /*9210*/  MUFU.TANH R115, R115 ;  /* 0x0000007300737308 */ /* 0x000fe20000002400 */
[----:B------:R-:W-:Y:S01]  /*9220*/  QGMMA.64x64x32.F32.E4M3.E4M3 R24, R144, gdesc[UR4], R24, gsb0 ;  /* 0x00e0000490187df3 */ /* 0x000fe20008000818 */
[----:B--2---:R-:W-:Y:S01]  /*9230*/  FMNMX.FTZ R106, R11, R106, !PT ;  /* 0x0000006a0b6a7209 */ /* 0x004fe20007810000 */
[----:B------:R-:W-:Y:S01]  /*9240*/  UIADD3 UR6, UR4, 0x180, URZ ;  /* 0x0000018004067890 */ /* 0x000fe2000fffe03f */
[----:B------:R-:W-:Y:S02]  /*9250*/  UMOV UR7, 0xc0000010 ;  /* 0xc000001000077882 */ /* 0x000fe40000000000 */
[----:B---3--:R-:W-:-:S02]  /*9260*/  FMNMX.FTZ R106, R21, R106, !PT ;  /* 0x0000006a156a7209 */ /* 0x008fc40007810000 */
[----:B------:R-:W-:Y:S01]  /*9270*/  MUFU.TANH R149, R149 ;  /* 0x0000009500957308 */ /* 0x000fe20000002400 */
[----:B------:R-:W-:Y:S01]  /*9280*/  UIADD3 UR4, UR4, 0x200, URZ ;  /* 0x0000020004047890 */ /* 0x000fe2000fffe03f */
[----:B----4-:R-:W-:-:S04]  /*9290*/  FMNMX.FTZ R106, R121, R106, !PT ;  /* 0x0000006a796a7209 */ /* 0x010fc80007810000 */
[----:B-----5:R-:W-:Y:S02]  /*92a0*/  FMNMX.FTZ R106, R127, R106, !PT ;  /* 0x0000006a7f6a7209 */ /* 0x020fe40007810000 */
        /* <DEDUP_REMOVED lines=9> */
[C---:B------:R-:W-:Y:S01]  /*9340*/  FMUL.FTZ R147, R0.reuse, R104 ;  /* 0x0000006800937220 */ /* 0x040fe20000410000 */
[----:B------:R-:W-:Y:S01]  /*9350*/  FMNMX.FTZ R104, R9, R6, !PT ;  /* 0x0000000609687209 */ /* 0x000fe20007810000 */
[----:B------:R-:W-:-:S03]  /*9360*/  FMUL.FTZ R145, R0, R134 ;  /* 0x0000008600917220 */ /* 0x000fc60000410000 */
[----:B------:R-:W-:Y:S01]  /*9370*/  MUFU.TANH R92, R92 ;  /* 0x0000005c005c7308 */ /* 0x000fe20000002400 */
[----:B------:R-:W-:Y:S01]  /*9380*/  WARPGROUP.ARRIVE ;  /* 0x00000000000079c5 */ /* 0x000fe20000000000 */
[----:B------:R-:W-:-:S04]  /*9390*/  FMNMX.FTZ R104, R8, R104, !PT ;  /* 0x0000006808687209 */ /* 0x000fc80007810000 */
[----:B------:R-:W-:Y:S01]  /*93a0*/  FMNMX.FTZ R104, R13, R104, !PT ;  /* 0x000000680d687209 */ /* 0x000fe20007810000 */
[----:B------:R-:W-:Y:S01]  /*93b0*/  QGMMA.64x64x32.F32.E4M3.E4M3 R24, R140, gdesc[UR4], R24, gsb0 ;  /* 0x00e000048c187df3 */ /* 0x000fe20008000818 */
[----:B------:R-:W1:Y:S01]  /*93c0*/  MUFU.TANH R145, R145 ;  /* 0x0000009100917308 */ /* 0x000e620000002400 */
[----:B------:R-:W-:Y:S01]  /*93d0*/  UMOV UR6, UR4 ;  /* 0x0000000400067c82 */ /* 0x000fe20008000000 */
[----:B------:R-:W-:Y:S01]  /*93e0*/  FMNMX.FTZ R104, R15, R104, !PT ;  /* 0x000000680f687209 */ /* 0x000fe20007810000 */
[----:B------:R-:W-:-:S03]  /*93f0*/  UMOV UR7, 0xc0000010 ;  /* 0xc000001000077882 */ /* 0x000fc60000000000 */
[----:B------:R-:W-:Y:S01]  /*9400*/  FMNMX.FTZ R108, R123, R104, !PT ;  /* 0x000000687b6c7209 */ /* 0x000fe20007810000 */
[C---:B------:R-:W-:Y:S01]  /*9410*/  FMUL.FTZ R104, R0.reuse, R56 ;  /* 0x0000003800687220 */ /* 0x040fe20000410000 */
[----:B------:R-:W2:Y:S01]  /*9420*/  MUFU.TANH R147, R147 ;  /* 0x0000009300937308 */ /* 0x000ea20000002400 */
[----:B------:R-:W-:Y:S01]  /*9430*/  FMNMX.FTZ R56, R129, R106, !PT ;  /* 0x0000006a81387209 */ /* 0x000fe20007810000 */
[----:B------:R-:W-:Y:S01]  /*9440*/  FMUL.FTZ R106, R0, R57 ;  /* 0x00000039006a7220 */ /* 0x000fe20000410000 */
[----:B------:R-:W-:-:S04]  /*9450*/  FMNMX.FTZ R108, R125, R108, !PT ;  /* 0x0000006c7d6c7209 */ /* 0x000fc80007810000 */
[----:B------:R-:W-:Y:S01]  /*9460*/  FMNMX.FTZ R108, R131, R108, !PT ;  /* 0x0000006c836c7209 */ /* 0x000fe20007810000 */
[----:B------:R-:W3:Y:S01]  /*9470*/  MUFU.TANH R91, R91 ;  /* 0x0000005b005b7308 */ /* 0x000ee20000002400 */
[----:B-1----:R-:W-:Y:S02]  /*9480*/  FMNMX.FTZ R56, R145, R56, !PT ;  /* 0x0000003891387209 */ /* 0x002fe40007810000 */
[----:B------:R-:W-:Y:S02]  /*9490*/  FMNMX.FTZ R108, R133, R108, !PT ;  /* 0x0000006c856c7209 */ /* 0x000fe40007810000 */
[----:B------:R-:W-:-:S03]  /*94a0*/  FMNMX.FTZ R56, R135, R56, !PT ;  /* 0x0000003887387209 */ /* 0x000fc60007810000 */
[----:B------:R-:W-:Y:S01]  /*94b0*/  MUFU.TANH R93, R93 ;  /* 0x0000005d005d7308 */ /* 0x000fe20000002400 */
[----:B--2---:R-:W-:Y:S02]  /*94c0*/  FMNMX.FTZ R108, R147, R108, !PT ;  /* 0x0000006c936c7209 */ /* 0x004fe40007810000 */
[----:B------:R-:W-:Y:S02]  /*94d0*/  FMNMX.FTZ R56, R149, R56, !PT ;  /* 0x0000003895387209 */ /* 0x000fe40007810000 */
[----:B------:R-:W-:Y:S02]  /*94e0*/  FMNMX.FTZ R108, R105, R108, !PT ;  /* 0x0000006c696c7209 */ /* 0x000fe40007810000 */
[----:B------:R-:W-:Y:S01]  /*94f0*/  FMNMX.FTZ R56, R107, R56, !PT ;  /* 0x000000386b387209 */ /* 0x000fe20007810000 */
[----:B------:R-:W1:Y:S01]  /*9500*/  MUFU.TANH R94, R94 ;  /* 0x0000005e005e7308 */ /* 0x000e620000002400 */
[----:B------:R-:W-:Y:S01]  /*9510*/  FMNMX.FTZ R110, R151, R108, !PT ;  /* 0x0000006c976e7209 */ /* 0x000fe20007810000 */
[----:B------:R-:W-:Y:S01]  /*9520*/  FMUL.FTZ R108, R0, R59 ;  /* 0x0000003b006c7220 */ /* 0x000fe20000410000 */
[----:B------:R-:W-:-:S02]  /*9530*/  FMNMX.FTZ R56, R153, R56, !PT ;  /* 0x0000003899387209 */ /* 0x000fc40007810000 */
[----:B------:R-:W-:Y:S02]  /*9540*/  FMNMX.FTZ R110, R109, R110, !PT ;  /* 0x0000006e6d6e7209 */ /* 0x000fe40007810000 */
[----:B------:R-:W-:Y:S01]  /*9550*/  FMNMX.FTZ R57, R111, R56, !PT ;  /* 0x000000386f397209 */ /* 0x000fe20007810000 */
[----:B------:R-:W-:Y:S01]  /*9560*/  MUFU.TANH R96, R96 ;  /* 0x0000006000607308 */ /* 0x000fe20000002400 */
[----:B------:R-:W-:Y:S02]  /*9570*/  FMNMX.FTZ R110, R155, R110, !PT ;  /* 0x0000006e9b6e7209 */ /* 0x000fe40007810000 */
[----:B------:R-:W-:Y:S02]  /*9580*/  FMNMX.FTZ R56, R12, R57, !PT ;  /* 0x000000390c387209 */ /* 0x000fe40007810000 */
[----:B------:R-:W-:Y:S02]  /*9590*/  FMNMX.FTZ R57, R113, R110, !PT ;  /* 0x0000006e71397209 */ /* 0x000fe40007810000 */
[----:B------:R-:W-:Y:S01]  /*95a0*/  FMNMX.FTZ R59, R115, R56, !PT ;  /* 0x00000038733b7209 */ /* 0x000fe20007810000 */
[----:B------:R-:W2:Y:S01]  /*95b0*/  MUFU.TANH R95, R95 ;  /* 0x0000005f005f7308 */ /* 0x000ea20000002400 */
[----:B------:R-:W-:-:S02]  /*95c0*/  FMNMX.FTZ R56, R14, R57, !PT ;  /* 0x000000390e387209 */ /* 0x000fc40007810000 */
[----:B------:R-:W-:Y:S02]  /*95d0*/  FMNMX.FTZ R110, R20, R59, !PT ;  /* 0x0000003b146e7209 */ /* 0x000fe40007810000 */
[----:B------:R-:W-:Y:S02]  /*95e0*/  FMNMX.FTZ R57, R117, R56, !PT ;  /* 0x0000003875397209 */ /* 0x000fe40007810000 */
[----:B------:R-:W-:Y:S01]  /*95f0*/  FMNMX.FTZ R59, R119, R110, !PT ;  /* 0x0000006e773b7209 */ /* 0x000fe20007810000 */
[----:B------:R-:W4:Y:S01]  /*9600*/  MUFU.TANH R97, R97 ;  /* 0x0000006100617308 */ /* 0x000f220000002400 */
[----:B------:R-:W-:Y:S02]  /*9610*/  FMNMX.FTZ R56, R88, R57, !PT ;  /* 0x0000003958387209 */ /* 0x000fe40007810000 */
[----:B------:R-:W-:Y:S02]  /*9620*/  FMNMX.FTZ R110, R90, R59, !PT ;  /* 0x0000003b5a6e7209 */ /* 0x000fe40007810000 */
[----:B------:R-:W-:-:S02]  /*9630*/  FMNMX.FTZ R57, R89, R56, !PT ;  /* 0x0000003859397209 */ /* 0x000fc40007810000 */
[----:B---3--:R-:W-:Y:S01]  /*9640*/  FMNMX.FTZ R59, R91, R110, !PT ;  /* 0x0000006e5b3b7209 */ /* 0x008fe20007810000 */
[----:B------:R-:W3:Y:S01]  /*9650*/  MUFU.TANH R98, R98 ;  /* 0x0000006200627308 */ /* 0x000ee20000002400 */
[----:B------:R-:W-:Y:S02]  /*9660*/  FMNMX.FTZ R56, R92, R57, !PT ;  /* 0x000000395c387209 */ /* 0x000fe40007810000 */
[----:B-1----:R-:W-:Y:S02]  /*9670*/  FMNMX.FTZ R110, R94, R59, !PT ;  /* 0x0000003b5e6e7209 */ /* 0x002fe40007810000 */
[----:B------:R-:W-:Y:S02]  /*9680*/  FMNMX.FTZ R57, R93, R56, !PT ;  /* 0x000000385d397209 */ /* 0x000fe40007810000 */
[----:B--2---:R-:W-:Y:S01]  /*9690*/  FMNMX.FTZ R59, R95, R110, !PT ;  /* 0x0000006e5f3b7209 */ /* 0x004fe20007810000 */
[----:B------:R-:W1:Y:S01]  /*96a0*/  MUFU.TANH R100, R100 ;  /* 0x0000006400647308 */ /* 0x000e620000002400 */
[----:B------:R-:W-:-:S04]  /*96b0*/  FMNMX.FTZ R56, R96, R57, !PT ;  /* 0x0000003960387209 */ /* 0x000fc80007810000 */
[----:B----4-:R-:W-:Y:S01]  /*96c0*/  FMNMX.FTZ R57, R97, R56, !PT ;  /* 0x0000003861397209 */ /* 0x010fe20007810000 */
[----:B------:R-:W-:Y:S02]  /*96d0*/  WARPGROUP.DEPBAR.LE gsb0, 0x0 ;  /* 0x00008000000079c5 */ /* 0x000fe40000010000 */
[----:B------:R-:W2:Y:S01]  /*96e0*/  MUFU.TANH R99, R99 ;  /* 0x0000006300637308 */ /* 0x000ea20000002400 */
[----:B---3--:R-:W-:Y:S01]  /*96f0*/  FMNMX.FTZ R110, R98, R59, !PT ;  /* 0x0000003b626e7209 */ /* 0x008fe20007810000 */
[----:B------:R-:W-:-:S06]  /*9700*/  WARPGROUP.ARRIVE ;  /* 0x00000000000079c5 */ /* 0x000fcc0000000000 */
        /* <DEDUP_REMOVED lines=72> */
[----:B------:R-:W2:Y:S03]  /*9b90*/  LDC R56, c[0x0][0x988] ;  /* 0x00026200ff387b82 */ /* 0x000ea60000000800 */
[----:B------:R-:W4:Y:S01]  /*9ba0*/  SHFL.BFLY PT, R57, R112, 0x2, 0x1f ;  /* 0x0c401f0070397f89 */ /* 0x000f2200000e0000 */
[----:B---3--:R-:W-:-:S04]  /*9bb0*/  FMNMX.FTZ R110, R70, R59, !PT ;  /* 0x0000003b466e7209 */ /* 0x008fc80007810000 */
[----:B-1----:R-:W-:-:S05]  /*9bc0*/  FMNMX.FTZ R110, R71, R110, !PT ;  /* 0x0000006e476e7209 */ /* 0x002fca0007810000 */
[----:B------:R-:W1:Y:S01]  /*9bd0*/  SHFL.BFLY PT, R59, R110, 0x2, 0x1f ;  /* 0x0c401f006e3b7f89 */ /* 0x000e6200000e0000 */
[----:B----4-:R-:W-:-:S05]  /*9be0*/  FMNMX.FTZ R114, R112, R57, !PT ;  /* 0x0000003970727209 */ /* 0x010fca0007810000 */
[----:B------:R-:W3:Y:S01]  /*9bf0*/  SHFL.BFLY PT, R57, R114, 0x1, 0x1f ;  /* 0x0c201f0072397f89 */ /* 0x000ee200000e0000 */
[----:B-1----:R-:W-:-:S05]  /*9c00*/  FMNMX.FTZ R116, R110, R59, !PT ;  /* 0x0000003b6e747209 */ /* 0x002fca0007810000 */
[----:B------:R-:W1:Y:S01]  /*9c10*/  SHFL.BFLY PT, R59, R116, 0x1, 0x1f ;  /* 0x0c201f00743b7f89 */ /* 0x000e6200000e0000 */
[----:B---3--:R-:W-:-:S05]  /*9c20*/  FMNMX.FTZ R57, R114, R57, !PT ;  /* 0x0000003972397209 */ /* 0x008fca0007810000 */
[C---:B--2---:R-:W-:Y:S01]  /*9c30*/  FFMA.FTZ R141, R57.reuse, R56, -8 ;  /* 0xc1000000398d7423 */ /* 0x044fe20000010038 */
[----:B------:R-:W-:-:S03]  /*9c40*/  FADD.FTZ R6, -R57, R6 ;  /* 0x0000000639067221 */ /* 0x000fc60000010100 */
[-CC-:B------:R-:W-:Y:S01]  /*9c50*/  FFMA.FTZ R110, R9, R56.reuse, -R141.reuse ;  /* 0x00000038096e7223 */ /* 0x180fe2000001088d */
[-C--:B------:R-:W-:Y:S01]  /*9c60*/  FMUL.FTZ R112, R6, R56.reuse ;  /* 0x0000003806707220 */ /* 0x080fe20000410000 */
[-CC-:B------:R-:W-:Y:S01]  /*9c70*/  FFMA.FTZ R9, R8, R56.reuse, -R141.reuse ;  /* 0x0000003808097223 */ /* 0x180fe2000001088d */
[----:B------:R-:W-:-:S01]  /*9c80*/  FFMA.FTZ R114, R131, R56, -R141 ;  /* 0x0000003883727223 */ /* 0x000fc2000001088d */
[-CC-:B------:R-:W-:Y:S01]  /*9c90*/  FFMA.FTZ R8, R13, R56.reuse, -R141.reuse ;  /* 0x000000380d087223 */ /* 0x180fe2000001088d */
[----:B------:R-:W-:-:S01]  /*9ca0*/  FFMA.FTZ R13, R15, R56, -R141 ;  /* 0x000000380f0d7223 */ /* 0x000fc2000001088d */
[-CC-:B------:R-:W-:Y:S01]  /*9cb0*/  FFMA.FTZ R15, R123, R56.reuse, -R141.reuse ;  /* 0x000000387b0f7223 */ /* 0x180fe2000001088d */
[----:B-1----:R-:W-:Y:S01]  /*9cc0*/  FMNMX.FTZ R59, R116, R59, !PT ;  /* 0x0000003b743b7209 */ /* 0x002fe20007810000 */
[-CC-:B------:R-:W-:Y:S01]  /*9cd0*/  FFMA.FTZ R123, R133, R56.reuse, -R141.reuse ;  /* 0x00000038857b7223 */ /* 0x180fe2000001088d */
[----:B------:R-:W-:Y:S01]  /*9ce0*/  MUFU.EX2 R110, R110 ;  /* 0x0000006e006e7308 */ /* 0x000fe20000000800 */
[----:B------:R-:W-:-:S01]  /*9cf0*/  FFMA.FTZ R116, R147, R56, -R141 ;  /* 0x0000003893747223 */ /* 0x000fc2000001088d */
[----:B------:R-:W-:Y:S01]  /*9d00*/  FFMA.FTZ R105, R105, R56, -R141 ;  /* 0x0000003869697223 */ /* 0x000fe2000001088d */
[----:B------:R-:W-:-:S01]  /*9d10*/  FADD.FTZ R6, -R59, R7 ;  /* 0x000000073b067221 */ /* 0x000fc20000010100 */
[-C--:B------:R-:W-:Y:S01]  /*9d20*/  FFMA.FTZ R131, R59, R56.reuse, -8 ;  /* 0xc10000003b837423 */ /* 0x080fe20000010038 */
[----:B------:R-:W-:-:S01]  /*9d30*/  FFMA.FTZ R118, R151, R56, -R141 ;  /* 0x0000003897767223 */ /* 0x000fc2000001088d */
[-C--:B------:R-:W-:Y:S01]  /*9d40*/  FFMA.FTZ R109, R109, R56.reuse, -R141 ;  /* 0x000000386d6d7223 */ /* 0x080fe2000001088d */
[-C--:B------:R-:W-:Y:S01]  /*9d50*/  FMUL.FTZ R6, R6, R56.reuse ;  /* 0x0000003806067220 */ /* 0x080fe20000410000 */
[-CC-:B------:R-:W-:Y:S01]  /*9d60*/  FFMA.FTZ R133, R10, R56.reuse, -R131.reuse ;  /* 0x000000380a857223 */ /* 0x180fe20000010883 */
[----:B------:R-:W-:-:S01]  /*9d70*/  FFMA.FTZ R10, R11, R56, -R131 ;  /* 0x000000380b0a7223 */ /* 0x000fc20000010883 */
[----:B------:R1:W2:Y:S01]  /*9d80*/  MUFU.EX2 R7, R112 ;  /* 0x0000007000077308 */ /* 0x0002a20000000800 */
[----:B------:R-:W-:-:S01]  /*9d90*/  FFMA.FTZ R11, R21, R56, -R131 ;  /* 0x00000038150b7223 */ /* 0x000fc20000010883 */
[-CC-:B------:R-:W-:Y:S01]  /*9da0*/  FFMA.FTZ R21, R127, R56.reuse, -R131.reuse ;  /* 0x000000387f157223 */ /* 0x180fe20000010883 */
[----:B------:R-:W-:-:S01]  /*9db0*/  FFMA.FTZ R122, R129, R56, -R131 ;  /* 0x00000038817a7223 */ /* 0x000fc20000010883 */
[-CC-:B------:R-:W-:Y:S01]  /*9dc0*/  FFMA.FTZ R128, R111, R56.reuse, -R131.reuse ;  /* 0x000000386f807223 */ /* 0x180fe20000010883 */
[----:B------:R-:W-:-:S01]  /*9dd0*/  FFMA.FTZ R111, R115, R56, -R131 ;  /* 0x00000038736f7223 */ /* 0x000fc20000010883 */
[-CC-:B------:R-:W-:Y:S01]  /*9de0*/  FFMA.FTZ R115, R119, R56.reuse, -R131.reuse ;  /* 0x0000003877737223 */ /* 0x180fe20000010883 */
[----:B------:R-:W-:-:S01]  /*9df0*/  FFMA.FTZ R124, R135, R56, -R131 ;  /* 0x00000038877c7223 */ /* 0x000fc20000010883 */
[----:B------:R-:W-:Y:S01]  /*9e00*/  MUFU.EX2 R6, R6 ;  /* 0x0000000600067308 */ /* 0x000fe20000000800 */
[----:B-1----:R-:W-:-:S01]  /*9e10*/  FFMA.FTZ R112, R125, R56, -R141 ;  /* 0x000000387d707223 */ /* 0x002fc2000001088d */
[-C--:B------:R-:W-:Y:S01]  /*9e20*/  FFMA.FTZ R125, R106, R56.reuse, -R141 ;  /* 0x000000386a7d7223 */ /* 0x080fe2000001088d */
[----:B------:R-:W-:-:S01]  /*9e30*/  FFMA.FTZ R106, R121, R56, -R131 ;  /* 0x00000038796a7223 */ /* 0x000fc20000010883 */
[-CC-:B------:R-:W-:Y:S01]  /*9e40*/  FFMA.FTZ R121, R145, R56.reuse, -R131.reuse ;  /* 0x0000003891797223 */ /* 0x180fe20000010883 */
[----:B------:R-:W-:-:S01]  /*9e50*/  FFMA.FTZ R126, R149, R56, -R131 ;  /* 0x00000038957e7223 */ /* 0x000fc20000010883 */
[-CC-:B------:R-:W-:Y:S01]  /*9e60*/  FFMA.FTZ R107, R107, R56.reuse, -R131.reuse ;  /* 0x000000386b6b7223 */ /* 0x180fe20000010883 */
[----:B------:R-:W-:-:S01]  /*9e70*/  FFMA.FTZ R127, R153, R56, -R131 ;  /* 0x00000038997f7223 */ /* 0x000fc20000010883 */
[----:B------:R-:W1:Y:S01]  /*9e80*/  MUFU.EX2 R133, R133 ;  /* 0x0000008500857308 */ /* 0x000e620000000800 */
[----:B--2---:R-:W-:-:S01]  /*9e90*/  FFMA.FTZ R4, R7, R4, R110 ;  /* 0x0000000407047223 */ /* 0x004fc2000001006e */
[-C--:B------:R-:W-:Y:S01]  /*9ea0*/  FFMA.FTZ R120, R155, R56.reuse, -R141 ;  /* 0x000000389b787223 */ /* 0x080fe2000001088d */
[----:B------:R-:W-:-:S01]  /*9eb0*/  FFMA.FTZ R12, R12, R56, -R131 ;  /* 0x000000380c0c7223 */ /* 0x000fc20000010883 */
[-CC-:B------:R-:W-:Y:S01]  /*9ec0*/  FFMA.FTZ R113, R113, R56.reuse, -R141.reuse ;  /* 0x0000003871717223 */ /* 0x180fe2000001088d */
[----:B------:R-:W-:-:S01]  /*9ed0*/  FFMA.FTZ R14, R14, R56, -R141 ;  /* 0x000000380e0e7223 */ /* 0x000fc2000001088d */
[-C--:B------:R-:W-:Y:S01]  /*9ee0*/  FFMA.FTZ R20, R20, R56.reuse, -R131 ;  /* 0x0000003814147223 */ /* 0x080fe20000010883 */
[----:B------:R-:W-:-:S01]  /*9ef0*/  FFMA.FTZ R117, R117, R56, -R141 ;  /* 0x0000003875757223 */ /* 0x000fc2000001088d */
[----:B------:R-:W2:Y:S01]  /*9f00*/  MUFU.EX2 R9, R9 ;  /* 0x0000000900097308 */ /* 0x000ea20000000800 */
[----:B------:R-:W-:-:S01]  /*9f10*/  FFMA.FTZ R88, R88, R56, -R141 ;  /* 0x0000003858587223 */ /* 0x000fc2000001088d */
[-C--:B------:R-:W-:Y:S01]  /*9f20*/  FFMA.FTZ R90, R90, R56.reuse, -R131 ;  /* 0x000000385a5a7223 */ /* 0x080fe20000010883 */
[----:B------:R-:W-:-:S01]  /*9f30*/  FFMA.FTZ R89, R89, R56, -R141 ;  /* 0x0000003859597223 */ /* 0x000fc2000001088d */
[-C--:B------:R-:W-:Y:S01]  /*9f40*/  FFMA.FTZ R91, R91, R56.reuse, -R131 ;  /* 0x000000385b5b7223 */ /* 0x080fe20000010883 */
[----:B------:R-:W-:-:S01]  /*9f50*/  FFMA.FTZ R92, R92, R56, -R141 ;  /* 0x000000385c5c7223 */ /* 0x000fc2000001088d */
[-C--:B------:R-:W-:Y:S01]  /*9f60*/  FFMA.FTZ R94, R94, R56.reuse, -R131 ;  /* 0x000000385e5e7223 */ /* 0x080fe20000010883 */
[----:B------:R-:W-:-:S01]  /*9f70*/  FFMA.FTZ R93, R93, R56, -R141 ;  /* 0x000000385d5d7223 */ /* 0x000fc2000001088d */
[----:B------:R-:W3:Y:S01]  /*9f80*/  MUFU.EX2 R10, R10 ;  /* 0x0000000a000a7308 */ /* 0x000ee20000000800 */
[----:B-1----:R-:W-:-:S01]  /*9f90*/  FFMA.FTZ R3, R6, R3, R133 ;  /* 0x0000000306037223 */ /* 0x002fc20000010085 */
[-C--:B------:R-:W-:Y:S01]  /*9fa0*/  FFMA.FTZ R95, R95, R56.reuse, -R131 ;  /* 0x000000385f5f7223 */ /* 0x080fe20000010883 */
[----:B------:R-:W-:-:S01]  /*9fb0*/  FFMA.FTZ R96, R96, R56, -R141 ;  /* 0x0000003860607223 */ /* 0x000fc2000001088d */
[-C--:B------:R-:W-:Y:S01]  /*9fc0*/  FFMA.FTZ R98, R98, R56.reuse, -R131 ;  /* 0x0000003862627223 */ /* 0x080fe20000010883 */
[----:B------:R-:W-:-:S01]  /*9fd0*/  FFMA.FTZ R97, R97, R56, -R141 ;  /* 0x0000003861617223 */ /* 0x000fc2000001088d */
[-C--:B------:R-:W-:Y:S01]  /*9fe0*/  FFMA.FTZ R99, R99, R56.reuse, -R131 ;  /* 0x0000003863637223 */ /* 0x080fe20000010883 */
[----:B------:R-:W-:-:S01]  /*9ff0*/  FFMA.FTZ R100, R100, R56, -R141 ;  /* 0x0000003864647223 */ /* 0x000fc2000001088d */
[----:B------:R-:W1:Y:S01]  /*a000*/  MUFU.EX2 R8, R8 ;  /* 0x0000000800087308 */ /* 0x000e620000000800 */
[----:B--2---:R-:W-:-:S01]  /*a010*/  FADD.FTZ R119, R9, R4 ;  /* 0x0000000409777221 */ /* 0x004fc20000010000 */
[-C--:B------:R-:W-:Y:S01]  /*a020*/  FFMA.FTZ R102, R102, R56.reuse, -R131 ;  /* 0x0000003866667223 */ /* 0x080fe20000010883 */
[----:B------:R-:W-:-:S01]  /*a030*/  FFMA.FTZ R101, R101, R56, -R141 ;  /* 0x0000003865657223 */ /* 0x000fc2000001088d */
[-C--:B------:R-:W-:Y:S01]  /*a040*/  FFMA.FTZ R103, R103, R56.reuse, -R131 ;  /* 0x0000003867677223 */ /* 0x080fe20000010883 */
[----:B------:R-:W-:-:S01]  /*a050*/  FFMA.FTZ R72, R72, R56, -R141 ;  /* 0x0000003848487223 */ /* 0x000fc2000001088d */
[-C--:B------:R-:W-:Y:S01]  /*a060*/  FFMA.FTZ R74, R74, R56.reuse, -R131 ;  /* 0x000000384a4a7223 */ /* 0x080fe20000010883 */
[----:B------:R-:W-:-:S01]  /*a070*/  FFMA.FTZ R73, R73, R56, -R141 ;  /* 0x0000003849497223 */ /* 0x000fc2000001088d */
[----:B------:R-:W2:Y:S01]  /*a080*/  MUFU.EX2 R11, R11 ;  /* 0x0000000b000b7308 */ /* 0x000ea20000000800 */
[----:B---3--:R-:W-:-:S01]  /*a090*/  FADD.FTZ R4, R10, R3 ;  /* 0x000000030a047221 */ /* 0x008fc20000010000 */
[-C--:B------:R-:W-:Y:S01]  /*a0a0*/  FFMA.FTZ R75, R75, R56.reuse, -R131 ;  /* 0x000000384b4b7223 */ /* 0x080fe20000010883 */
[----:B------:R-:W-:-:S01]  /*a0b0*/  FFMA.FTZ R76, R76, R56, -R141 ;  /* 0x000000384c4c7223 */ /* 0x000fc2000001088d */
[-C--:B------:R-:W-:Y:S01]  /*a0c0*/  FFMA.FTZ R78, R78, R56.reuse, -R131 ;  /* 0x000000384e4e7223 */ /* 0x080fe20000010883 */
[----:B------:R-:W-:-:S01]  /*a0d0*/  FFMA.FTZ R77, R77, R56, -R141 ;  /* 0x000000384d4d7223 */ /* 0x000fc2000001088d */
[-C--:B------:R-:W-:Y:S01]  /*a0e0*/  FFMA.FTZ R79, R79, R56.reuse, -R131 ;  /* 0x000000384f4f7223 */ /* 0x080fe20000010883 */
[----:B------:R-:W-:-:S01]  /*a0f0*/  FFMA.FTZ R80, R80, R56, -R141 ;  /* 0x0000003850507223 */ /* 0x000fc2000001088d */
[----:B------:R-:W3:Y:S01]  /*a100*/  MUFU.EX2 R13, R13 ;  /* 0x0000000d000d7308 */ /* 0x000ee20000000800 */
[----:B-1----:R-:W-:-:S01]  /*a110*/  FADD.FTZ R130, R8, R119 ;  /* 0x0000007708827221 */ /* 0x002fc20000010000 */
        /* <DEDUP_REMOVED lines=26> */
[----:B------:R-:W-:-:S04]  /*a2c0*/  FFMA.FTZ R71, R71, R56, -R131 ;  /* 0x0000003847477223 */ /* 0x000fc80000010883 */
        /* <DEDUP_REMOVED lines=107> */
[----:B------:R-:W-:-:S05]  /*a980*/  IMAD.U32 R3, RZ, RZ, UR38 ;  /* 0x00000026ff037e24 */ /* 0x000fca000f8e00ff */
[----:B------:R-:W-:Y:S01]  /*a990*/  @!P0 LEA R3, R3, UR40, 0x3 ;  /* 0x0000002803038c11 */ /* 0x000fe2000f8e18ff */
[----:B------:R-:W3:Y:S01]  /*a9a0*/  MUFU.EX2 R87, R87 ;  /* 0x0000005700577308 */ /* 0x000ee20000000800 */
[----:B-1----:R-:W-:-:S03]  /*a9b0*/  FADD.FTZ R108, R86, R129 ;  /* 0x00000081566c7221 */ /* 0x002fc60000010000 */
[----:B------:R-:W-:-:S04]  /*a9c0*/  @!P0 VIADD R3, R3, 0x13240 ;  /* 0x0001324003038836 */ /* 0x000fc80000000000 */
[----:B------:R-:W1:Y:S01]  /*a9d0*/  MUFU.EX2 R104, R104 ;  /* 0x0000006800687308 */ /* 0x000e620000000800 */
[----:B--2---:R-:W-:-:S01]  /*a9e0*/  FADD.FTZ R129, R85, R4 ;  /* 0x0000000455817221 */ /* 0x004fc20000010000 */
[----:B------:R-:W-:-:S04]  /*a9f0*/  @!P0 PRMT R3, RZ, 0x654, R3 ;  /* 0x00000654ff038816 */ /* 0x000fc80000000003 */
[----:B------:R2:W-:Y:S02]  /*aa00*/  @!P0 SYNCS.ARRIVE.TRANS64.RED.A1T0 RZ, [R3+URZ], RZ ;  /* 0x000000ff03ff89a7 */ /* 0x0005e4000810043f */
[----:B------:R-:W4:Y:S01]  /*aa10*/  MUFU.EX2 R58, R58 ;  /* 0x0000003a003a7308 */ /* 0x000f220000000800 */
[----:B---3--:R-:W-:-:S07]  /*aa20*/  FADD.FTZ R135, R87, R108 ;  /* 0x0000006c57877221 */ /* 0x008fce0000010000 */
[----:B------:R-:W3:Y:S01]  /*aa30*/  MUFU.EX2 R125, R125 ;  /* 0x0000007d007d7308 */ /* 0x000ee20000000800 */
[----:B-1----:R-:W-:-:S07]  /*aa40*/  FADD.FTZ R4, R104, R129 ;  /* 0x0000008168047221 */ /* 0x002fce0000010000 */
[----:B------:R-:W1:Y:S01]  /*aa50*/  MUFU.EX2 R119, R119 ;  /* 0x0000007700777308 */ /* 0x000e620000000800 */
[----:B----4-:R-:W-:-:S07]  /*aa60*/  FADD.FTZ R108, R58, R135 ;  /* 0x000000873a6c7221 */ /* 0x010fce0000010000 */
        /* <DEDUP_REMOVED lines=24> */
[----:B---3--:R-:W-:-:S03]  /*abf0*/  FADD.FTZ R4, R69, R4 ;  /* 0x0000000445047221 */ /* 0x008fc60000010000 */
[----:B--2---:R-:W-:Y:S01]  /*ac00*/  FADD.FTZ R3, R71, R108 ;  /* 0x0000006c47037221 */ /* 0x004fe20000010000 */
[----:B------:R-:W-:Y:S06]  /*ac10*/  @!P1 BRA `(.L_x_1516) ;  /* 0x0000000000049947 */ /* 0x000fec0003800000 */
[----:B------:R-:W-:Y:S01]  /*ac20*/  BPT.TRAP 0x1 ;  /* 0x000000040000795c */ /* 0x000fe20000300000 */
.L_x_1516:
[----:B------:R-:W-:Y:S01]  /*ac30*/  UIADD3 UR4, UR5, 0x13260, URZ ;  /* 0x0001326005047890 */ /* 0x000fe2000fffe03f */
[----:B------:R-:W-:Y:S01]  /*ac40*/  ISETP.LT.AND P2, PT, RZ, UR26, PT ;  /* 0x0000001aff007c0c */ /* 0x000fe2000bf41270 */
[----:B------:R-:W-:Y:S01]  /*ac50*/  UIADD3 UR5, UR26, -0x1, URZ ;  /* 0xffffffff1a057890 */ /* 0x000fe2000fffe03f */
[----:B------:R-:W-:Y:S01]  /*ac60*/  F2FP.SATFINITE.E4M3.F32.PACK_AB_MERGE_C R8, R13, R8, RZ ;  /* 0x000000080d08723e */ /* 0x000fe200048070ff */
[----:B------:R-:W-:Y:S01]  /*ac70*/  UPRMT UR4, UR39, 0x654, UR4 ;  /* 0x0000065427047896 */ /* 0x000fe20008000004 */
[----:B------:R-:W-:Y:S01]  /*ac80*/  F2FP.SATFINITE.E4M3.F32.PACK_AB_MERGE_C R11, R106, R11, RZ ;  /* 0x0000000b6a0b723e */ /* 0x000fe200048070ff */
[-C--:B------:R-:W-:Y:S01]  /*ac90*/  FMUL.FTZ R24, R24, R7.reuse ;  /* 0x0000000718187220 */ /* 0x080fe20000410000 */
[----:B------:R-:W-:Y:S01]  /*aca0*/  F2FP.SATFINITE.E4M3.F32.PACK_AB_MERGE_C R114, R123, R114, RZ ;  /* 0x000000727b72723e */ /* 0x000fe200048070ff */
[----:B------:R-:W-:Y:S01]  /*acb0*/  FMUL.FTZ R25, R25, R7 ;  /* 0x0000000719197220 */ /* 0x000fe20000410000 */
        /* <DEDUP_REMOVED lines=74> */
.L_x_1507:
[----:B------:R-:W-:Y:S06]  /*b160*/  BAR.ARV 0x8, 0x1a0 ;  /* 0x0206800000007b1d */ /* 0x000fec0000002000 */
[----:B------:R-:W-:Y:S05]  /*b170*/  @!P1 BRA `(.L_x_1518) ;  /* 0x0000000000049947 */ /* 0x000fea0003800000 */
[----:B------:R-:W-:Y:S01]  /*b180*/  BPT.TRAP 0x1 ;  /* 0x000000040000795c */ /* 0x000fe20000300000 */
.L_x_1518:
[----:B------:R-:W-:Y:S01]  /*b190*/  ULEA UR5, UR38, UR40, 0x3 ;  /* 0x0000002826057291 */ /* 0x000fe2000f8e183f */
[----:B------:R-:W-:-:S08]  /*b1a0*/  SHF.L.U32 R0, R2, 0x1f, RZ ;  /* 0x0000001f02007819 */ /* 0x000fd000000006ff */
[----:B------:R1:W2:Y:S01]  /*b1b0*/  SYNCS.PHASECHK.TRANS64.TRYWAIT P2, [UR5+0x13250], R0 ;  /* 0x01325000ff0075a7 */ /* 0x0002a20008040145 */
[----:B------:R-:W-:Y:S05]  /*b1c0*/  @!P1 BRA `(.L_x_1519) ;  /* 0x0000000000049947 */ /* 0x000fea0003800000 */
[----:B------:R-:W-:Y:S01]  /*b1d0*/  BPT.TRAP 0x1 ;  /* 0x000000040000795c */ /* 0x000fe20000300000 */
.L_x_1519:
[----:B------:R-:W3:Y:S02]  /*b1e0*/  LDC.64 R8, c[0x0][0x9a0] ;  /* 0x00026800ff087b82 */ /* 0x000ee40000000a00 */
[----:B---3--:R-:W-:-:S04]  /*b1f0*/  ISETP.NE.U32.AND P0, PT, R8, RZ, PT ;  /* 0x000000ff0800720c */ /* 0x008fc80003f05070 */
[----:B------:R-:W-:-:S13]  /*b200*/  ISETP.NE.AND.EX P0, PT, R9, RZ, PT, P0 ;  /* 0x000000ff0900720c */ /* 0x000fda0003f05300 */
[----:B------:R-:W3:Y:S08]  /*b210*/  @P0 LDC.64 R6, c[0x0][0x9c8] ;  /* 0x00027200ff060b82 */ /* 0x000ef00000000a00 */
[----:B------:R-:W4:Y:S01]  /*b220*/  @P0 LDC.64 R10, c[0x0][0x9d0] ;  /* 0x00027400ff0a0b82 */ /* 0x000f220000000a00 */
[----:B--2---:R-:W-:Y:S05]  /*b230*/  @P2 BRA `(.L_x_1520) ;  /* 0x0000000000082947 */ /* 0x004fea0003800000 */
[----:B------:R-:W2:Y:S02]  /*b240*/  SYNCS.PHASECHK.TRANS64.TRYWAIT P2, [UR5+0x13250], R0 ;  /* 0x01325000ff0075a7 */ /* 0x000ea40008040145 */
[----:B--2---:R-:W-:Y:S05]  /*b250*/  @!P2 BRA `(.L_x_1521) ;  /* 0x0000004400dca947 */ /* 0x004fea0003800000 */
.L_x_1520:
[----:B------:R-:W-:Y:S01]  /*b260*/  UIADD3 UR40, UR40, 0x1000, URZ ;  /* 0x0000100028287890 */ /* 0x000fe2000fffe03f */
[----:B------:R-:W-:Y:S01]  /*b270*/  WARPGROUP.ARRIVE ;  /* 0x00000000000079c5 */ /* 0x000fe20000000000 */
[----:B------:R-:W-:Y:S01]  /*b280*/  UMOV UR7, 0xc0000010 ;  /* 0xc000001000077882 */ /* 0x000fe20000000000 */
[----:B--2---:R-:W-:Y:S01]  /*b290*/  IMAD.U32 R5, RZ, RZ, UR44 ;  /* 0x0000002cff057e24 */ /* 0x004fe2000f8e00ff */
[----:B------:R-:W-:Y:S01]  /*b2a0*/  USHF.R.U32.HI UR40, URZ, 0x4, UR40 ;  /* 0x000000043f287899 */ /* 0x000fe20008011628 */
[----:B------:R-:W-:-:S03]  /*b2b0*/  @P0 SHF.R.S32.HI R13, RZ, 0x1f, R19 ;  /* 0x0000001fff0d0819 */ /* 0x000fc60000011413 */
[----:B------:R-:W-:Y:S01]  /*b2c0*/  ULOP3.LUT UR40, UR40, 0x3fff, URZ, 0xc0, !UPT ;  /* 0x00003fff28287892 */ /* 0x000fe2000f8ec03f */
[----:B------:R-:W-:-:S03]  /*b2d0*/  @P0 SHF.R.S32.HI R5, RZ, 0x1f, R5 ;  /* 0x0000001fff050819 */ /* 0x000fc60000011405 */
[----:B------:R-:W-:Y:S02]  /*b2e0*/  ULOP3.LUT UR4, UR40, 0x10000, URZ, 0xfc, !UPT ;  /* 0x0001000028047892 */ /* 0x000fe4000f8efc3f */
[----:B-1-3--:R-:W-:Y:S02]  /*b2f0*/  @P0 IMAD R0, R5, R6, RZ ;  /* 0x0000000605000224 */ /* 0x00afe400078e02ff */
[----:B------:R-:W-:Y:S02]  /*b300*/  UIMAD UR4, UR38, 0x280, UR4 ;  /* 0x00000280260478a4 */ /* 0x000fe4000f8e0204 */
[----:B------:R-:W-:Y:S02]  /*b310*/  @P0 IMAD R5, R7, UR44, R0 ;  /* 0x0000002c07050c24 */ /* 0x000fe4000f8e0200 */
[----:B------:R-:W-:-:S03]  /*b320*/  @P0 IMAD.WIDE.U32 R6, R6, UR44, RZ ;  /* 0x0000002c06060c25 */ /* 0x000fc6000f8e00ff */
[----:B------:R-:W-:Y:S01]  /*b330*/  UMOV UR6, UR4 ;  /* 0x0000000400067c82 */ /* 0x000fe20008000000 */
[-C--:B----4-:R-:W-:Y:S01]  /*b340*/  @P0 IMAD R0, R13, R10.reuse, RZ ;  /* 0x0000000a0d000224 */ /* 0x090fe200078e02ff */
[----:B------:R-:W-:Y:S01]  /*b350*/  QGMMA.64x64x32.F32.E4M3.E4M3 R24, R152, gdesc[UR4], R24, gsb0 ;  /* 0x00e0000498187df3 */ /* 0x000fe20008000818 */
[----:B------:R-:W-:Y:S02]  /*b360*/  @P0 IMAD.IADD R7, R7, 0x1, R5 ;  /* 0x0000000107070824 */ /* 0x000fe400078e0205 */
[C---:B------:R-:W-:Y:S02]  /*b370*/  @P0 IMAD R5, R19.reuse, R11, R0 ;  /* 0x0000000b13050224 */ /* 0x040fe400078e0200 */
[----:B------:R-:W-:-:S05]  /*b380*/  @P0 IMAD.WIDE.U32 R6, R19, R10, R6 ;  /* 0x0000000a13060225 */ /* 0x000fca00078e0006 */
[----:B------:R-:W-:Y:S01]  /*b390*/  @P0 IADD3 R0, R7, R5, RZ ;  /* 0x0000000507000210 */ /* 0x000fe20007ffe0ff */
[----:B------:R-:W-:Y:S01]  /*b3a0*/  IMAD.MOV.U32 R5, RZ, RZ, 0x3f800000 ;  /* 0x3f800000ff057424 */ /* 0x000fe200078e00ff */
[----:B------:R-:W-:-:S04]  /*b3b0*/  @P0 LEA R8, P2, R6, R8, 0x2 ;  /* 0x0000000806080211 */ /* 0x000fc800078410ff */
[----:B------:R-:W-:Y:S01]  /*b3c0*/  @P0 LEA.HI.X R9, R6, R9, R0, 0x2, P2 ;  /* 0x0000000906090211 */ /* 0x000fe200010f1400 */
[----:B------:R-:W-:-:S04]  /*b3d0*/  UIADD3 UR6, UR4, 0x80, URZ ;  /* 0x0000008004067890 */ /* 0x000fc8000fffe03f */
[----:B------:R1:W2:Y:S01]  /*b3e0*/  @P0 LDG.E R5, desc[UR46][R8.64] ;  /* 0x0000002e08050981 */ /* 0x0002a2000c1e1900 */
        /* <DEDUP_REMOVED lines=11> */
[----:B------:R-:W3:Y:S04]  /*b4a0*/  SHFL.BFLY PT, R7, R4, 0x2, 0x1f ;  /* 0x0c401f0004077f89 */ /* 0x000ee800000e0000 */
[----:B------:R-:W4:Y:S01]  /*b4b0*/  SHFL.BFLY PT, R6, R3, 0x2, 0x1f ;  /* 0x0c401f0003067f89 */ /* 0x000f2200000e0000 */
[----:B------:R-:W-:Y:S02]  /*b4c0*/  WARPGROUP.DEPBAR.LE gsb0, 0x0 ;  /* 0x00008000000079c5 */ /* 0x000fe40000010000 */
[----:B------:R-:W-:-:S06]  /*b4d0*/  WARPGROUP.ARRIVE ;  /* 0x00000000000079c5 */ /* 0x000fcc0000000000 */
[----:B------:R-:W-:Y:S01]  /*b4e0*/  QGMMA.64x64x32.F32.E4M3.E4M3 R24, R140, gdesc[UR4], R24, gsb0 ;  /* 0x00e000048c187df3 */ /* 0x000fe20008000818 */
[----:B---3--:R-:W-:-:S01]  /*b4f0*/  FADD.FTZ R7, R7, R4 ;  /* 0x0000000407077221 */ /* 0x008fc20000010000 */
[----:B------:R-:W-:Y:S01]  /*b500*/  UIADD3 UR4, UR4, 0x200, URZ ;  /* 0x0000020004047890 */ /* 0x000fe2000fffe03f */
[----:B----4-:R-:W-:-:S01]  /*b510*/  FADD.FTZ R6, R6, R3 ;  /* 0x0000000306067221 */ /* 0x010fc20000010000 */
[----:B------:R-:W-:Y:S02]  /*b520*/  UMOV UR7, 0xc0000010 ;  /* 0xc000001000077882 */ /* 0x000fe40000000000 */
[----:B------:R-:W3:Y:S03]  /*b530*/  SHFL.BFLY PT, R0, R7, 0x1, 0x1f ;  /* 0x0c201f0007007f89 */ /* 0x000ee600000e0000 */
[----:B------:R-:W-:Y:S01]  /*b540*/  UMOV UR6, UR4 ;  /* 0x0000000400067c82 */ /* 0x000fe20008000000 */
[----:B-1----:R-:W1:Y:S01]  /*b550*/  SHFL.BFLY PT, R9, R6, 0x1, 0x1f ;  /* 0x0c201f0006097f89 */ /* 0x002e6200000e0000 */
[----:B------:R-:W-:-:S02]  /*b560*/  IMAD.MOV.U32 R4, RZ, RZ, RZ ;  /* 0x000000ffff047224 */ /* 0x000fc400078e00ff */
[----:B---3--:R-:W-:Y:S01]  /*b570*/  FADD.FTZ R10, R7, R0 ;  /* 0x00000000070a7221 */ /* 0x008fe20000010000 */
        /* <DEDUP_REMOVED lines=13> */
[----:B------:R-:W3:Y:S08]  /*b650*/  @P3 MUFU.LG2 R9, R9 ;  /* 0x0000000900093308 */ /* 0x000ef00000000c00 */
[----:B------:R-:W4:Y:S01]  /*b660*/  @P0 MUFU.RCP R8, R11 ;  /* 0x0000000b00080308 */ /* 0x000f220000001000 */
[C---:B------:R-:W-:Y:S01]  /*b670*/  @P2 FMUL.FTZ R6, R56.reuse, 0.69314718246459960938 ;  /* 0x3f31721838062820 */ /* 0x040fe20000410000 */
[----:B------:R-:W-:Y:S01]  /*b680*/  @P3 FMUL.FTZ R13, R56, 0.69314718246459960938 ;  /* 0x3f317218380d3820 */ /* 0x000fe20000410000 */
[----:B-1----:R-:W-:Y:S01]  /*b690*/  @P2 FMUL.FTZ R7, R7, 0.69314718246459960938 ;  /* 0x3f31721807072820 */ /* 0x002fe20000410000 */
[----:B------:R-:W-:-:S02]  /*b6a0*/  IMAD.MOV.U32 R3, RZ, RZ, -0x800000 ;  /* 0xff800000ff037424 */ /* 0x000fc400078e00ff */
[----:B--2---:R-:W-:Y:S01]  /*b6b0*/  FMUL.FTZ R4, R4, R5 ;  /* 0x0000000504047220 */ /* 0x004fe20000410000 */
[----:B------:R-:W-:Y:S02]  /*b6c0*/  IMAD.MOV.U32 R0, RZ, RZ, -0x800000 ;  /* 0xff800000ff007424 */ /* 0x000fe400078e00ff */
[----:B---3--:R-:W-:Y:S01]  /*b6d0*/  @P3 FMUL.FTZ R10, R9, 0.69314718246459960938 ;  /* 0x3f317218090a3820 */ /* 0x008fe20000410000 */
[----:B------:R-:W-:-:S03]  /*b6e0*/  @P2 FFMA.FTZ R3, R6, R57, R7 ;  /* 0x0000003906032223 */ /* 0x000fc60000010007 */
[----:B------:R-:W-:Y:S01]  /*b6f0*/  @P3 FFMA.FTZ R0, R13, R59, R10 ;  /* 0x0000003b0d003223 */ /* 0x000fe2000001000a */
[----:B----4-:R-:W-:Y:S01]  /*b700*/  FMUL.FTZ R5, R8, R5 ;  /* 0x0000000508057220 */ /* 0x010fe20000410000 */
[----:B------:R-:W-:Y:S02]  /*b710*/  WARPGROUP.DEPBAR.LE gsb0, 0x0 ;  /* 0x00008000000079c5 */ /* 0x000fe40000010000 */
[----:B------:R-:W-:Y:S05]  /*b720*/  @!P1 BRA `(.L_x_1522) ;  /* 0x0000000000049947 */ /* 0x000fea0003800000 */
[----:B------:R-:W-:Y:S01]  /*b730*/  BPT.TRAP 0x1 ;  /* 0x000000040000795c */ /* 0x000fe20000300000 */
.L_x_1522:
[----:B------:R-:W2:Y:S01]  /*b740*/  LDL.LU R19, [R1] ;  /* 0x0000000001137983 */ /* 0x000ea20000300800 */
        /* <DEDUP_REMOVED lines=39> */
[----:B------:R-:W-:Y:S01]  /*b9c0*/  LOP3.LUT R2, R2, UR4, RZ, 0x3c, !PT ;  /* 0x0000000402027c12 */ /* 0x000fe2000f8e3cff */
[----:B------:R-:W-:Y:S01]  /*b9d0*/  USEL UR38, UR38, URZ, UP0 ;  /* 0x0000003f26267287 */ /* 0x000fe20008000000 */
[----:B--2---:R-:W-:-:S05]  /*b9e0*/  VIADD R19, R19, 0x1 ;  /* 0x0000000113137836 */ /* 0x004fca0000000000 */
[----:B------:R1:W-:Y:S06]  /*b9f0*/  STL [R1], R19 ;  /* 0x0000001301007387 */ /* 0x0003ec0000100800 */
.L_x_1489:
[----:B------:R-:W2:Y:S08]  /*ba00*/  S2UR UR39, SR_CgaCtaId ;  /* 0x00000000002779c3 */ /* 0x000eb00000008800 */
[----:B------:R-:W-:Y:S06]  /*ba10*/  BAR.SYNC.DEFER_BLOCKING 0x5, 0x200 ;  /* 0x0148000000007b1d */ /* 0x000fec0000010000 */
[----:B------:R-:W-:-:S02]  /*ba20*/  UMOV UR40, 0x400 ;  /* 0x0000040000287882 */ /* 0x000fc40000000000 */
[----:B--2---:R-:W-:-:S09]  /*ba30*/  ULEA UR40, UR39, UR40, 0x18 ;  /* 0x0000002827287291 */ /* 0x004fd2000f8ec03f */
[----:B------:R-:W2:Y:S02]  /*ba40*/  LDS R4, [UR40+0x132d0] ;  /* 0x0132d028ff047984 */ /* 0x000ea40008000800 */
[----:B--2---:R-:W-:Y:S01]  /*ba50*/  R2UR UR4, R4 ;  /* 0x00000000040472ca */ /* 0x004fe200000e0000 */
[----:B------:R-:W-:Y:S06]  /*ba60*/  BAR.ARV 0x4, 0x200 ;  /* 0x0108000000007b1d */ /* 0x000fec0000002000 */
[----:B------:R-:W-:Y:S08]  /*ba70*/  @P0 BRA `(.L_x_1523) ;  /* 0x0000000800880947 */ /* 0x000ff00003800000 */
[----:B------:R-:W2:Y:S01]  /*ba80*/  S2R R35, SR_TID.X ;  /* 0x0000000000237919 */ /* 0x000ea20000002100 */
[----:B------:R-:W-:Y:S01]  /*ba90*/  ULDC.64 UR6, c[0x4][0x38] ;  /* 0x01000e0000067ab9 */ /* 0x000fe20000000a00 */
[----:B------:R-:W-:Y:S02]  /*baa0*/  F2FP.BF16.F32.PACK_AB R33, R33, R56 ;  /* 0x000000382121723e */ /* 0x000fe400000010ff */
[----:B------:R-:W-:Y:S02]  /*bab0*/  F2FP.BF16.F32.PACK_AB R32, R29, R32 ;  /* 0x000000201d20723e */ /* 0x000fe400000010ff */
[----:B------:R-:W-:Y:S02]  /*bac0*/  F2FP.BF16.F32.PACK_AB R44, R44, R45 ;  /* 0x0000002d2c2c723e */ /* 0x000fe400000010ff */
[----:B------:R-:W-:Y:S01]  /*bad0*/  F2FP.BF16.F32.PACK_AB R37, R36, R37 ;  /* 0x000000252425723e */ /* 0x000fe200000010ff */
[----:B------:R-:W-:Y:S01]  /*bae0*/  VIADD R43, R18, UR42 ;  /* 0x0000002a122b7c36 */ /* 0x000fe20008000000 */
        /* <DEDUP_REMOVED lines=9> */
[----:B------:R-:W-:Y:S01]  /*bb80*/  F2FP.BF16.F32.PACK_AB R21, R21, R24 ;  /* 0x000000181515723e */ /* 0x000fe200000010ff */
[----:B------:R-:W3:Y:S01]  /*bb90*/  LDC.64 R40, c[0x0][0xb78] ;  /* 0x0002de00ff287b82 */ /* 0x000ee20000000a00 */
[----:B------:R-:W-:Y:S01]  /*bba0*/  F2FP.BF16.F32.PACK_AB R14, R13, R14 ;  /* 0x0000000e0d0e723e */ /* 0x000fe200000010ff */
[----:B------:R-:W-:Y:S01]  /*bbb0*/  ULDC.64 UR8, c[0x0][0xb70] ;  /* 0x0002dc0000087ab9 */ /* 0x000fe20000000a00 */
[----:B------:R-:W-:Y:S01]  /*bbc0*/  F2FP.BF16.F32.PACK_AB R9, R9, R10 ;  /* 0x0000000a0909723e */ /* 0x000fe200000010ff */
[----:B------:R-:W-:Y:S01]  /*bbd0*/  ULDC UR10, c[0x0][0xa88] ;  /* 0x0002a200000a7ab9 */ /* 0x000fe20000000800 */
[----:B--2---:R-:W-:-:S05]  /*bbe0*/  IMAD.SHL.U32 R4, R35, 0x4, RZ ;  /* 0x0000000423047824 */ /* 0x004fca00078e00ff */
[----:B------:R-:W-:Y:S01]  /*bbf0*/  LOP3.LUT R4, R4, 0xc, RZ, 0xc0, !PT ;  /* 0x0000000c04047812 */ /* 0x000fe200078ec0ff */
[----:B------:R-:W-:Y:S03]  /*bc00*/  BAR.SYNC.DEFER_BLOCKING 0x1, 0x180 ;  /* 0x0046000000007b1d */ /* 0x000fe60000010000 */
[----:B------:R-:W-:-:S05]  /*bc10*/  IADD3 R4, P0, R4, UR6, RZ ;  /* 0x0000000604047c10 */ /* 0x000fca000ff1e0ff */
[----:B------:R-:W-:-:S05]  /*bc20*/  IMAD.X R5, RZ, RZ, UR7, P0 ;  /* 0x00000007ff057e24 */ /* 0x000fca00080e06ff */
[----:B-1----:R1:W2:Y:S01]  /*bc30*/  LDG.E.CONSTANT R19, desc[UR46][R4.64] ;  /* 0x0000002e04137981 */ /* 0x0022a2000c1e9900 */
[----:B------:R-:W-:Y:S01]  /*bc40*/  VIADD R38, R35, 0xffffff80 ;  /* 0xffffff8023267836 */ /* 0x000fe20000000000 */
[----:B------:R-:W-:Y:S01]  /*bc50*/  F2FP.BF16.F32.PACK_AB R6, R55, R6 ;  /* 0x000000063706723e */ /* 0x000fe200000010ff */
[----:B------:R-:W-:Y:S01]  /*bc60*/  UIMAD UR5, UR5, UR8, URZ ;  /* 0x00000008050572a4 */ /* 0x000fe2000f8e023f */
[----:B------:R-:W4:Y:S01]  /*bc70*/  S2R R42, SR_TID.X ;  /* 0x00000000002a7919 */ /* 0x000f220000002100 */
[----:B------:R-:W-:Y:S02]  /*bc80*/  UIMAD.WIDE.U32 UR6, UR43, UR8, URZ ;  /* 0x000000082b0672a5 */ /* 0x000fe4000f8e003f */
[----:B------:R-:W-:Y:S01]  /*bc90*/  UIMAD UR5, UR43, UR9, UR5 ;  /* 0x000000092b0572a4 */ /* 0x000fe2000f8e0205 */
[----:B-1----:R-:W-:Y:S01]  /*bca0*/  LOP3.LUT P0, R4, R35, 0x3, RZ, 0xc0, !PT ;  /* 0x0000000323047812 */ /* 0x002fe2000780c0ff */
[----:B------:R-:W-:Y:S01]  /*bcb0*/  VIADD R5, R43, 0x8 ;  /* 0x000000082b057836 */ /* 0x000fe20000000000 */
[----:B------:R-:W-:Y:S01]  /*bcc0*/  SHF.R.S32.HI R35, RZ, 0x1f, R38 ;  /* 0x0000001fff237819 */ /* 0x000fe20000011426 */
[----:B------:R-:W-:Y:S01]  /*bcd0*/  UIADD3 UR5, UR7, UR5, URZ ;  /* 0x0000000507057290 */ /* 0x000fe2000fffe03f */
[----:B------:R-:W-:-:S02]  /*bce0*/  ISETP.EQ.OR P0, PT, R4, 0x3, !P0 ;  /* 0x000000030400780c */ /* 0x000fc40004702670 */
[----:B------:R-:W-:Y:S02]  /*bcf0*/  LEA.HI R35, R35, R38, RZ, 0x7 ;  /* 0x0000002623237211 */ /* 0x000fe400078f38ff */
[----:B------:R-:W-:Y:S02]  /*bd00*/  SEL R26, R33, R32, P0 ;  /* 0x00000020211a7207 */ /* 0x000fe40000000000 */
[----:B------:R-:W-:Y:S02]  /*bd10*/  LOP3.LUT R35, R35, 0xffffff80, RZ, 0xc0, !PT ;  /* 0xffffff8023237812 */ /* 0x000fe400078ec0ff */
[----:B------:R-:W-:Y:S02]  /*bd20*/  SEL R33, R32, R33, P0 ;  /* 0x0000002120217207 */ /* 0x000fe40000000000 */
[----:B------:R-:W-:Y:S01]  /*bd30*/  IADD3 R4, P5, R22, 0x20, RZ ;  /* 0x0000002016047810 */ /* 0x000fe20007fbe0ff */
[----:B------:R-:W-:Y:S01]  /*bd40*/  IMAD.IADD R35, R38, 0x1, -R35 ;  /* 0x0000000126237824 */ /* 0x000fe200078e0a23 */
[----:B------:R-:W-:-:S02]  /*bd50*/  SEL R32, R44, R37, P0 ;  /* 0x000000252c207207 */ /* 0x000fc40000000000 */
[----:B------:R-:W-:Y:S02]  /*bd60*/  SEL R28, R25, R20, P0 ;  /* 0x00000014191c7207 */ /* 0x000fe40000000000 */
[----:B------:R-:W-:Y:S02]  /*bd70*/  SEL R37, R37, R44, P0 ;  /* 0x0000002c25257207 */ /* 0x000fe40000000000 */
[----:B------:R-:W-:Y:S02]  /*bd80*/  SEL R25, R20, R25, P0 ;  /* 0x0000001914197207 */ /* 0x000fe40000000000 */
[----:B------:R-:W-:Y:S02]  /*bd90*/  SEL R24, R59, R58, P0 ;  /* 0x0000003a3b187207 */ /* 0x000fe40000000000 */
[----:B------:R-:W-:Y:S01]  /*bda0*/  SEL R20, R11, R8, P0 ;  /* 0x000000080b147207 */ /* 0x000fe20000000000 */
[----:B----4-:R-:W-:Y:S01]  /*bdb0*/  VIADD R46, R42, 0xffffff80 ;  /* 0xffffff802a2e7836 */ /* 0x010fe20000000000 */
[----:B------:R-:W-:-:S02]  /*bdc0*/  SEL R13, R8, R11, P0 ;  /* 0x0000000b080d7207 */ /* 0x000fc40000000000 */
[----:B------:R-:W-:Y:S02]  /*bdd0*/  LOP3.LUT R7, R4, 0x380, RZ, 0xc0, !PT ;  /* 0x0000038004077812 */ /* 0x000fe400078ec0ff */
[----:B------:R-:W-:Y:S02]  /*bde0*/  LOP3.LUT P1, RZ, R35, 0x3, RZ, 0xc0, !PT ;  /* 0x0000000323ff7812 */ /* 0x000fe4000782c0ff */
[----:B------:R-:W-:Y:S02]  /*bdf0*/  SEL R59, R58, R59, P0 ;  /* 0x0000003b3a3b7207 */ /* 0x000fe40000000000 */
[----:B------:R-:W-:Y:S02]  /*be00*/  SEL R34, R30, R27, P0 ;  /* 0x0000001b1e227207 */ /* 0x000fe40000000000 */
[----:B------:R-:W-:Y:S02]  /*be10*/  LOP3.LUT R11, R22, 0x380, RZ, 0xc0, !PT ;  /* 0x00000380160b7812 */ /* 0x000fe400078ec0ff */
[----:B------:R-:W-:-:S02]  /*be20*/  SEL R27, R27, R30, P0 ;  /* 0x0000001e1b1b7207 */ /* 0x000fc40000000000 */
[----:B------:R-:W-:Y:S02]  /*be30*/  SEL R30, R21, R14, P0 ;  /* 0x0000000e151e7207 */ /* 0x000fe40000000000 */
[----:B------:R-:W-:Y:S02]  /*be40*/  SEL R21, R14, R21, P0 ;  /* 0x000000150e157207 */ /* 0x000fe40000000000 */
[----:B------:R-:W-:Y:S02]  /*be50*/  SHF.R.U64 R7, R7, 0x3, RZ ;  /* 0x0000000307077819 */ /* 0x000fe400000012ff */
[----:B------:R-:W-:Y:S02]  /*be60*/  ISETP.GE.OR P2, PT, R5, UR10, P1 ;  /* 0x0000000a05007c0c */ /* 0x000fe40008f46670 */
[----:B------:R-:W-:Y:S02]  /*be70*/  IADD3 R5, P4, R22, 0x40, RZ ;  /* 0x0000004016057810 */ /* 0x000fe40007f9e0ff */
[----:B------:R-:W-:-:S02]  /*be80*/  SHF.R.U64 R11, R11, 0x3, RZ ;  /* 0x000000030b0b7819 */ /* 0x000fc400000012ff */
[----:B------:R-:W-:Y:S02]  /*be90*/  SEL R14, R9, R6, P0 ;  /* 0x00000006090e7207 */ /* 0x000fe40000000000 */
[----:B------:R-:W-:Y:S02]  /*bea0*/  SEL R15, R6, R9, P0 ;  /* 0x00000009060f7207 */ /* 0x000fe40000000000 */
[----:B------:R-:W-:Y:S01]  /*beb0*/  LOP3.LUT R6, R7, R4, RZ, 0x3c, !PT ;  /* 0x0000000407067212 */ /* 0x000fe200078e3cff */
[--C-:B------:R-:W-:Y:S01]  /*bec0*/  IMAD.X R7, RZ, RZ, R23.reuse, P5 ;  /* 0x000000ffff077224 */ /* 0x100fe200028e0617 */
[----:B------:R-:W-:Y:S02]  /*bed0*/  LOP3.LUT R4, R5, 0x380, RZ, 0xc0, !PT ;  /* 0x0000038005047812 */ /* 0x000fe400078ec0ff */
[----:B------:R-:W-:Y:S01]  /*bee0*/  LOP3.LUT R10, R11, R22, RZ, 0x3c, !PT ;  /* 0x000000160b0a7212 */ /* 0x000fe200078e3cff */
[----:B------:R-:W-:Y:S01]  /*bef0*/  IMAD.MOV.U32 R11, RZ, RZ, R23 ;  /* 0x000000ffff0b7224 */ /* 0x000fe200078e0017 */
[----:B------:R-:W-:-:S02]  /*bf00*/  IADD3 R9, P3, R22, 0x60, RZ ;  /* 0x0000006016097810 */ /* 0x000fc40007f7e0ff */
[----:B------:R-:W-:Y:S02]  /*bf10*/  SHF.R.U64 R4, R4, 0x3, RZ ;  /* 0x0000000304047819 */ /* 0x000fe400000012ff */
[----:B------:R-:W-:Y:S01]  /*bf20*/  MOV R38, R10 ;  /* 0x0000000a00267202 */ /* 0x000fe20000000f00 */
[----:B------:R-:W-:Y:S01]  /*bf30*/  IMAD.U32 R11, RZ, RZ, UR7 ;  /* 0x00000007ff0b7e24 */ /* 0x000fe2000f8e00ff */
[----:B------:R-:W-:Y:S01]  /*bf40*/  LOP3.LUT R8, R9, 0x380, RZ, 0xc0, !PT ;  /* 0x0000038009087812 */ /* 0x000fe200078ec0ff */
[----:B------:R-:W-:Y:S01]  /*bf50*/  IMAD.U32 R11, RZ, RZ, UR5 ;  /* 0x00000005ff0b7e24 */ /* 0x000fe2000f8e00ff */
[----:B------:R-:W-:Y:S01]  /*bf60*/  LOP3.LUT R4, R4, R5, RZ, 0x3c, !PT ;  /* 0x0000000504047212 */ /* 0x000fe200078e3cff */
[----:B------:R-:W-:Y:S01]  /*bf70*/  IMAD.X R5, RZ, RZ, R23, P4 ;  /* 0x000000ffff057224 */ /* 0x000fe200020e0617 */
[----:B------:R-:W-:Y:S01]  /*bf80*/  USHF.R.S32.HI UR5, URZ, 0x1f, UR44 ;  /* 0x0000001f3f057899 */ /* 0x000fe2000801142c */
[----:B------:R-:W-:Y:S01]  /*bf90*/  SHF.R.U64 R8, R8, 0x3, RZ ;  /* 0x0000000308087819 */ /* 0x000fe200000012ff */
[----:B------:R-:W-:Y:S01]  /*bfa0*/  IMAD.U32 R10, RZ, RZ, UR6 ;  /* 0x00000006ff0a7e24 */ /* 0x000fe2000f8e00ff */
[----:B------:R-:W-:Y:S01]  /*bfb0*/  MOV R35, R6 ;  /* 0x0000000600237202 */ /* 0x000fe20000000f00 */
[----:B------:R-:W-:Y:S01]  /*bfc0*/  ULDC.64 UR6, c[0x0][0xb40] ;  /* 0x0002d00000067ab9 */ /* 0x000fe20000000a00 */
[----:B------:R-:W-:Y:S01]  /*bfd0*/  MOV R31, R4 ;  /* 0x00000004001f7202 */ /* 0x000fe20000000f00 */
[----:B---3--:R-:W-:Y:S01]  /*bfe0*/  IMAD R4, R40, UR5, RZ ;  /* 0x0000000528047c24 */ /* 0x008fe2000f8e02ff */
[----:B------:R-:W-:Y:S01]  /*bff0*/  LOP3.LUT R8, R8, R9, RZ, 0x3c, !PT ;  /* 0x0000000908087212 */ /* 0x000fe200078e3cff */
[----:B------:R-:W-:Y:S01]  /*c000*/  IMAD.WIDE.U32 R10, R40, UR44, R10 ;  /* 0x0000002c280a7c25 */ /* 0x000fe2000f8e000a */
[----:B------:R-:W-:-:S02]  /*c010*/  SHF.R.S32.HI R42, RZ, 0x1f, R46 ;  /* 0x0000001fff2a7819 */ /* 0x000fc4000001142e */
[----:B------:R-:W-:Y:S01]  /*c020*/  ISETP.GE.OR P1, PT, R43, UR10, P1 ;  /* 0x0000000a2b007c0c */ /* 0x000fe20008f26670 */
[----:B------:R-:W-:Y:S01]  /*c030*/  IMAD.X R9, RZ, RZ, R23, P3 ;  /* 0x000000ffff097224 */ /* 0x000fe200018e0617 */
[----:B------:R-:W-:Y:S01]  /*c040*/  LEA.HI R42, R42, R46, RZ, 0x5 ;  /* 0x0000002e2a2a7211 */ /* 0x000fe200078f28ff */
[----:B------:R-:W-:-:S03]  /*c050*/  IMAD R39, R41, UR44, R4 ;  /* 0x0000002c29277c24 */ /* 0x000fc6000f8e0204 */
[----:B------:R-:W-:Y:S02]  /*c060*/  SHF.R.S32.HI R42, RZ, 0x5, R42 ;  /* 0x00000005ff2a7819 */ /* 0x000fe4000001142a */
[----:B--2---:R-:W-:Y:S01]  /*c070*/  LOP3.LUT R12, R19, 0x2, RZ, 0x3c, !PT ;  /* 0x00000002130c7812 */ /* 0x004fe200078e3cff */
[----:B------:R-:W-:Y:S04]  /*c080*/  SHFL.IDX PT, R32, R32, R19, 0x1c1f ;  /* 0x001c1f1320207589 */ /* 0x000fe800000e0000 */
[----:B------:R-:W1:Y:S04]  /*c090*/  SHFL.IDX PT, R37, R37, R12, 0x1c1f ;  /* 0x001c1f0c25257589 */ /* 0x000e6800000e0000 */
[----:B------:R-:W-:Y:S04]  /*c0a0*/  SHFL.IDX PT, R24, R24, R19, 0x1c1f ;  /* 0x001c1f1318187589 */ /* 0x000fe800000e0000 */
[----:B------:R-:W2:Y:S04]  /*c0b0*/  SHFL.IDX PT, R59, R59, R12, 0x1c1f ;  /* 0x001c1f0c3b3b7589 */ /* 0x000ea800000e0000 */
[----:B------:R-:W-:Y:S04]  /*c0c0*/  SHFL.IDX PT, R28, R28, R19, 0x1c1f ;  /* 0x001c1f131c1c7589 */ /* 0x000fe800000e0000 */
[----:B------:R-:W3:Y:S04]  /*c0d0*/  SHFL.IDX PT, R25, R25, R12, 0x1c1f ;  /* 0x001c1f0c19197589 */ /* 0x000ee800000e0000 */
[----:B------:R-:W-:Y:S04]  /*c0e0*/  SHFL.IDX PT, R26, R26, R19, 0x1c1f ;  /* 0x001c1f131a1a7589 */ /* 0x000fe800000e0000 */
[----:B------:R-:W-:Y:S01]  /*c0f0*/  SHFL.IDX PT, R34, R34, R19, 0x1c1f ;  /* 0x001c1f1322227589 */ /* 0x000fe200000e0000 */
[----:B-1----:R-:W-:-:S02]  /*c100*/  SEL R5, R32, R37, P0 ;  /* 0x0000002520057207 */ /* 0x002fc40000000000 */
[----:B------:R-:W-:Y:S01]  /*c110*/  SEL R7, R37, R32, P0 ;  /* 0x0000002025077207 */ /* 0x000fe20000000000 */
[----:B------:R-:W1:Y:S01]  /*c120*/  SHFL.IDX PT, R33, R33, R12, 0x1c1f ;  /* 0x001c1f0c21217589 */ /* 0x000e6200000e0000 */
[----:B------:R-:W-:Y:S02]  /*c130*/  SHF.R.S32.HI R37, RZ, 0x1f, R43 ;  /* 0x0000001fff257819 */ /* 0x000fe4000001142b */
[----:B------:R-:W-:Y:S01]  /*c140*/  IADD3 R32, P3, R43, R10, RZ ;  /* 0x0000000a2b207210 */ /* 0x000fe20007f7e0ff */
[----:B------:R-:W4:Y:S01]  /*c150*/  SHFL.IDX PT, R27, R27, R12, 0x1c1f ;  /* 0x001c1f0c1b1b7589 */ /* 0x000f2200000e0000 */
[----:B--2---:R-:W-:Y:S02]  /*c160*/  SEL R4, R24, R59, P0 ;  /* 0x0000003b18047207 */ /* 0x004fe40000000000 */
[----:B------:R-:W-:Y:S01]  /*c170*/  SEL R6, R59, R24, P0 ;  /* 0x000000183b067207 */ /* 0x000fe20000000000 */
[----:B------:R-:W-:Y:S01]  /*c180*/  SHFL.IDX PT, R20, R20, R19, 0x1c1f ;  /* 0x001c1f1314147589 */ /* 0x000fe200000e0000 */
[----:B------:R-:W-:-:S03]  /*c190*/  IADD3.X R37, R37, R11, R39, P3, !PT ;  /* 0x0000000b25257210 */ /* 0x000fc60001ffe427 */
[----:B------:R-:W-:Y:S01]  /*c1a0*/  SHFL.IDX PT, R30, R30, R19, 0x1c1f ;  /* 0x001c1f131e1e7589 */ /* 0x000fe200000e0000 */
[----:B---3--:R-:W-:-:S03]  /*c1b0*/  SEL R10, R25, R28, P0 ;  /* 0x0000001c190a7207 */ /* 0x008fc60000000000 */
[----:B------:R-:W2:Y:S04]  /*c1c0*/  SHFL.IDX PT, R13, R13, R12, 0x1c1f ;  /* 0x001c1f0c0d0d7589 */ /* 0x000ea800000e0000 */
[----:B------:R-:W3:Y:S04]  /*c1d0*/  SHFL.IDX PT, R21, R21, R12, 0x1c1f ;  /* 0x001c1f0c15157589 */ /* 0x000ee800000e0000 */
[----:B------:R5:W-:Y:S01]  /*c1e0*/  SHFL.IDX PT, R29, R14, R19, 0x1c1f ;  /* 0x001c1f130e1d7589 */ /* 0x000be200000e0000 */
[----:B-1----:R-:W-:Y:S02]  /*c1f0*/  SEL R24, R26, R33, P0 ;  /* 0x000000211a187207 */ /* 0x002fe40000000000 */
[----:B------:R-:W-:Y:S01]  /*c200*/  SEL R26, R33, R26, P0 ;  /* 0x0000001a211a7207 */ /* 0x000fe20000000000 */
[----:B------:R2:W1:Y:S04]  /*c210*/  SHFL.IDX PT, R36, R15, R12, 0x1c1f ;  /* 0x001c1f0c0f247589 */ /* 0x00046800000e0000 */
[----:B------:R1:W-:Y:S01]  /*c220*/  STSM.16.M88.4 [R38], R4 ;  /* 0x0000000426007844 */ /* 0x0003e20000000200 */
[----:B-----5:R-:W-:-:S02]  /*c230*/  MOV R19, R8 ;  /* 0x0000000800137202 */ /* 0x020fc40000000f00 */
[----:B------:R-:W-:Y:S01]  /*c240*/  SEL R8, R28, R25, P0 ;  /* 0x000000191c087207 */ /* 0x000fe20000000000 */
[----:B------:R-:W5:Y:S01]  /*c250*/  SHFL.IDX PT, R6, R42, RZ, 0x1f ;  /* 0x00001fff2a067589 */ /* 0x000f6200000e0000 */
[----:B----4-:R-:W-:Y:S02]  /*c260*/  SEL R25, R34, R27, P0 ;  /* 0x0000001b22197207 */ /* 0x010fe40000000000 */
[----:B------:R-:W-:Y:S02]  /*c270*/  SEL R27, R27, R34, P0 ;  /* 0x000000221b1b7207 */ /* 0x000fe40000000000 */
[----:B--2---:R-:W-:Y:S02]  /*c280*/  SEL R12, R20, R13, P0 ;  /* 0x0000000d140c7207 */ /* 0x004fe40000000000 */
[----:B------:R-:W-:Y:S01]  /*c290*/  SEL R14, R13, R20, P0 ;  /* 0x000000140d0e7207 */ /* 0x000fe20000000000 */
[----:B------:R2:W-:Y:S01]  /*c2a0*/  STSM.16.M88.4 [R35], R24 ;  /* 0x0000001823007844 */ /* 0x0005e20000000200 */
[----:B---3--:R-:W-:-:S02]  /*c2b0*/  SEL R9, R30, R21, P0 ;  /* 0x000000151e097207 */ /* 0x008fc40000000000 */
[----:B------:R-:W-:Y:S02]  /*c2c0*/  SEL R11, R21, R30, P0 ;  /* 0x0000001e150b7207 */ /* 0x000fe40000000000 */
[----:B-1----:R-:W-:Y:S02]  /*c2d0*/  LEA R4, P3, R32, UR6, 0x2 ;  /* 0x0000000620047c11 */ /* 0x002fe4000f8610ff */
[----:B------:R-:W-:Y:S01]  /*c2e0*/  SEL R13, R29, R36, P0 ;  /* 0x000000241d0d7207 */ /* 0x000fe20000000000 */
[----:B------:R2:W-:Y:S01]  /*c2f0*/  STSM.16.M88.4 [R31], R8 ;  /* 0x000000081f007844 */ /* 0x0005e20000000200 */
[----:B------:R-:W-:Y:S02]  /*c300*/  SEL R15, R36, R29, P0 ;  /* 0x0000001d240f7207 */ /* 0x000fe40000000000 */
[----:B------:R-:W-:-:S03]  /*c310*/  LEA.HI.X R5, R32, UR7, R37, 0x2, P3 ;  /* 0x0000000720057c11 */ /* 0x000fc600098f1425 */
[----:B------:R2:W-:Y:S01]  /*c320*/  STSM.16.M88.4 [R19], R12 ;  /* 0x0000000c13007844 */ /* 0x0005e20000000200 */
[----:B-----5:R-:W-:Y:S01]  /*c330*/  ISETP.NE.AND P0, PT, R6, 0xb, PT ;  /* 0x0000000b0600780c */ /* 0x020fe20003f05270 */
[----:B------:R1:W-:Y:S06]  /*c340*/  MEMBAR.ALL.CTA ;  /* 0x0000000000007992 */ /* 0x0003ec0000008000 */
[----:B-1----:R-:W1:Y:S02]  /*c350*/  FENCE.VIEW.ASYNC.S ;  /* 0x00000000000073c6 */ /* 0x002e640000000000 */
[----:B-1----:R-:W-:Y:S06]  /*c360*/  BAR.ARV 0x1, 0x1a0 ;  /* 0x0046800000007b1d */ /* 0x002fec0000002000 */
[----:B------:R2:W-:Y:S04]  /*c370*/  @!P1 STG.E desc[UR46][R4.64], R3 ;  /* 0x0000000304009986 */ /* 0x0005e8000c10192e */
[----:B------:R2:W-:Y:S01]  /*c380*/  @!P2 STG.E desc[UR46][R4.64+0x20], R0 ;  /* 0x000020000400a986 */ /* 0x0005e2000c10192e */
        /* <DEDUP_REMOVED lines=14> */
[----:B-1----:R-:W-:Y:S03]  /*c470*/  SYNCS.ARRIVE.TRANS64.RED.A1T0 RZ, [UR5], RZ ;  /* 0x000000ffffff79a7 */ /* 0x002fe60008100405 */
.L_x_1526:
[----:B------:R-:W-:Y:S05]  /*c480*/  BSYNC B0 ;  /* 0x0000000000007941 */ /* 0x000fea0003800000 */
.L_x_1525:
[----:B------:R-:W-:Y:S05]  /*c490*/  BRA `(.L_x_1524) ;  /* 0x0000000400d87947 */ /* 0x000fea0003800000 */
.L_x_1523:
[----:B------:R-:W2:Y:S01]  /*c4a0*/  S2R R0, SR_TID.X ;  /* 0x0000000000007919 */ /* 0x000ea20000002100 */
[----:B------:R-:W3:Y:S01]  /*c4b0*/  LDC.64 R10, c[0x0][0xae0] ;  /* 0x0002b800ff0a7b82 */ /* 0x000ee20000000a00 */
[----:B------:R-:W-:Y:S01]  /*c4c0*/  USHF.R.S32.HI UR5, URZ, 0x1f, UR43 ;  /* 0x0000001f3f057899 */ /* 0x000fe2000801142b */
[----:B------:R-:W-:Y:S01]  /*c4d0*/  BSSY B0, `(.L_x_1527) ;  /* 0x000001f000007945 */ /* 0x000fe20003800000 */
[----:B------:R-:W-:-:S05]  /*c4e0*/  USHF.R.S32.HI UR6, URZ, 0x1f, UR44 ;  /* 0x0000001f3f067899 */ /* 0x000fca000801142c */
[----:B------:R-:W4:Y:S08]  /*c4f0*/  LDC R9, c[0x0][0xdac] ;  /* 0x00036b00ff097b82 */ /* 0x000f300000000800 */
[----:B------:R-:W1:Y:S08]  /*c500*/  LDC.64 R20, c[0x0][0xa88] ;  /* 0x0002a200ff147b82 */ /* 0x000e700000000a00 */
[----:B------:R-:W1:Y:S01]  /*c510*/  LDC.64 R12, c[0x0][0xae8] ;  /* 0x0002ba00ff0c7b82 */ /* 0x000e620000000a00 */
[----:B---3--:R-:W-:-:S02]  /*c520*/  IMAD R8, R10, UR5, RZ ;  /* 0x000000050a087c24 */ /* 0x008fc4000f8e02ff */
[----:B--2---:R-:W-:-:S05]  /*c530*/  VIADD R0, R0, 0xffffff80 ;  /* 0xffffff8000007836 */ /* 0x004fca0000000000 */
[----:B------:R-:W-:-:S13]  /*c540*/  ISETP.GT.AND P0, PT, R0, 0xbf, PT ;  /* 0x000000bf0000780c */ /* 0x000fda0003f04270 */
[----:B----4-:R-:W-:Y:S05]  /*c550*/  @P0 BRA `(.L_x_1528) ;  /* 0x0000000000580947 */ /* 0x010fea0003800000 */
[----:B------:R-:W2:Y:S01]  /*c560*/  S2R R0, SR_TID.X ;  /* 0x0000000000007919 */ /* 0x000ea20000002100 */
[----:B------:R-:W-:Y:S01]  /*c570*/  IMAD.U32 R4, RZ, RZ, UR42 ;  /* 0x0000002aff047e24 */ /* 0x000fe2000f8e00ff */
[----:B------:R-:W-:-:S04]  /*c580*/  ULDC UR7, c[0x0][0xa88] ;  /* 0x0002a20000077ab9 */ /* 0x000fc80000000800 */
[----:B--2---:R-:W-:-:S04]  /*c590*/  IADD3 R4, R4, -0x80, R0 ;  /* 0xffffff8004047810 */ /* 0x004fc80007ffe000 */
[----:B------:R-:W-:-:S13]  /*c5a0*/  ISETP.GE.AND P0, PT, R4, UR7, PT ;  /* 0x0000000704007c0c */ /* 0x000fda000bf06270 */
[----:B------:R-:W-:Y:S05]  /*c5b0*/  @P0 BRA `(.L_x_1528) ;  /* 0x0000000000400947 */ /* 0x000fea0003800000 */
[----:B------:R-:W2:Y:S01]  /*c5c0*/  LDC.64 R6, c[0x0][0xb70] ;  /* 0x0002dc00ff067b82 */ /* 0x000ea20000000a00 */
[----:B------:R-:W-:Y:S01]  /*c5d0*/  SHF.R.S32.HI R5, RZ, 0x1f, R4 ;  /* 0x0000001fff057819 */ /* 0x000fe20000011404 */
[----:B------:R-:W-:-:S06]  /*c5e0*/  ULDC.64 UR8, c[0x0][0xb40] ;  /* 0x0002d00000087ab9 */ /* 0x000fcc0000000a00 */
[----:B------:R-:W3:Y:S01]  /*c5f0*/  LDC.64 R14, c[0x0][0xb78] ;  /* 0x0002de00ff0e7b82 */ /* 0x000ee20000000a00 */
[C---:B--2---:R-:W-:Y:S02]  /*c600*/  IMAD R0, R6.reuse, UR5, RZ ;  /* 0x0000000506007c24 */ /* 0x044fe4000f8e02ff */
[----:B------:R-:W-:-:S04]  /*c610*/  IMAD.WIDE.U32 R4, R6, UR43, R4 ;  /* 0x0000002b06047c25 */ /* 0x000fc8000f8e0004 */
[----:B------:R-:W-:Y:S02]  /*c620*/  IMAD R3, R7, UR43, R0 ;  /* 0x0000002b07037c24 */ /* 0x000fe4000f8e0200 */
[C---:B---3--:R-:W-:Y:S02]  /*c630*/  IMAD R0, R14.reuse, UR6, RZ ;  /* 0x000000060e007c24 */ /* 0x048fe4000f8e02ff */
        /* <DEDUP_REMOVED lines=8> */
.L_x_1528:
[----:B------:R-:W-:Y:S05]  /*c6c0*/  BSYNC B0 ;  /* 0x0000000000007941 */ /* 0x000fea0003800000 */
.L_x_1527:
[----:B--2---:R-:W2:Y:S01]  /*c6d0*/  LDL.64 R6, [R1+0x8] ;  /* 0x0000080001067983 */ /* 0x004ea20000100a00 */
[----:B------:R-:W-:Y:S01]  /*c6e0*/  ULOP3.LUT UR41, URZ, UR41, URZ, 0x33, !UPT ;  /* 0x000000293f297292 */ /* 0x000fe2000f8e333f */
[----:B------:R-:W-:Y:S01]  /*c6f0*/  IMAD R3, R11, UR43, R8 ;  /* 0x0000002b0b037c24 */ /* 0x000fe2000f8e0208 */
[----:B------:R-:W-:Y:S01]  /*c700*/  SHF.R.S32.HI R157, RZ, 0x1f, R156 ;  /* 0x0000001fff9d7819 */ /* 0x000fe2000001149c */
[----:B------:R-:W-:Y:S01]  /*c710*/  VIADD R0, R156, 0x30 ;  /* 0x000000309c007836 */ /* 0x000fe20000000000 */
[----:B------:R-:W-:Y:S02]  /*c720*/  BSSY B0, `(.L_x_1529) ;  /* 0x000001d000007945 */ /* 0x000fe40003800000 */
[----:B------:R-:W-:Y:S02]  /*c730*/  VIADD R11, R9, UR41 ;  /* 0x00000029090b7c36 */ /* 0x000fe40008000000 */
[----:B--2---:R-:W-:Y:S01]  /*c740*/  IMAD.WIDE.U32 R4, R10, UR43, R6 ;  /* 0x0000002b0a047c25 */ /* 0x004fe2000f8e0006 */
[----:B-1----:R-:W-:-:S03]  /*c750*/  ISETP.GE.AND P0, PT, R6, R21, PT ;  /* 0x000000150600720c */ /* 0x002fc60003f06270 */
[----:B------:R-:W-:Y:S02]  /*c760*/  IMAD.IADD R5, R5, 0x1, R3 ;  /* 0x0000000105057824 */ /* 0x000fe400078e0203 */
[----:B------:R-:W-:Y:S02]  /*c770*/  IMAD R7, R11, -0xc0, R20 ;  /* 0xffffff400b077824 */ /* 0x000fe400078e0214 */
[C---:B------:R-:W-:Y:S02]  /*c780*/  VIADD R3, R156.reuse, 0x60 ;  /* 0x000000609c037836 */ /* 0x040fe40000000000 */
[----:B------:R-:W-:Y:S01]  /*c790*/  VIADD R6, R156, 0x90 ;  /* 0x000000909c067836 */ /* 0x000fe20000000000 */
[-C--:B------:R-:W-:Y:S01]  /*c7a0*/  ISETP.GE.OR P3, PT, R0, R7.reuse, P0 ;  /* 0x000000070000720c */ /* 0x080fe20000766670 */
[C---:B------:R-:W-:Y:S01]  /*c7b0*/  IMAD R0, R12.reuse, UR6, RZ ;  /* 0x000000060c007c24 */ /* 0x040fe2000f8e02ff */
[-C--:B------:R-:W-:Y:S01]  /*c7c0*/  ISETP.GE.OR P1, PT, R3, R7.reuse, P0 ;  /* 0x000000070300720c */ /* 0x080fe20000726670 */
[----:B------:R-:W-:Y:S01]  /*c7d0*/  IMAD.WIDE.U32 R8, R12, UR44, R4 ;  /* 0x0000002c0c087c25 */ /* 0x000fe2000f8e0004 */
[----:B------:R-:W-:-:S02]  /*c7e0*/  ISETP.GE.OR P2, PT, R6, R7, P0 ;  /* 0x000000070600720c */ /* 0x000fc40000746670 */
[----:B------:R-:W-:Y:S01]  /*c7f0*/  ISETP.GE.OR P0, PT, R156, R7, P0 ;  /* 0x000000079c00720c */ /* 0x000fe20000706670 */
[----:B------:R-:W-:Y:S02]  /*c800*/  IMAD R3, R13, UR44, R0 ;  /* 0x0000002c0d037c24 */ /* 0x000fe4000f8e0200 */
[----:B------:R-:W-:-:S04]  /*c810*/  IMAD.WIDE R6, R11, 0xc0, R156 ;  /* 0x000000c00b067825 */ /* 0x000fc800078e029c */
[----:B------:R-:W-:-:S06]  /*c820*/  IMAD.IADD R11, R9, 0x1, R3 ;  /* 0x00000001090b7824 */ /* 0x000fcc00078e0203 */
        /* <DEDUP_REMOVED lines=12> */
.L_x_1530:
[----:B------:R-:W-:Y:S05]  /*c8f0*/  BSYNC B0 ;  /* 0x0000000000007941 */ /* 0x000fea0003800000 */
.L_x_1529:
        /* <DEDUP_REMOVED lines=15> */
.L_x_1532:
[----:B------:R-:W-:Y:S05]  /*c9f0*/  BSYNC B0 ;  /* 0x0000000000007941 */ /* 0x000fea0003800000 */
.L_x_1531:
        /* <DEDUP_REMOVED lines=15> */
.L_x_1534:
[----:B------:R-:W-:Y:S05]  /*caf0*/  BSYNC B0 ;  /* 0x0000000000007941 */ /* 0x000fea0003800000 */
.L_x_1533:
        /* <DEDUP_REMOVED lines=15> */
.L_x_1535:
[----:B------:R-:W-:Y:S05]  /*cbf0*/  BSYNC B0 ;  /* 0x0000000000007941 */ /* 0x000fea0003800000 */
.L_x_1524:
[----:B--2---:R-:W2:Y:S02]  /*cc00*/  LDC R0, c[0x0][0xda8] ;  /* 0x00036a00ff007b82 */ /* 0x004ea40000000800 */
[----:B--2---:R-:W-:-:S13]  /*cc10*/  ISETP.LE.AND P0, PT, R0, UR4, PT ;  /* 0x0000000400007c0c */ /* 0x004fda000bf03270 */
[----:B------:R-:W-:Y:S05]  /*cc20*/  @!P0 BRA `(.L_x_1536) ;  /* 0xffffff40005c8947 */ /* 0x000fea000383ffff */
[----:B------:R-:W-:Y:S05]  /*cc30*/  EXIT ;  /* 0x000000000000794d */ /* 0x000fea0003800000 */
.L_x_1485:
[----:B------:R-:W-:-:S08]  /*cc40*/  NOP ;  /* 0x0000000000007918 */ /* 0x000fd00000000000 */
[----:B------:R-:W1:-:S00]  /*cc50*/  USETMAXREG.DEALLOC.CTAPOOL 0x20 ;  /* 0x00000020000079c8 */ /* 0x000e4000080e0500 */
[----:B-1----:R-:W-:-:S06]  /*cc60*/  LOP3.LUT R0, R0, 0x3, RZ, 0xc0, !PT ;  /* 0x0000000300007812 */ /* 0x002fcc00078ec0ff */
[----:B--2---:R-:W1:Y:S01]  /*cc70*/  S2UR UR4, SR_CTAID.X ;  /* 0x00000000000479c3 */ /* 0x004e620000002500 */
[----:B------:R-:W-:Y:S02]  /*cc80*/  IMAD.MOV.U32 R27, RZ, RZ, RZ ;  /* 0x000000ffff1b7224 */ /* 0x000fe400078e00ff */
[----:B------:R-:W-:Y:S01]  /*cc90*/  IMAD.MOV.U32 R17, RZ, RZ, 0x1 ;  /* 0x00000001ff117424 */ /* 0x000fe200078e00ff */
[----:B------:R2:W3:Y:S01]  /*cca0*/  SHFL.IDX PT, R2, R0, RZ, 0x1f ;  /* 0x00001fff00027589 */ /* 0x0004e200000e0000 */
[----:B------:R-:W-:-:S03]  /*ccb0*/  IMAD.MOV.U32 R16, RZ, RZ, RZ ;  /* 0x000000ffff107224 */ /* 0x000fc600078e00ff */
[----:B--2---:R-:W1:Y:S01]  /*ccc0*/  LDC R0, c[0x0][0xda8] ;  /* 0x00036a00ff007b82 */ /* 0x004e620000000800 */
[----:B---3--:R-:W-:-:S04]  /*ccd0*/  ISETP.NE.AND P0, PT, R2, RZ, PT ;  /* 0x000000ff0200720c */ /* 0x008fc80003f05270 */
[----:B------:R-:W-:-:S05]  /*cce0*/  P2R R2, PR, RZ, 0x1 ;  /* 0x00000001ff027803 */ /* 0x000fca0000000000 */
[----:B------:R2:W-:Y:S04]  /*ccf0*/  STL [R1+0x4], R2 ;  /* 0x0000040201007387 */ /* 0x0005e80000100800 */
[----:B------:R-:W-:Y:S06]  /*cd00*/  @P0 BAR.ARV 0x4, 0x200 ;  /* 0x0108000000000b1d */ /* 0x000fec0000002000 */
[----:B-1----:R-:W-:-:S13]  /*cd10*/  ISETP.LE.AND P0, PT, R0, UR4, PT ;  /* 0x0000000400007c0c */ /* 0x002fda000bf03270 */
[----:B--2---:R-:W-:Y:S05]  /*cd20*/  @P0 BRA `(.L_x_1537) ;  /* 0x0000002400a00947 */ /* 0x004fea0003800000 */
[----:B------:R-:W1:Y:S01]  /*cd30*/  S2R R3, SR_TID.X ;  /* 0x0000000000037919 */ /* 0x000e620000002100 */
[----:B------:R-:W-:Y:S01]  /*cd40*/  IMAD.U32 R24, RZ, RZ, UR4 ;  /* 0x00000004ff187e24 */ /* 0x000fe2000f8e00ff */
[C---:B------:R-:W-:Y:S01]  /*cd50*/  LOP3.LUT R28, R26.reuse, 0x1, RZ, 0xfc, !PT ;  /* 0x000000011a1c7812 */ /* 0x040fe200078efcff */
[----:B------:R-:W-:Y:S01]  /*cd60*/  IMAD.MOV.U32 R17, RZ, RZ, 0x1 ;  /* 0x00000001ff117424 */ /* 0x000fe200078e00ff */
[----:B------:R-:W2:Y:S01]  /*cd70*/  S2R R6, SR_TID.X ;  /* 0x0000000000067919 */ /* 0x000ea20000002100 */
[----:B------:R-:W-:Y:S01]  /*cd80*/  LOP3.LUT R25, R26, 0x2, RZ, 0xfc, !PT ;  /* 0x000000021a197812 */ /* 0x000fe200078efcff */
[----:B------:R-:W-:Y:S01]  /*cd90*/  IMAD.MOV.U32 R16, RZ, RZ, RZ ;  /* 0x000000ffff107224 */ /* 0x000fe200078e00ff */
[----:B------:R-:W-:Y:S01]  /*cda0*/  ULDC UR42, c[0x0][0xc] ;  /* 0x00000300002a7ab9 */ /* 0x000fe20000000800 */
[----:B------:R-:W-:Y:S01]  /*cdb0*/  IMAD.MOV.U32 R27, RZ, RZ, RZ ;  /* 0x000000ffff1b7224 */ /* 0x000fe200078e00ff */
[----:B------:R-:W-:Y:S01]  /*cdc0*/  ULDC.64 UR44, c[0x0][0x198] ;  /* 0x00006600002c7ab9 */ /* 0x000fe20000000a00 */
[----:B-1----:R-:W-:Y:S01]  /*cdd0*/  LOP3.LUT R3, R3, 0x7f, RZ, 0xc0, !PT ;  /* 0x0000007f03037812 */ /* 0x002fe200078ec0ff */
[C---:B--2---:R-:W-:Y:S01]  /*cde0*/  IMAD.SHL.U32 R23, R6.reuse, 0x40, RZ ;  /* 0x0000004006177824 */ /* 0x044fe200078e00ff */
[C---:B------:R-:W-:Y:S01]  /*cdf0*/  LOP3.LUT R29, R6.reuse, 0x1f, RZ, 0xc0, !PT ;  /* 0x0000001f061d7812 */ /* 0x040fe200078ec0ff */
[----:B------:R-:W-:-:S02]  /*ce00*/  IMAD.SHL.U32 R2, R6, 0x20, RZ ;  /* 0x0000002006027824 */ /* 0x000fc400078e00ff */
[----:B------:R-:W-:Y:S01]  /*ce10*/  IMAD.SHL.U32 R5, R3, 0x10, RZ ;  /* 0x0000001003057824 */ /* 0x000fe200078e00ff */
        /* <DEDUP_REMOVED lines=12> */
[----:B------:R-:W-:Y:S02]  /*cee0*/  LOP3.LUT R22, R5, R4, RZ, 0xfc, !PT ;  /* 0x0000000405167212 */ /* 0x000fe400078efcff */
[----:B------:R-:W-:-:S07]  /*cef0*/  LOP3.LUT R23, R0, 0x640, R23, 0xf8, !PT ;  /* 0x0000064000177812 */ /* 0x000fce00078ef817 */
.L_x_1589:
[----:B------:R-:W-:Y:S01]  /*cf00*/  ULDC UR7, c[0x0][0xdd0] ;  /* 0x0003740000077ab9 */ /* 0x000fe20000000800 */
[----:B-1----:R-:W1:Y:S01]  /*cf10*/  LDC R0, c[0x0][0xde8] ;  /* 0x00037a00ff007b82 */ /* 0x002e620000000800 */
        /* <DEDUP_REMOVED lines=19> */
.L_x_1538:
[----:B------:R-:W-:Y:S01]  /*d050*/  ULDC UR9, c[0x0][0xdc4] ;  /* 0x0003710000097ab9 */ /* 0x000fe20000000800 */
[----:B------:R-:W-:Y:S01]  /*d060*/  UMOV UR6, UR7 ;  /* 0x0000000700067c82 */ /* 0x000fe20008000000 */
[----:B------:R-:W-:-:S11]  /*d070*/  UISETP.NE.AND UP0, UPT, UR9, 0x1, UPT ;  /* 0x000000010900788c */ /* 0x000fd6000bf05270 */
[----:B------:R-:W-:Y:S02]  /*d080*/  @UP0 ULDC.64 UR10, c[0x0][0xdc8] ;  /* 0x00037200000a0ab9 */ /* 0x000fe40000000a00 */
[----:B------:R-:W-:-:S04]  /*d090*/  UIMAD.WIDE.U32 UR4, UR7, UR10, URZ ;  /* 0x0000000a070472a5 */ /* 0x000fc8000f8e003f */
[----:B------:R-:W-:-:S04]  /*d0a0*/  @UP0 USHF.R.U32.HI UR6, URZ, UR11, UR5 ;  /* 0x0000000b3f060299 */ /* 0x000fc80008011605 */
[----:B------:R-:W-:-:S12]  /*d0b0*/  UIMAD UR4, UR6, UR9, URZ ;  /* 0x00000009060472a4 */ /* 0x000fd8000f8e023f */
.L_x_1539:
[----:B------:R-:W-:Y:S01]  /*d0c0*/  ULDC.64 UR10, c[0x0][0x3f8] ;  /* 0x0000fe00000a7ab9 */ /* 0x000fe20000000a00 */
[----:B------:R-:W-:Y:S01]  /*d0d0*/  ULOP3.LUT UR6, URZ, UR6, URZ, 0x33, !UPT ;  /* 0x000000063f067292 */ /* 0x000fe2000f8e333f */
[----:B------:R-:W-:Y:S01]  /*d0e0*/  BSSY B6, `(.L_x_1540) ;  /* 0x0000214000067945 */ /* 0x000fe20003800000 */
[----:B------:R-:W-:Y:S02]  /*d0f0*/  UISETP.NE.U32.AND UP0, UPT, UR10, URZ, UPT ;  /* 0x0000003f0a00728c */ /* 0x000fe4000bf05070 */
[----:B------:R-:W-:Y:S02]  /*d100*/  UIADD3 UR9, UR7, -UR4, URZ ;  /* 0x8000000407097290 */ /* 0x000fe4000fffe03f */
[----:B------:R-:W-:Y:S01]  /*d110*/  UISETP.NE.AND.EX UP0, UPT, UR11, URZ, UPT, UP0 ;  /* 0x0000003f0b00728c */ /* 0x000fe2000bf05300 */
[----:B------:R-:W-:Y:S01]  /*d120*/  ULDC UR4, c[0x0][0xdac] ;  /* 0x00036b0000047ab9 */ /* 0x000fe20000000800 */
[----:B------:R-:W-:Y:S01]  /*d130*/  ULDC UR5, c[0x0][0x404] ;  /* 0x0001010000057ab9 */ /* 0x000fe20000000800 */
[----:B------:R-:W-:Y:S01]  /*d140*/  UIADD3 UR6, UR6, UR4, URZ ;  /* 0x0000000406067290 */ /* 0x000fe2000fffe03f */
[----:B------:R-:W-:-:S02]  /*d150*/  ULDC UR7, c[0x0][0x2e0] ;  /* 0x0000b80000077ab9 */ /* 0x000fc40000000800 */
[----:B------:R-:W-:Y:S01]  /*d160*/  ULDC UR4, c[0x0][0x288] ;  /* 0x0000a20000047ab9 */ /* 0x000fe20000000800 */
[----:B------:R-:W-:Y:S02]  /*d170*/  UIMAD UR37, UR6, 0xc0, URZ ;  /* 0x000000c0062578a4 */ /* 0x000fe4000f8e023f */
[----:B------:R-:W-:Y:S02]  /*d180*/  USEL UR6, UR5, 0x1, UP0 ;  /* 0x0000000105067887 */ /* 0x000fe40008000000 */
[----:B------:R-:W-:Y:S02]  /*d190*/  UIADD3 UR5, UR37, 0x15f, -UR4 ;  /* 0x0000015f25057890 */ /* 0x000fe4000fffe804 */
[----:B------:R-:W-:Y:S02]  /*d1a0*/  UIMAD UR4, UR6, UR7, 0x9f ;  /* 0x0000009f060474a4 */ /* 0x000fe4000f8e0207 */
[----:B------:R-:W-:Y:S02]  /*d1b0*/  UIMAD UR6, UR6, UR7, UR5 ;  /* 0x00000007060672a4 */ /* 0x000fe4000f8e0205 */
[----:B------:R-:W-:Y:S01]  /*d1c0*/  UIMAD.WIDE UR4, UR4, 0x66666667, URZ ;  /* 0x66666667040478a5 */ /* 0x000fe2000f8e023f */
[----:B------:R-:W-:Y:S01]  /*d1d0*/  ULDC UR10, c[0x0][0xdc4] ;  /* 0x00037100000a7ab9 */ /* 0x000fe20000000800 */
[----:B------:R-:W-:-:S02]  /*d1e0*/  UIMAD.WIDE UR6, UR6, 0x66666667, URZ ;  /* 0x66666667060678a5 */ /* 0x000fc4000f8e023f */
[----:B------:R-:W-:Y:S02]  /*d1f0*/  UIMAD UR10, UR8, UR10, UR9 ;  /* 0x0000000a080a72a4 */ /* 0x000fe4000f8e0209 */
[----:B------:R-:W-:Y:S01]  /*d200*/  USHF.R.U32.HI UR6, URZ, 0x1f, UR7 ;  /* 0x0000001f3f067899 */ /* 0x000fe20008011607 */
[----:B------:R-:W-:Y:S01]  /*d210*/  UMOV UR8, UR5 ;  /* 0x0000000500087c82 */ /* 0x000fe20008000000 */
[----:B------:R-:W-:Y:S01]  /*d220*/  ULDC UR11, c[0x0][0xdb8] ;  /* 0x00036e00000b7ab9 */ /* 0x000fe20000000800 */
[----:B------:R-:W-:Y:S02]  /*d230*/  USHF.R.U32.HI UR9, URZ, 0x1f, UR8 ;  /* 0x0000001f3f097899 */ /* 0x000fe40008011608 */
[----:B------:R-:W-:Y:S02]  /*d240*/  ULEA.HI.SX32 UR6, UR7, UR6, 0x1a ;  /* 0x0000000607067291 */ /* 0x000fe4000f8fd23f */
[----:B------:R-:W-:Y:S02]  /*d250*/  ULEA.HI.SX32 UR9, UR8, UR9, 0x1a ;  /* 0x0000000908097291 */ /* 0x000fe4000f8fd23f */
[----:B------:R-:W-:-:S02]  /*d260*/  UISETP.NE.AND UP1, UPT, UR11, 0x1, UPT ;  /* 0x000000010b00788c */ /* 0x000fc4000bf25270 */
[----:B------:R-:W-:Y:S01]  /*d270*/  UISETP.LT.AND UP0, UPT, UR9, UR6, UPT ;  /* 0x000000060900728c */ /* 0x000fe2000bf01270 */
[----:B------:R-:W-:-:S03]  /*d280*/  UMOV UR39, UR10 ;  /* 0x0000000a00277c82 */ /* 0x000fc60008000000 */
[----:B------:R-:W-:-:S05]  /*d290*/  USEL UR41, UR9, UR6, UP0 ;  /* 0x0000000609297287 */ /* 0x000fca0008000000 */
[----:B------:R-:W-:Y:S01]  /*d2a0*/  @UP1 ULDC UR12, c[0x0][0xdbc] ;  /* 0x00036f00000c1ab9 */ /* 0x000fe20000000800 */
[----:B------:R-:W-:Y:S01]  /*d2b0*/  ISETP.LT.AND P0, PT, RZ, UR41, PT ;  /* 0x00000029ff007c0c */ /* 0x000fe2000bf01270 */
[----:B------:R-:W-:Y:S01]  /*d2c0*/  UIMAD.WIDE.U32 UR4, UR10, UR12, URZ ;  /* 0x0000000c0a0472a5 */ /* 0x000fe2000f8e003f */
[----:B------:R-:W-:-:S03]  /*d2d0*/  @UP1 ULDC UR7, c[0x0][0xdc0] ;  /* 0x0003700000071ab9 */ /* 0x000fc60000000800 */
[----:B------:R-:W-:-:S04]  /*d2e0*/  @UP1 USHF.R.U32.HI UR39, URZ, UR7, UR5 ;  /* 0x000000073f271299 */ /* 0x000fc80008011605 */
[----:B------:R-:W-:-:S04]  /*d2f0*/  UIADD3 UR38, -UR39, URZ, URZ ;  /* 0x0000003f27267290 */ /* 0x000fc8000fffe13f */
[----:B------:R-:W-:Y:S01]  /*d300*/  UIMAD UR38, UR11, UR38, UR10 ;  /* 0x000000260b2672a4 */ /* 0x000fe2000f8e020a */
[----:B------:R-:W-:Y:S11]  /*d310*/  @P0 BRA `(.L_x_1541) ;  /* 0x0000000000440947 */ /* 0x000ff60003800000 */
[----:B------:R-:W1:Y:S02]  /*d320*/  S2R R0, SR_TID.X ;  /* 0x0000000000007919 */ /* 0x000e640000002100 */
[----:B-1----:R-:W-:-:S04]  /*d330*/  LOP3.LUT R0, R0, 0x7f, RZ, 0xc0, !PT ;  /* 0x0000007f00007812 */ /* 0x002fc800078ec0ff */
        /* <DEDUP_REMOVED lines=15> */
.L_x_1541:
        /* <DEDUP_REMOVED lines=11> */
[----:B------:R-:W-:Y:S01]  /*d4e0*/  MOV R12, 0x1 ;  /* 0x00000001000c7802 */ /* 0x000fe20000000f00 */
        /* <DEDUP_REMOVED lines=8> */
[----:B------:R-:W-:-:S07]  /*d570*/  IMAD.MOV.U32 R13, RZ, RZ, RZ ;  /* 0x000000ffff0d7224 */ /* 0x000fce00078e00ff */
[----:B------:R-:W-:-:S07]  /*d580*/  LEPC R20, `(.L_x_1543) ;  /* 0x000000001014794e */ /* 0x000fce0000000000 */
[----:B-1----:R-:W-:Y:S05]  /*d590*/  CALL.ABS.NOINC R2 ;  /* 0x0000000002007343 */ /* 0x002fea0003c00000 */
.L_x_1543:
[----:B------:R-:W-:-:S06]  /*d5a0*/  UIADD3 UR4, UR40, 0x6000, URZ ;  /* 0x0000600028047890 */ /* 0x000fcc000fffe03f */
[----:B------:R-:W-:-:S05]  /*d5b0*/  IMAD.U32 R18, RZ, RZ, UR4 ;  /* 0x00000004ff127e24 */ /* 0x000fca000f8e00ff */
        /* <DEDUP_REMOVED lines=18> */
.L_x_1544:
        /* <DEDUP_REMOVED lines=20> */
.L_x_1545:
        /* <DEDUP_REMOVED lines=18> */
.L_x_1546:
[----:B------:R-:W-:Y:S01]  /*d940*/  ULDC.64 UR4, c[0x0][0x9f8] ;  /* 0x00027e0000047ab9 */ /* 0x000fe20000000a00 */
[----:B------:R-:W-:Y:S01]  /*d950*/  IMAD.U32 R5, RZ, RZ, UR39 ;  /* 0x00000027ff057e24 */ /* 0x000fe2000f8e00ff */
[----:B------:R-:W-:Y:S01]  /*d960*/  ISETP.NE.U32.AND P0, PT, RZ, UR4, PT ;  /* 0x00000004ff007c0c */ /* 0x000fe2000bf05070 */
[----:B------:R-:W-:Y:S01]  /*d970*/  IMAD.U32 R18, RZ, RZ, UR39 ;  /* 0x00000027ff127e24 */ /* 0x000fe2000f8e00ff */
[----:B------:R-:W1:Y:S01]  /*d980*/  S2R R6, SR_TID.X ;  /* 0x0000000000067919 */ /* 0x000e620000002100 */
[----:B------:R-:W2:Y:S01]  /*d990*/  LDC R0, c[0x0][0x428] ;  /* 0x00010a00ff007b82 */ /* 0x000ea20000000800 */
[----:B------:R-:W-:-:S13]  /*d9a0*/  ISETP.NE.AND.EX P0, PT, RZ, UR5, PT, P0 ;  /* 0x00000005ff007c0c */ /* 0x000fda000bf05300 */
[----:B------:R-:W3:Y:S01]  /*d9b0*/  @P0 LDC.64 R2, c[0x0][0x9f8] ;  /* 0x00027e00ff020b82 */ /* 0x000ee20000000a00 */
[----:B-1----:R-:W-:Y:S01]  /*d9c0*/  LOP3.LUT R21, R6, 0x7f, RZ, 0xc0, !PT ;  /* 0x0000007f06157812 */ /* 0x002fe200078ec0ff */
[----:B---3--:R-:W-:-:S03]  /*d9d0*/  @P0 IMAD.WIDE R2, R5, 0x4, R2 ;  /* 0x0000000405020825 */ /* 0x008fc600078e0202 */
[----:B------:R-:W-:-:S03]  /*d9e0*/  ISETP.NE.AND P2, PT, R21, RZ, PT ;  /* 0x000000ff1500720c */ /* 0x000fc60003f45270 */
[----:B------:R-:W1:Y:S01]  /*d9f0*/  LDC.64 R4, c[0x0][0x3f8] ;  /* 0x0000fe00ff047b82 */ /* 0x000e620000000a00 */
[----:B------:R-:W3:Y:S01]  /*da00*/  @P0 LDG.E R18, desc[UR46][R2.64] ;  /* 0x0000002e02120981 */ /* 0x000ee2000c1e1900 */
[----:B--2---:R-:W-:Y:S01]  /*da10*/  ISETP.NE.AND P0, PT, R0, 0x1, PT ;  /* 0x000000010000780c */ /* 0x004fe20003f05270 */
[----:B------:R-:W-:Y:S01]  /*da20*/  UMOV UR36, URZ ;  /* 0x0000003f00247c82 */ /* 0x000fe20008000000 */
[----:B------:R-:W-:Y:S01]  /*da30*/  UMOV UR6, 0xffffffff ;  /* 0xffffffff00067882 */ /* 0x000fe20000000000 */
[----:B------:R-:W-:Y:S01]  /*da40*/  SHF.R.U32.HI R6, RZ, 0x5, R6 ;  /* 0x00000005ff067819 */ /* 0x000fe20000011606 */
[----:B------:R-:W-:-:S03]  /*da50*/  IMAD.U32 R19, RZ, RZ, UR38 ;  /* 0x00000026ff137e24 */ /* 0x000fc6000f8e00ff */
[----:B------:R-:W-:Y:S01]  /*da60*/  LOP3.LUT R6, R6, 0x3, RZ, 0xc0, !PT ;  /* 0x0000000306067812 */ /* 0x000fe200078ec0ff */
[----:B------:R-:W-:-:S05]  /*da70*/  VOTEU.ALL UP1, P2 ;  /* 0x00000000003f7886 */ /* 0x000fca0001020000 */
[----:B------:R-:W2:Y:S01]  /*da80*/  @P0 LDC R0, c[0x0][0x42c] ;  /* 0x00010b00ff000b82 */ /* 0x000ea20000000800 */
[----:B------:R-:W-:-:S04]  /*da90*/  @!UP1 UIADD3 UR4, UP0, UR44, 0x270, URZ ;  /* 0x000002702c049890 */ /* 0x000fc8000ff1e03f */
[----:B------:R-:W-:Y:S01]  /*daa0*/  @!UP1 UIADD3.X UR5, URZ, UR45, URZ, UP0, !UPT ;  /* 0x0000002d3f059290 */ /* 0x000fe200087fe43f */
[----:B-1----:R-:W-:Y:S02]  /*dab0*/  ISETP.NE.U32.AND P1, PT, R4, RZ, PT ;  /* 0x000000ff0400720c */ /* 0x002fe40003f25070 */
[----:B------:R-:W1:Y:S02]  /*dac0*/  @P0 LDC R7, c[0x0][0x430] ;  /* 0x00010c00ff070b82 */ /* 0x000e640000000800 */
[----:B------:R-:W-:-:S04]  /*dad0*/  ISETP.NE.AND.EX P1, PT, R5, RZ, PT, P1 ;  /* 0x000000ff0500720c */ /* 0x000fc80003f25310 */
[----:B------:R4:W-:Y:S01]  /*dae0*/  @!UP1 UTMAPF.L2.4D [UR36], [UR4] ;  /* 0x00000024040095b8 */ /* 0x0009e20008018000 */
[----:B--2---:R-:W-:-:S05]  /*daf0*/  @P0 IMAD.HI.U32 R0, R0, UR38, RZ ;  /* 0x0000002600000c27 */ /* 0x004fca000f8e00ff */
[----:B-1----:R-:W-:Y:S02]  /*db00*/  @P0 SHF.R.U32.HI R19, RZ, R7, R0 ;  /* 0x00000007ff130219 */ /* 0x002fe40000011600 */
[----:B---3--:R-:W-:Y:S02]  /*db10*/  SHF.R.S32.HI R20, RZ, 0x1f, R18 ;  /* 0x0000001fff147819 */ /* 0x008fe40000011412 */
[----:B------:R-:W-:Y:S01]  /*db20*/  SEL R2, R18, RZ, !P1 ;  /* 0x000000ff12027207 */ /* 0x000fe20004800000 */
[----:B----4-:R-:W-:Y:S06]  /*db30*/  BRA.DIV UR6, `(.L_x_1547) ;  /* 0x0000001e06bc7947 */ /* 0x010fec000b800000 */
[----:B------:R1:W2:Y:S02]  /*db40*/  SHFL.IDX PT, R14, R6, RZ, 0x1f ;  /* 0x00001fff060e7589 */ /* 0x0002a400000e0000 */
.L_x_1608:
[----:B--2---:R-:W-:Y:S02]  /*db50*/  ISETP.NE.AND P0, PT, R14, RZ, PT ;  /* 0x000000ff0e00720c */ /* 0x004fe40003f05270 */
[----:B------:R-:W-:-:S11]  /*db60*/  PLOP3.LUT P6, PT, PT, PT, PT, 0x8, 0x0 ;  /* 0x000000000000781c */ /* 0x000fd60003fce170 */
[----:B------:R-:W-:Y:S05]  /*db70*/  @P0 BRA `(.L_x_1548) ;  /* 0x0000000400700947 */ /* 0x000fea0003800000 */
[----:B------:R-:W-:-:S06]  /*db80*/  UIADD3 UR4, UR41, -0x1, URZ ;  /* 0xffffffff29047890 */ /* 0x000fcc000fffe03f */
[----:B------:R-:W-:Y:S01]  /*db90*/  MOV R0, UR4 ;  /* 0x0000000400007c02 */ /* 0x000fe20008000f00 */
[----:B------:R-:W-:-:S03]  /*dba0*/  UMOV UR4, 0xffffffff ;  /* 0xffffffff00047882 */ /* 0x000fc60000000000 */
[----:B------:R-:W-:Y:S05]  /*dbb0*/  BRA.DIV UR4, `(.L_x_1549) ;  /* 0x0000001e04bc7947 */ /* 0x000fea000b800000 */
[----:B------:R-:W-:-:S13]  /*dbc0*/  ELECT P6, URZ, PT ;  /* 0x00000000003f782f */ /* 0x000fda00038c0000 */
.L_x_1611:
        /* <DEDUP_REMOVED lines=21> */
.L_x_1551:
[----:B-1----:R-:W-:Y:S02]  /*dd20*/  LEA R6, R16, UR40, 0x3 ;  /* 0x0000002810067c11 */ /* 0x002fe4000f8e18ff */
[----:B------:R-:W-:Y:S02]  /*dd30*/  SHF.L.U32 R3, R17, 0x1f, RZ ;  /* 0x0000001f11037819 */ /* 0x000fe400000006ff */
[----:B------:R-:W-:Y:S02]  /*dd40*/  ISETP.NE.AND P0, PT, R21, RZ, PT ;  /* 0x000000ff1500720c */ /* 0x000fe40003f05270 */
[----:B------:R-:W1:Y:S02]  /*dd50*/  SYNCS.PHASECHK.TRANS64.TRYWAIT P3, [R6+URZ+0x13280], R3 ;  /* 0x01328003060075a7 */ /* 0x000e64000806017f */
[----:B-1----:R-:W-:Y:S09]  /*dd60*/  @!P3 BRA `(.L_x_1552) ;  /* 0x0000001c0070b947 */ /* 0x002ff20003800000 */
.L_x_1612:
[----:B------:R-:W-:Y:S05]  /*dd70*/  @P0 BRA `(.L_x_1553) ;  /* 0x0000000000140947 */ /* 0x000fea0003800000 */
[----:B------:R-:W-:Y:S01]  /*dd80*/  ISETP.NE.AND P3, PT, R29, RZ, PT ;  /* 0x000000ff1d00720c */ /* 0x000fe20003f65270 */
[----:B--2---:R-:W-:-:S04]  /*dd90*/  IMAD.MOV.U32 R4, RZ, RZ, 0x2800 ;  /* 0x00002800ff047424 */ /* 0x004fc800078e00ff */
[----:B------:R3:W-:Y:S08]  /*dda0*/  SYNCS.ARRIVE.TRANS64 RZ, [R6+URZ+0x13270], R4 ;  /* 0x0132700406ff79a7 */ /* 0x0007f0000800003f */
[----:B------:R-:W-:Y:S05]  /*ddb0*/  @!P3 BRA `(.L_x_1553) ;  /* 0x000000000004b947 */ /* 0x000fea0003800000 */
[----:B------:R-:W-:Y:S01]  /*ddc0*/  BPT.TRAP 0x1 ;  /* 0x000000040000795c */ /* 0x000fe20000300000 */
.L_x_1553:
[----:B--2---:R-:W-:Y:S01]  /*ddd0*/  IMAD.U32 R5, RZ, RZ, UR40 ;  /* 0x00000028ff057e24 */ /* 0x004fe2000f8e00ff */
        /* <DEDUP_REMOVED lines=15> */
[----:B------:R-:W3:Y:S02]  /*ded0*/  SYNCS.PHASECHK.TRANS64.TRYWAIT P3, [R6+URZ+0x13240], R3 ;  /* 0x01324003060075a7 */ /* 0x000ee4000806017f */
[----:B--23--:R-:W-:Y:S05]  /*dee0*/  @!P3 BRA `(.L_x_1554) ;  /* 0x0000001c0024b947 */ /* 0x00cfea0003800000 */
.L_x_1613:
[----:B------:R-:W-:Y:S05]  /*def0*/  @P0 BRA `(.L_x_1555) ;  /* 0x0000000000140947 */ /* 0x000fea0003800000 */
[----:B------:R-:W-:Y:S01]  /*df00*/  ISETP.NE.AND P0, PT, R29, RZ, PT ;  /* 0x000000ff1d00720c */ /* 0x000fe20003f05270 */
[----:B-12---:R-:W-:-:S04]  /*df10*/  IMAD.MOV.U32 R3, RZ, RZ, 0x2800 ;  /* 0x00002800ff037424 */ /* 0x006fc800078e00ff */
[----:B------:R3:W-:Y:S08]  /*df20*/  SYNCS.ARRIVE.TRANS64 RZ, [R6+URZ+0x13230], R3 ;  /* 0x0132300306ff79a7 */ /* 0x0007f0000800003f */
[----:B------:R-:W-:Y:S05]  /*df30*/  @!P0 BRA `(.L_x_1555) ;  /* 0x0000000000048947 */ /* 0x000fea0003800000 */
[----:B------:R-:W-:Y:S01]  /*df40*/  BPT.TRAP 0x1 ;  /* 0x000000040000795c */ /* 0x000fe20000300000 */
.L_x_1555:
        /* <DEDUP_REMOVED lines=13> */
[----:B----4-:R-:W-:Y:S01]  /*e020*/  NOP ;  /* 0x0000000000007918 */ /* 0x010fe20000000000 */
.L_x_1550:
        /* <DEDUP_REMOVED lines=10> */
[----:B------:R-:W-:Y:S01]  /*e0d0*/  @P0 IMAD.MOV.U32 R0, RZ, RZ, 0x3000 ;  /* 0x00003000ff000424 */ /* 0x000fe200078e00ff */
[----:B------:R-:W-:Y:S01]  /*e0e0*/  UMOV UR11, UR37 ;  /* 0x00000025000b7c82 */ /* 0x000fe20008000000 */
[----:B------:R-:W-:Y:S01]  /*e0f0*/  UMOV UR12, UR38 ;  /* 0x00000026000c7c82 */ /* 0x000fe20008000000 */
[----:B------:R-:W-:Y:S01]  /*e100*/  UMOV UR13, UR39 ;  /* 0x00000027000d7c82 */ /* 0x000fe20008000000 */
[----:B------:R4:W-:Y:S01]  /*e110*/  @P0 SYNCS.ARRIVE.TRANS64 RZ, [UR40+0x13200], R0 ;  /* 0x01320000ffff09a7 */ /* 0x0009e20008000028 */
[----:B------:R4:W-:Y:S01]  /*e120*/  UTMALDG.4D [UR8], [UR4], desc[UR6] ;  /* 0x00000608040075b4 */ /* 0x0009e20008019000 */
[----:B------:R-:W-:Y:S02]  /*e130*/  NOP ;  /* 0x0000000000007918 */ /* 0x000fe40000000000 */
.L_x_1548:
[----:B------:R-:W-:Y:S01]  /*e140*/  VIADD R27, R27, 0x1 ;  /* 0x000000011b1b7836 */ /* 0x000fe20000000000 */
[----:B------:R-:W-:Y:S04]  /*e150*/  BSSY B0, `(.L_x_1556) ;  /* 0x0000007000007945 */ /* 0x000fe80003800000 */
[----:B----4-:R-:W-:-:S04]  /*e160*/  LEA.HI R0, R27, R27, RZ, 0x1 ;  /* 0x0000001b1b007211 */ /* 0x010fc800078f08ff */
[----:B------:R-:W-:-:S05]  /*e170*/  LOP3.LUT R0, R0, 0xfffffffe, RZ, 0xc0, !PT ;  /* 0xfffffffe00007812 */ /* 0x000fca00078ec0ff */
[----:B------:R-:W-:-:S05]  /*e180*/  IMAD.IADD R0, R27, 0x1, -R0 ;  /* 0x000000011b007824 */ /* 0x000fca00078e0a00 */
[----:B------:R-:W-:-:S04]  /*e190*/  SHF.L.U32 R0, R0, 0x1f, RZ ;  /* 0x0000001f00007819 */ /* 0x000fc800000006ff */
[----:B------:R-:W4:Y:S02]  /*e1a0*/  SYNCS.PHASECHK.TRANS64.TRYWAIT P0, [UR40+0x13220], R0 ;  /* 0x01322000ff0075a7 */ /* 0x000f240008000168 */
[----:B----4-:R-:W-:Y:S05]  /*e1b0*/  @!P0 BRA `(.L_x_1557) ;  /* 0x0000001800848947 */ /* 0x010fea0003800000 */
.L_x_1614:
[----:B------:R-:W-:Y:S05]  /*e1c0*/  BSYNC B0 ;  /* 0x0000000000007941 */ /* 0x000fea0003800000 */
.L_x_1556:
[----:B------:R-:W-:-:S06]  /*e1d0*/  UISETP.GE.AND UP0, UPT, UR41, 0x2, UPT ;  /* 0x000000022900788c */ /* 0x000fcc000bf06270 */
[----:B------:R-:W-:-:S13]  /*e1e0*/  PLOP3.LUT P0, PT, PT, PT, UP0, 0x80, 0x0 ;  /* 0x000000000000781c */ /* 0x000fda0003f0f008 */
[----:B------:R-:W-:Y:S05]  /*e1f0*/  @!P0 BRA `(.L_x_1558) ;  /* 0x0000000800b88947 */ /* 0x000fea0003800000 */
[----:B------:R-:W-:Y:S01]  /*e200*/  UIADD3 UR4, UR41, -0x2, URZ ;  /* 0xfffffffe29047890 */ /* 0x000fe2000fffe03f */
[----:B------:R-:W-:Y:S02]  /*e210*/  IMAD.MOV.U32 R7, RZ, RZ, R17 ;  /* 0x000000ffff077224 */ /* 0x000fe400078e0011 */
[----:B-123--:R-:W-:-:S03]  /*e220*/  IMAD.MOV.U32 R6, RZ, RZ, R16 ;  /* 0x000000ffff067224 */ /* 0x00efc600078e0010 */
[----:B------:R-:W-:-:S07]  /*e230*/  IMAD.U32 R0, RZ, RZ, UR4 ;  /* 0x00000004ff007e24 */ /* 0x000fce000f8e00ff */
.L_x_1578:
[----:B------:R-:W-:Y:S01]  /*e240*/  VIADD R16, R6, 0x1 ;  /* 0x0000000106107836 */ /* 0x000fe20000000000 */
[----:B------:R-:W-:Y:S05]  /*e250*/  YIELD ;  /* 0x0000000000007946 */ /* 0x000fea0003800000 */
[----:B------:R-:W-:Y:S01]  /*e260*/  ISETP.NE.AND P0, PT, R16, 0x2, PT ;  /* 0x000000021000780c */ /* 0x000fe20003f05270 */
[----:B------:R-:W-:Y:S03]  /*e270*/  BSSY B0, `(.L_x_1559) ;  /* 0x0000061000007945 */ /* 0x000fe60003800000 */
[----:B------:R-:W-:-:S02]  /*e280*/  SEL R4, RZ, 0x1, P0 ;  /* 0x00000001ff047807 */ /* 0x000fc40000000000 */
[----:B------:R-:W-:Y:S02]  /*e290*/  SEL R16, R16, RZ, P0 ;  /* 0x000000ff10107207 */ /* 0x000fe40000000000 */
[----:B------:R-:W-:Y:S01]  /*e2a0*/  LOP3.LUT R17, R7, R4, RZ, 0x3c, !PT ;  /* 0x0000000407117212 */ /* 0x000fe200078e3cff */
[----:B-1--4-:R-:W-:Y:S06]  /*e2b0*/  @!P6 BRA `(.L_x_1560) ;  /* 0x000000040070e947 */ /* 0x012fec0003800000 */
[----:B------:R-:W-:Y:S01]  /*e2c0*/  IMAD.MOV.U32 R9, RZ, RZ, R0 ;  /* 0x000000ffff097224 */ /* 0x000fe200078e0000 */
[----:B------:R-:W-:Y:S06]  /*e2d0*/  @!P1 BRA `(.L_x_1561) ;  /* 0x00000000004c9947 */ /* 0x000fec0003800000 */
[----:B------:R-:W1:Y:S01]  /*e2e0*/  LDC R9, c[0x0][0x41c] ;  /* 0x00010700ff097b82 */ /* 0x000e620000000800 */
[----:B------:R-:W-:Y:S01]  /*e2f0*/  IMAD.MOV.U32 R11, RZ, RZ, R0 ;  /* 0x000000ffff0b7224 */ /* 0x000fe200078e0000 */
[----:B------:R-:W-:Y:S02]  /*e300*/  ULDC.64 UR4, c[0x0][0x408] ;  /* 0x0001020000047ab9 */ /* 0x000fe40000000a00 */
[----:B------:R-:W-:-:S04]  /*e310*/  IMAD R5, R20, UR4, RZ ;  /* 0x0000000414057c24 */ /* 0x000fc8000f8e02ff */
[----:B------:R-:W-:Y:S01]  /*e320*/  IMAD R5, R18, UR5, R5 ;  /* 0x0000000512057c24 */ /* 0x000fe2000f8e0205 */
[----:B-1----:R-:W-:-:S13]  /*e330*/  ISETP.NE.AND P0, PT, R9, 0x1, PT ;  /* 0x000000010900780c */ /* 0x002fda0003f05270 */
[----:B------:R-:W1:Y:S02]  /*e340*/  @P0 LDC.64 R2, c[0x0][0x420] ;  /* 0x00010800ff020b82 */ /* 0x000e640000000a00 */
[----:B-1----:R-:W-:-:S05]  /*e350*/  @P0 IMAD.HI.U32 R2, R0, R2, RZ ;  /* 0x0000000200020227 */ /* 0x002fca00078e00ff */
        /* <DEDUP_REMOVED lines=11> */
.L_x_1561:
[----:B------:R-:W2:Y:S01]  /*e410*/  S2R R3, SR_TID.X ;  /* 0x0000000000037919 */ /* 0x000ea20000002100 */
[----:B-1----:R-:W-:Y:S01]  /*e420*/  SHF.L.U32 R4, R17, 0x1f, RZ ;  /* 0x0000001f11047819 */ /* 0x002fe200000006ff */
[----:B------:R-:W-:Y:S01]  /*e430*/  BSSY B1, `(.L_x_1562) ;  /* 0x0000006000017945 */ /* 0x000fe20003800000 */
[----:B--2---:R-:W-:Y:S02]  /*e440*/  LOP3.LUT R5, R3, 0x7f, RZ, 0xc0, !PT ;  /* 0x0000007f03057812 */ /* 0x004fe400078ec0ff */
[----:B------:R-:W-:Y:S02]  /*e450*/  LEA R3, R16, UR40, 0x3 ;  /* 0x0000002810037c11 */ /* 0x000fe4000f8e18ff */
[----:B------:R-:W-:Y:S02]  /*e460*/  ISETP.NE.AND P3, PT, R5, RZ, PT ;  /* 0x000000ff0500720c */ /* 0x000fe40003f65270 */
[----:B------:R-:W1:Y:S02]  /*e470*/  SYNCS.PHASECHK.TRANS64.TRYWAIT P0, [R3+URZ+0x13280], R4 ;  /* 0x01328004030075a7 */ /* 0x000e64000800017f */
[----:B-1----:R-:W-:Y:S09]  /*e480*/  @!P0 BRA `(.L_x_1563) ;  /* 0x0000001400e88947 */ /* 0x002ff20003800000 */
.L_x_1615:
[----:B------:R-:W-:Y:S05]  /*e490*/  BSYNC B1 ;  /* 0x0000000000017941 */ /* 0x000fea0003800000 */
.L_x_1562:
[----:B------:R-:W-:Y:S04]  /*e4a0*/  BSSY B1, `(.L_x_1564) ;  /* 0x0000007000017945 */ /* 0x000fe80003800000 */
[----:B------:R-:W-:Y:S05]  /*e4b0*/  @P3 BRA `(.L_x_1565) ;  /* 0x0000000000143947 */ /* 0x000fea0003800000 */
[----:B------:R-:W-:Y:S01]  /*e4c0*/  ISETP.NE.AND P0, PT, R29, RZ, PT ;  /* 0x000000ff1d00720c */ /* 0x000fe20003f05270 */
[----:B------:R-:W-:-:S04]  /*e4d0*/  IMAD.MOV.U32 R8, RZ, RZ, 0x2800 ;  /* 0x00002800ff087424 */ /* 0x000fc800078e00ff */
[----:B------:R2:W-:Y:S08]  /*e4e0*/  SYNCS.ARRIVE.TRANS64 RZ, [R3+URZ+0x13270], R8 ;  /* 0x0132700803ff79a7 */ /* 0x0005f0000800003f */
[----:B------:R-:W-:Y:S05]  /*e4f0*/  @!P0 BRA `(.L_x_1565) ;  /* 0x0000000000048947 */ /* 0x000fea0003800000 */
[----:B------:R-:W-:Y:S01]  /*e500*/  BPT.TRAP 0x1 ;  /* 0x000000040000795c */ /* 0x000fe20000300000 */
.L_x_1565:
[----:B------:R-:W-:Y:S05]  /*e510*/  BSYNC B1 ;  /* 0x0000000000017941 */ /* 0x000fea0003800000 */
.L_x_1564:
[----:B------:R-:W-:Y:S01]  /*e520*/  IMAD.MOV.U32 R11, RZ, RZ, RZ ;  /* 0x000000ffff0b7224 */ /* 0x000fe200078e00ff */
[----:B------:R-:W-:Y:S01]  /*e530*/  R2UR UR12, R19 ;  /* 0x00000000130c72ca */ /* 0x000fe200000e0000 */
[----:B------:R-:W-:Y:S01]  /*e540*/  IMAD.U32 R5, RZ, RZ, UR40 ;  /* 0x00000028ff057e24 */ /* 0x000fe2000f8e00ff */
[----:B------:R-:W-:Y:S01]  /*e550*/  UIADD3 UR4, UP0, UR44, 0x470, URZ ;  /* 0x000004702c047890 */ /* 0x000fe2000ff1e03f */
[----:B------:R-:W-:Y:S01]  /*e560*/  PLOP3.LUT P0, PT, PT, PT, PT, 0x80, 0x0 ;  /* 0x000000000000781c */ /* 0x000fe20003f0f070 */
[----:B------:R-:W-:Y:S01]  /*e570*/  IMAD R9, R9, 0xa0, RZ ;  /* 0x000000a009097824 */ /* 0x000fe200078e02ff */
[----:B------:R-:W-:Y:S01]  /*e580*/  R2UR UR10, R11 ;  /* 0x000000000b0a72ca */ /* 0x000fe200000e0000 */
[----:B--2---:R-:W-:Y:S01]  /*e590*/  IMAD R8, R16, 0x2800, R5 ;  /* 0x0000280010087824 */ /* 0x004fe200078e0205 */
[----:B------:R-:W-:Y:S01]  /*e5a0*/  UIADD3.X UR5, URZ, UR45, URZ, UP0, !UPT ;  /* 0x0000002d3f057290 */ /* 0x000fe200087fe43f */
[----:B------:R-:W-:Y:S01]  /*e5b0*/  VIADD R10, R3, 0x13270 ;  /* 0x00013270030a7836 */ /* 0x000fe20000000000 */
[----:B------:R-:W-:Y:S01]  /*e5c0*/  UMOV UR6, 0x0 ;  /* 0x0000000000067882 */ /* 0x000fe20000000000 */
[----:B------:R-:W-:Y:S01]  /*e5d0*/  VIADD R5, R8, 0x6000 ;  /* 0x0000600008057836 */ /* 0x000fe20000000000 */
[----:B------:R-:W-:-:S09]  /*e5e0*/  UMOV UR7, 0x14f00000 ;  /* 0x14f0000000077882 */ /* 0x000fd20000000000 */
.L_x_1566:
        /* <DEDUP_REMOVED lines=12> */
.L_x_1616:
[----:B------:R-:W-:Y:S05]  /*e6b0*/  BSYNC B1 ;  /* 0x0000000000017941 */ /* 0x000fea0003800000 */
.L_x_1567:
[----:B------:R-:W-:Y:S01]  /*e6c0*/  BSSY B1, `(.L_x_1569) ;  /* 0x0000009000017945 */ /* 0x000fe20003800000 */
[----:B-12---:R-:W-:Y:S02]  /*e6d0*/  IMAD.MOV.U32 R4, RZ, RZ, 0x0 ;  /* 0x00000000ff047424 */ /* 0x006fe400078e00ff */
[----:B------:R-:W-:Y:S01]  /*e6e0*/  IMAD.MOV.U32 R5, RZ, RZ, 0x14f00000 ;  /* 0x14f00000ff057424 */ /* 0x000fe200078e00ff */
[----:B------:R-:W-:Y:S06]  /*e6f0*/  @P3 BRA `(.L_x_1570) ;  /* 0x0000000000143947 */ /* 0x000fec0003800000 */
[----:B------:R-:W-:Y:S01]  /*e700*/  ISETP.NE.AND P0, PT, R29, RZ, PT ;  /* 0x000000ff1d00720c */ /* 0x000fe20003f05270 */
[----:B------:R-:W-:-:S04]  /*e710*/  IMAD.MOV.U32 R10, RZ, RZ, 0x2800 ;  /* 0x00002800ff0a7424 */ /* 0x000fc800078e00ff */
[----:B------:R1:W-:Y:S08]  /*e720*/  SYNCS.ARRIVE.TRANS64 RZ, [R3+URZ+0x13230], R10 ;  /* 0x0132300a03ff79a7 */ /* 0x0003f0000800003f */
[----:B------:R-:W-:Y:S05]  /*e730*/  @!P0 BRA `(.L_x_1570) ;  /* 0x0000000000048947 */ /* 0x000fea0003800000 */
[----:B------:R-:W-:Y:S01]  /*e740*/  BPT.TRAP 0x1 ;  /* 0x000000040000795c */ /* 0x000fe20000300000 */
.L_x_1570:
[----:B------:R-:W-:Y:S05]  /*e750*/  BSYNC B1 ;  /* 0x0000000000017941 */ /* 0x000fea0003800000 */
.L_x_1569:
[----:B------:R-:W-:Y:S01]  /*e760*/  R2UR UR6, R4 ;  /* 0x00000000040672ca */ /* 0x000fe200000e0000 */
[----:B------:R-:W-:Y:S01]  /*e770*/  UIADD3 UR4, UP0, UR44, 0x370, URZ ;  /* 0x000003702c047890 */ /* 0x000fe2000ff1e03f */
[----:B------:R-:W-:Y:S01]  /*e780*/  R2UR UR7, R5 ;  /* 0x00000000050772ca */ /* 0x000fe200000e0000 */
[----:B------:R-:W-:Y:S01]  /*e790*/  VIADD R8, R8, 0xe000 ;  /* 0x0000e00008087836 */ /* 0x000fe20000000000 */
[----:B------:R-:W-:Y:S01]  /*e7a0*/  R2UR UR10, R11 ;  /* 0x000000000b0a72ca */ /* 0x000fe200000e0000 */
[----:B-1----:R-:W-:Y:S01]  /*e7b0*/  VIADD R3, R3, 0x13230 ;  /* 0x0001323003037836 */ /* 0x002fe20000000000 */
[----:B------:R-:W-:Y:S01]  /*e7c0*/  R2UR UR12, R19 ;  /* 0x00000000130c72ca */ /* 0x000fe200000e0000 */
[----:B------:R-:W-:Y:S01]  /*e7d0*/  UIADD3.X UR5, URZ, UR45, URZ, UP0, !UPT ;  /* 0x0000002d3f057290 */ /* 0x000fe200087fe43f */
[----:B------:R-:W-:-:S13]  /*e7e0*/  PLOP3.LUT P0, PT, PT, PT, PT, 0x80, 0x0 ;  /* 0x000000000000781c */ /* 0x000fda0003f0f070 */
.L_x_1571:
        /* <DEDUP_REMOVED lines=9> */
.L_x_1560:
[----:B------:R-:W-:Y:S05]  /*e880*/  BSYNC B0 ;  /* 0x0000000000007941 */ /* 0x000fea0003800000 */
.L_x_1559:
[----:B------:R-:W-:-:S13]  /*e890*/  ISETP.NE.AND P0, PT, R28, 0x3, PT ;  /* 0x000000031c00780c */ /* 0x000fda0003f05270 */
[----:B------:R-:W-:Y:S05]  /*e8a0*/  @!P0 BRA `(.L_x_1572) ;  /* 0x0000000000048947 */ /* 0x000fea0003800000 */
[----:B------:R-:W-:Y:S01]  /*e8b0*/  BPT.TRAP 0x1 ;  /* 0x000000040000795c */ /* 0x000fe20000300000 */
.L_x_1572:
[----:B------:R-:W-:Y:S01]  /*e8c0*/  LOP3.LUT R3, R7, 0x1, RZ, 0x3c, !PT ;  /* 0x0000000107037812 */ /* 0x000fe200078e3cff */
[----:B------:R-:W-:Y:S01]  /*e8d0*/  BSSY B0, `(.L_x_1573) ;  /* 0x0000006000007945 */ /* 0x000fe20003800000 */
[----:B------:R-:W-:Y:S02]  /*e8e0*/  LEA R12, R6, UR40, 0x3 ;  /* 0x00000028060c7c11 */ /* 0x000fe4000f8e18ff */
[----:B------:R-:W-:Y:S02]  /*e8f0*/  SHF.L.U32 R3, R3, 0x1f, RZ ;  /* 0x0000001f03037819 */ /* 0x000fe400000006ff */
[----:B------:R-:W-:Y:S02]  /*e900*/  ISETP.NE.AND P0, PT, R25, 0x3, PT ;  /* 0x000000031900780c */ /* 0x000fe40003f05270 */
[----:B------:R-:W1:Y:S02]  /*e910*/  SYNCS.PHASECHK.TRANS64.TRYWAIT P3, [R12+URZ+0x13270], R3 ;  /* 0x013270030c0075a7 */ /* 0x000e64000806017f */
[----:B-1----:R-:W-:Y:S09]  /*e920*/  @!P3 BRA `(.L_x_1574) ;  /* 0x0000001000e8b947 */ /* 0x002ff20003800000 */
.L_x_1617:
[----:B------:R-:W-:Y:S05]  /*e930*/  BSYNC B0 ;  /* 0x0000000000007941 */ /* 0x000fea0003800000 */
.L_x_1573:
[----:B------:R-:W-:Y:S05]  /*e940*/  @!P0 BRA `(.L_x_1575) ;  /* 0x0000000000048947 */ /* 0x000fea0003800000 */
[----:B------:R-:W-:Y:S01]  /*e950*/  BPT.TRAP 0x1 ;  /* 0x000000040000795c */ /* 0x000fe20000300000 */
.L_x_1575:
[----:B-1----:R-:W-:Y:S01]  /*e960*/  SHF.L.U32 R3, R7, 0x1f, RZ ;  /* 0x0000001f07037819 */ /* 0x002fe200000006ff */
[----:B------:R-:W-:-:S03]  /*e970*/  IMAD R10, R6, 0x2800, RZ ;  /* 0x00002800060a7824 */ /* 0x000fc600078e02ff */
[----:B------:R-:W1:Y:S02]  /*e980*/  SYNCS.PHASECHK.TRANS64.TRYWAIT P3, [R12+URZ+0x13260], R3 ;  /* 0x013260030c0075a7 */ /* 0x000e64000806017f */
[----:B-1----:R-:W-:Y:S05]  /*e990*/  @!P3 BRA `(.L_x_1576) ;  /* 0x0000001000e0b947 */ /* 0x002fea0003800000 */
.L_x_1618:
[C---:B-1----:R-:W-:Y:S01]  /*e9a0*/  LOP3.LUT R3, R10.reuse, R23, RZ, 0xfc, !PT ;  /* 0x000000170a037212 */ /* 0x042fe200078efcff */
[----:B------:R-:W-:Y:S05]  /*e9b0*/  WARPSYNC.ALL ;  /* 0x0000000000007948 */ /* 0x000fea0003800000 */
[----:B------:R-:W1:Y:S01]  /*e9c0*/  LDSM.16.MT88.4 R4, [R3+UR40+0x6000] ;  /* 0x006000280304783b */ /* 0x000e620008004200 */
[----:B------:R-:W-:-:S05]  /*e9d0*/  LOP3.LUT R13, R10, R22, RZ, 0xfc, !PT ;  /* 0x000000160a0d7212 */ /* 0x000fca00078efcff */
[----:B------:R-:W-:Y:S01]  /*e9e0*/  VIADD R13, R13, UR40 ;  /* 0x000000280d0d7c36 */ /* 0x000fe20008000000 */
[C-C-:B-1----:R-:W-:Y:S02]  /*e9f0*/  PRMT R8, R4.reuse, 0x6420, R5.reuse ;  /* 0x0000642004087816 */ /* 0x142fe40000000005 */
[----:B------:R-:W-:Y:S02]  /*ea00*/  PRMT R9, R4, 0x7531, R5 ;  /* 0x0000753104097816 */ /* 0x000fe40000000005 */
[C-C-:B------:R-:W-:Y:S02]  /*ea10*/  PRMT R10, R6.reuse, 0x6420, R7.reuse ;  /* 0x00006420060a7816 */ /* 0x140fe40000000007 */
[----:B------:R-:W-:-:S05]  /*ea20*/  PRMT R11, R6, 0x7531, R7 ;  /* 0x00007531060b7816 */ /* 0x000fca0000000007 */
[----:B------:R-:W-:Y:S04]  /*ea30*/  STSM.16.M88.4 [R13+0x1000], R8 ;  /* 0x001000080d007844 */ /* 0x000fe80000000200 */
[----:B------:R-:W1:Y:S02]  /*ea40*/  LDSM.16.MT88.4 R4, [R3+UR40+0x6800] ;  /* 0x006800280304783b */ /* 0x000e640008004200 */
[C-C-:B-1----:R-:W-:Y:S02]  /*ea50*/  PRMT R8, R4.reuse, 0x6420, R5.reuse ;  /* 0x0000642004087816 */ /* 0x142fe40000000005 */
[----:B------:R-:W-:Y:S02]  /*ea60*/  PRMT R9, R4, 0x7531, R5 ;  /* 0x0000753104097816 */ /* 0x000fe40000000005 */
[----:B------:R-:W-:-:S02]  /*ea70*/  PRMT R10, R6, 0x6420, R7 ;  /* 0x00006420060a7816 */ /* 0x000fc40000000007 */
        /* <DEDUP_REMOVED lines=25> */
[----:B--2---:R-:W2:Y:S01]  /*ec10*/  FENCE.VIEW.ASYNC.S ;  /* 0x00000000000073c6 */ /* 0x004ea20000000000 */
[----:B------:R-:W-:Y:S05]  /*ec20*/  @!P0 BRA `(.L_x_1577) ;  /* 0x0000000000048947 */ /* 0x000fea0003800000 */
[----:B------:R-:W-:Y:S01]  /*ec30*/  BPT.TRAP 0x1 ;  /* 0x000000040000795c */ /* 0x000fe20000300000 */
.L_x_1577:
[----:B--2---:R4:W-:Y:S01]  /*ec40*/  SYNCS.ARRIVE.TRANS64.A1T0 RZ, [R12+URZ+0x13250], RZ ;  /* 0x013250ff0cff79a7 */ /* 0x0049e2000810003f */
[----:B------:R-:W-:Y:S01]  /*ec50*/  BAR.SYNC.DEFER_BLOCKING 0x2, 0x80 ;  /* 0x0082000000007b1d */ /* 0x000fe20000010000 */
[----:B------:R-:W-:Y:S01]  /*ec60*/  ISETP.GT.AND P0, PT, R0, RZ, PT ;  /* 0x000000ff0000720c */ /* 0x000fe20003f04270 */
[----:B------:R-:W-:Y:S01]  /*ec70*/  @!P2 VIADD R3, R12, 0x13280 ;  /* 0x000132800c03a836 */ /* 0x000fe20000000000 */
[----:B------:R-:W-:Y:S01]  /*ec80*/  IADD3 R0, R0, -0x1, RZ ;  /* 0xffffffff00007810 */ /* 0x000fe20007ffe0ff */
[----:B------:R-:W-:Y:S02]  /*ec90*/  IMAD.MOV.U32 R7, RZ, RZ, R17 ;  /* 0x000000ffff077224 */ /* 0x000fe400078e0011 */
[----:B------:R-:W-:Y:S01]  /*eca0*/  IMAD.MOV.U32 R6, RZ, RZ, R16 ;  /* 0x000000ffff067224 */ /* 0x000fe200078e0010 */
[----:B------:R-:W-:-:S04]  /*ecb0*/  @!P2 PRMT R3, RZ, 0x654, R3 ;  /* 0x00000654ff03a816 */ /* 0x000fc80000000003 */
[----:B------:R4:W-:Y:S03]  /*ecc0*/  @!P2 SYNCS.ARRIVE.TRANS64.RED.A1T0 RZ, [R3+URZ], RZ ;  /* 0x000000ff03ffa9a7 */ /* 0x0009e6000810043f */
[----:B------:R-:W-:Y:S05]  /*ecd0*/  @P0 BRA `(.L_x_1578) ;  /* 0xfffffff400580947 */ /* 0x000fea000383ffff */
.L_x_1558:
[----:B------:R-:W-:Y:S01]  /*ece0*/  BSSY B0, `(.L_x_1579) ;  /* 0x000000f000007945 */ /* 0x000fe20003800000 */
[----:B------:R-:W-:-:S03]  /*ecf0*/  ISETP.NE.AND P1, PT, R28, 0x3, PT ;  /* 0x000000031c00780c */ /* 0x000fc60003f25270 */
[----:B------:R-:W-:Y:S10]  /*ed00*/  @P2 BRA `(.L_x_1580) ;  /* 0x0000000000302947 */ /* 0x000ff40003800000 */
[----:B------:R-:W5:Y:S01]  /*ed10*/  S2R R7, SR_LANEID ;  /* 0x0000000000077919 */ /* 0x000f620000000000 */
[----:B------:R-:W-:Y:S01]  /*ed20*/  VOTEU.ANY UR4, UPT, PT ;  /* 0x0000000000047886 */ /* 0x000fe200038e0100 */
[----:B-1234-:R-:W1:Y:S01]  /*ed30*/  LDC.64 R2, c[0x0][0xdf0] ;  /* 0x00037c00ff027b82 */ /* 0x01ee620000000a00 */
[----:B------:R-:W5:Y:S08]  /*ed40*/  FLO.U32 R0, UR4 ;  /* 0x0000000400007d00 */ /* 0x000f7000080e0000 */
[----:B------:R-:W1:Y:S01]  /*ed50*/  POPC R5, UR4 ;  /* 0x0000000400057d09 */ /* 0x000e620008000000 */
[----:B-----5:R-:W-:-:S13]  /*ed60*/  ISETP.EQ.U32.AND P0, PT, R0, R7, PT ;  /* 0x000000070000720c */ /* 0x020fda0003f02070 */
[----:B-1----:R-:W2:Y:S01]  /*ed70*/  @P0 ATOMG.E.ADD.STRONG.GPU PT, R3, desc[UR46][R2.64], R5 ;  /* 0x00000005020309a8 */ /* 0x002ea200081ee1ee */
[----:B------:R-:W1:Y:S02]  /*ed80*/  S2R R4, SR_LTMASK ;  /* 0x0000000000047919 */ /* 0x000e640000003900 */
[----:B-1----:R-:W-:-:S04]  /*ed90*/  LOP3.LUT R4, R4, UR4, RZ, 0xc0, !PT ;  /* 0x0000000404047c12 */ /* 0x002fc8000f8ec0ff */
[----:B------:R-:W1:Y:S01]  /*eda0*/  POPC R7, R4 ;  /* 0x0000000400077309 */ /* 0x000e620000000000 */
[----:B--2---:R-:W1:Y:S02]  /*edb0*/  SHFL.IDX PT, R0, R3, R0, 0x1f ;  /* 0x00001f0003007589 */ /* 0x004e6400000e0000 */
[----:B-1----:R-:W-:-:S07]  /*edc0*/  IADD3 R24, R0, UR42, R7 ;  /* 0x0000002a00187c10 */ /* 0x002fce000fffe007 */
.L_x_1580:
[----:B------:R-:W-:Y:S05]  /*edd0*/  BSYNC B0 ;  /* 0x0000000000007941 */ /* 0x000fea0003800000 */
.L_x_1579:
[----:B------:R-:W-:Y:S05]  /*ede0*/  @!P1 BRA `(.L_x_1581) ;  /* 0x0000000000049947 */ /* 0x000fea0003800000 */
[----:B------:R-:W-:Y:S01]  /*edf0*/  BPT.TRAP 0x1 ;  /* 0x000000040000795c */ /* 0x000fe20000300000 */
.L_x_1581:
[----:B-1234-:R-:W-:Y:S01]  /*ee00*/  LOP3.LUT R3, R17, 0x1, RZ, 0x3c, !PT ;  /* 0x0000000111037812 */ /* 0x01efe200078e3cff */
[----:B------:R-:W-:Y:S01]  /*ee10*/  BSSY B0, `(.L_x_1582) ;  /* 0x0000006000007945 */ /* 0x000fe20003800000 */
[----:B------:R-:W-:Y:S02]  /*ee20*/  LEA R2, R16, UR40, 0x3 ;  /* 0x0000002810027c11 */ /* 0x000fe4000f8e18ff */
[----:B------:R-:W-:Y:S02]  /*ee30*/  SHF.L.U32 R3, R3, 0x1f, RZ ;  /* 0x0000001f03037819 */ /* 0x000fe400000006ff */
[----:B------:R-:W-:Y:S02]  /*ee40*/  ISETP.NE.AND P1, PT, R25, 0x3, PT ;  /* 0x000000031900780c */ /* 0x000fe40003f25270 */
[----:B------:R-:W1:Y:S02]  /*ee50*/  SYNCS.PHASECHK.TRANS64.TRYWAIT P0, [R2+URZ+0x13270], R3 ;  /* 0x01327003020075a7 */ /* 0x000e64000800017f */
[----:B-1----:R-:W-:Y:S09]  /*ee60*/  @!P0 BRA `(.L_x_1583) ;  /* 0x0000000c00c08947 */ /* 0x002ff20003800000 */
.L_x_1619:
[----:B------:R-:W-:Y:S05]  /*ee70*/  BSYNC B0 ;  /* 0x0000000000007941 */ /* 0x000fea0003800000 */
.L_x_1582:
[----:B------:R-:W-:Y:S05]  /*ee80*/  @!P1 BRA `(.L_x_1584) ;  /* 0x0000000000049947 */ /* 0x000fea0003800000 */
[----:B------:R-:W-:Y:S01]  /*ee90*/  BPT.TRAP 0x1 ;  /* 0x000000040000795c */ /* 0x000fe20000300000 */
.L_x_1584:
[----:B------:R-:W-:Y:S01]  /*eea0*/  SHF.L.U32 R5, R17, 0x1f, RZ ;  /* 0x0000001f11057819 */ /* 0x000fe200000006ff */
[----:B-1----:R-:W-:-:S03]  /*eeb0*/  IMAD R3, R16, 0x2800, RZ ;  /* 0x0000280010037824 */ /* 0x002fc600078e02ff */
[----:B------:R-:W1:Y:S02]  /*eec0*/  SYNCS.PHASECHK.TRANS64.TRYWAIT P0, [R2+URZ+0x13260], R5 ;  /* 0x01326005020075a7 */ /* 0x000e64000800017f */
[----:B------:R-:W-:Y:S01]  /*eed0*/  LOP3.LUT R0, R3, R23, RZ, 0xfc, !PT ;  /* 0x0000001703007212 */ /* 0x000fe200078efcff */
[----:B-1----:R-:W-:Y:S06]  /*eee0*/  @!P0 BRA `(.L_x_1585) ;  /* 0x0000000c00b48947 */ /* 0x002fec0003800000 */
.L_x_1620:
[----:B------:R-:W-:Y:S05]  /*eef0*/  WARPSYNC.ALL ;  /* 0x0000000000007948 */ /* 0x000fea0003800000 */
[----:B-1----:R-:W1:Y:S01]  /*ef00*/  LDSM.16.MT88.4 R4, [R0+UR40+0x6000] ;  /* 0x006000280004783b */ /* 0x002e620008004200 */
        /* <DEDUP_REMOVED lines=39> */
.L_x_1586:
[----:B--2---:R-:W-:Y:S01]  /*f180*/  SYNCS.ARRIVE.TRANS64.A1T0 RZ, [R2+URZ+0x13250], RZ ;  /* 0x013250ff02ff79a7 */ /* 0x004fe2000810003f */
[----:B------:R-:W-:Y:S02]  /*f190*/  @!P2 VIADD R0, R2, 0x13280 ;  /* 0x000132800200a836 */ /* 0x000fe40000000000 */
[----:B------:R-:W-:-:S03]  /*f1a0*/  VIADD R16, R16, 0x1 ;  /* 0x0000000110107836 */ /* 0x000fc60000000000 */
[----:B------:R-:W-:Y:S01]  /*f1b0*/  @!P2 PRMT R0, RZ, 0x654, R0 ;  /* 0x00000654ff00a816 */ /* 0x000fe20000000000 */
[----:B------:R-:W-:Y:S01]  /*f1c0*/  BAR.SYNC.DEFER_BLOCKING 0x2, 0x80 ;  /* 0x0082000000007b1d */ /* 0x000fe20000010000 */
[----:B------:R-:W-:-:S04]  /*f1d0*/  ISETP.NE.AND P0, PT, R16, 0x2, PT ;  /* 0x000000021000780c */ /* 0x000fc80003f05270 */
[----:B------:R-:W-:Y:S01]  /*f1e0*/  SEL R16, R16, RZ, P0 ;  /* 0x000000ff10107207 */ /* 0x000fe20000000000 */
[----:B------:R2:W-:Y:S02]  /*f1f0*/  @!P2 SYNCS.ARRIVE.TRANS64.RED.A1T0 RZ, [R0+URZ], RZ ;  /* 0x000000ff00ffa9a7 */ /* 0x0005e4000810043f */
[----:B--2---:R-:W-:-:S04]  /*f200*/  SEL R0, RZ, 0x1, P0 ;  /* 0x00000001ff007807 */ /* 0x004fc80000000000 */
[----:B------:R-:W-:-:S07]  /*f210*/  LOP3.LUT R17, R17, R0, RZ, 0x3c, !PT ;  /* 0x0000000011117212 */ /* 0x000fce00078e3cff */
.L_x_1542:
[----:B------:R-:W-:Y:S05]  /*f220*/  BSYNC B6 ;  /* 0x0000000000067941 */ /* 0x000fea0003800000 */
.L_x_1540:
[----:B------:R-:W2:Y:S02]  /*f230*/  LDL R0, [R1+0x4] ;  /* 0x0000040001007983 */ /* 0x000ea40000100800 */
[----:B--2---:R-:W-:-:S13]  /*f240*/  ISETP.NE.AND P0, PT, R0, RZ, PT ;  /* 0x000000ff0000720c */ /* 0x004fda0003f05270 */
        /* <DEDUP_REMOVED lines=8> */
.L_x_1587:
[----:B------:R-:W2:Y:S01]  /*f2d0*/  S2R R0, SR_TID.X ;  /* 0x0000000000007919 */ /* 0x000ea20000002100 */
[----:B------:R-:W-:Y:S01]  /*f2e0*/  BAR.SYNC.DEFER_BLOCKING 0x4, 0x200 ;  /* 0x0108000000007b1d */ /* 0x000fe20000010000 */
[----:B--2---:R-:W-:-:S04]  /*f2f0*/  LOP3.LUT R0, R0, 0x7f, RZ, 0xc0, !PT ;  /* 0x0000007f00007812 */ /* 0x004fc800078ec0ff */
[----:B------:R-:W-:-:S13]  /*f300*/  ISETP.NE.AND P0, PT, R0, RZ, PT ;  /* 0x000000ff0000720c */ /* 0x000fda0003f05270 */
[----:B-1----:R-:W1:Y:S01]  /*f310*/  @!P0 S2R R3, SR_CgaCtaId ;  /* 0x0000000000038919 */ /* 0x002e620000008800 */
[----:B------:R-:W-:-:S04]  /*f320*/  @!P0 MOV R0, 0x400 ;  /* 0x0000040000008802 */ /* 0x000fc80000000f00 */
[----:B-1----:R-:W-:Y:S02]  /*f330*/  @!P0 LEA R3, R3, R0, 0x18 ;  /* 0x0000000003038211 */ /* 0x002fe400078ec0ff */
[----:B------:R-:W1:Y:S04]  /*f340*/  SHFL.IDX PT, R0, R24, RZ, 0x1f ;  /* 0x00001fff18007589 */ /* 0x000e6800000e0000 */
[----:B------:R1:W-:Y:S02]  /*f350*/  @!P0 STS [R3+0x132d0], R24 ;  /* 0x0132d01803008388 */ /* 0x0003e40000000800 */
[----:B-1----:R-:W-:Y:S01]  /*f360*/  IMAD.MOV.U32 R24, RZ, RZ, R0 ;  /* 0x000000ffff187224 */ /* 0x002fe200078e0000 */
[----:B------:R-:W-:Y:S06]  /*f370*/  BAR.ARV 0x5, 0x200 ;  /* 0x0148000000007b1d */ /* 0x000fec0000002000 */
.L_x_1588:
[----:B------:R-:W-:Y:S02]  /*f380*/  ULDC UR4, c[0x0][0xda8] ;  /* 0x00036a0000047ab9 */ /* 0x000fe40000000800 */
[----:B--2---:R-:W-:-:S13]  /*f390*/  ISETP.GE.AND P0, PT, R24, UR4, PT ;  /* 0x0000000418007c0c */ /* 0x004fda000bf06270 */
[----:B------:R-:W-:Y:S05]  /*f3a0*/  @!P0 BRA `(.L_x_1589) ;  /* 0xffffffd800d48947 */ /* 0x000fea000383ffff */
.L_x_1537:
[----:B-1----:R-:W1:Y:S01]  /*f3b0*/  S2R R3, SR_CgaCtaId ;  /* 0x0000000000037919 */ /* 0x002e620000008800 */
[----:B------:R-:W-:Y:S01]  /*f3c0*/  VIADD R27, R27, 0x1 ;  /* 0x000000011b1b7836 */ /* 0x000fe20000000000 */
[----:B------:R-:W-:Y:S01]  /*f3d0*/  MOV R2, 0x400 ;  /* 0x0000040000027802 */ /* 0x000fe20000000f00 */
[----:B------:R-:W-:Y:S03]  /*f3e0*/  BSSY B0, `(.L_x_1590) ;  /* 0x0000008000007945 */ /* 0x000fe60003800000 */
[----:B------:R-:W-:-:S04]  /*f3f0*/  LEA.HI R0, R27, R27, RZ, 0x1 ;  /* 0x0000001b1b007211 */ /* 0x000fc800078f08ff */
[----:B------:R-:W-:-:S05]  /*f400*/  LOP3.LUT R0, R0, 0xfffffffe, RZ, 0xc0, !PT ;  /* 0xfffffffe00007812 */ /* 0x000fca00078ec0ff */
[----:B------:R-:W-:-:S05]  /*f410*/  IMAD.IADD R0, R27, 0x1, -R0 ;  /* 0x000000011b007824 */ /* 0x000fca00078e0a00 */
[----:B------:R-:W-:Y:S02]  /*f420*/  SHF.L.U32 R0, R0, 0x1f, RZ ;  /* 0x0000001f00007819 */ /* 0x000fe400000006ff */
[----:B-1----:R-:W-:-:S04]  /*f430*/  LEA R7, R3, R2, 0x18 ;  /* 0x0000000203077211 */ /* 0x002fc800078ec0ff */
[----:B------:R-:W1:Y:S02]  /*f440*/  SYNCS.PHASECHK.TRANS64.TRYWAIT P0, [R7+URZ+0x13220], R0 ;  /* 0x01322000070075a7 */ /* 0x000e64000800017f */
[----:B-1----:R-:W-:Y:S05]  /*f450*/  @!P0 BRA `(.L_x_1591) ;  /* 0x00000008006c8947 */ /* 0x002fea0003800000 */
.L_x_1621:
[----:B------:R-:W-:Y:S05]  /*f460*/  BSYNC B0 ;  /* 0x0000000000007941 */ /* 0x000fea0003800000 */
.L_x_1590:
[----:B------:R-:W-:-:S03]  /*f470*/  UMOV UR4, 0xffffffff ;  /* 0xffffffff00047882 */ /* 0x000fc60000000000 */
[----:B------:R-:W-:Y:S05]  /*f480*/  BRA.DIV UR4, `(.L_x_1592) ;  /* 0x0000000a04747947 */ /* 0x000fea000b800000 */
[----:B-1----:R-:W1:Y:S02]  /*f490*/  S2R R0, SR_TID.X ;  /* 0x0000000000007919 */ /* 0x002e640000002100 */
[----:B-1----:R-:W-:-:S04]  /*f4a0*/  SHF.R.U32.HI R0, RZ, 0x5, R0 ;  /* 0x00000005ff007819 */ /* 0x002fc80000011600 */
[----:B------:R-:W-:-:S05]  /*f4b0*/  LOP3.LUT R0, R0, 0x3, RZ, 0xc0, !PT ;  /* 0x0000000300007812 */ /* 0x000fca00078ec0ff */
[----:B------:R1:W2:Y:S02]  /*f4c0*/  SHFL.IDX PT, R14, R0, RZ, 0x1f ;  /* 0x00001fff000e7589 */ /* 0x0002a400000e0000 */
.L_x_1624:
[----:B--2---:R-:W-:Y:S01]  /*f4d0*/  ISETP.NE.AND P0, PT, R14, RZ, PT ;  /* 0x000000ff0e00720c */ /* 0x004fe20003f05270 */
[----:B------:R-:W-:-:S12]  /*f4e0*/  BSSY B0, `(.L_x_1593) ;  /* 0x000002a000007945 */ /* 0x000fd80003800000 */
[----:B------:R-:W-:Y:S05]  /*f4f0*/  @P0 BRA `(.L_x_1594) ;  /* 0x0000000000a00947 */ /* 0x000fea0003800000 */
[----:B------:R-:W-:-:S03]  /*f500*/  UMOV UR4, 0xffffffff ;  /* 0xffffffff00047882 */ /* 0x000fc60000000000 */
[----:B------:R-:W-:Y:S05]  /*f510*/  BRA.DIV UR4, `(.L_x_1595) ;  /* 0x0000000a04847947 */ /* 0x000fea000b800000 */
[----:B------:R-:W-:-:S13]  /*f520*/  ELECT P6, URZ, PT ;  /* 0x00000000003f782f */ /* 0x000fda00038c0000 */
.L_x_1627:
[----:B------:R-:W-:Y:S05]  /*f530*/  @!P6 BRA `(.L_x_1594) ;  /* 0x000000000090e947 */ /* 0x000fea0003800000 */
[----:B------:R-:W-:-:S04]  /*f540*/  LOP3.LUT R26, R26, 0x2, RZ, 0xfc, !PT ;  /* 0x000000021a1a7812 */ /* 0x000fc800078efcff */
[----:B------:R-:W-:-:S13]  /*f550*/  ISETP.NE.AND P0, PT, R26, 0x3, PT ;  /* 0x000000031a00780c */ /* 0x000fda0003f05270 */
[----:B------:R-:W-:Y:S05]  /*f560*/  @!P0 BRA `(.L_x_1596) ;  /* 0x0000000000048947 */ /* 0x000fea0003800000 */
[----:B------:R-:W-:Y:S01]  /*f570*/  BPT.TRAP 0x1 ;  /* 0x000000040000795c */ /* 0x000fe20000300000 */
.L_x_1596:
[----:B------:R-:W-:Y:S01]  /*f580*/  VIADD R3, R7, 0x13240 ;  /* 0x0001324007037836 */ /* 0x000fe20000000000 */
[----:B------:R-:W-:Y:S01]  /*f590*/  SHF.L.U32 R4, R17, 0x1f, RZ ;  /* 0x0000001f11047819 */ /* 0x000fe200000006ff */
[C---:B-1----:R-:W-:Y:S02]  /*f5a0*/  VIADD R0, R16.reuse, 0x1 ;  /* 0x0000000110007836 */ /* 0x042fe40000000000 */
[----:B------:R-:W-:-:S03]  /*f5b0*/  IMAD R5, R16, 0x8, R3 ;  /* 0x0000000810057824 */ /* 0x000fc600078e0203 */
[C---:B------:R-:W-:Y:S01]  /*f5c0*/  ISETP.NE.AND P2, PT, R0.reuse, 0x2, PT ;  /* 0x000000020000780c */ /* 0x040fe20003f45270 */
[----:B------:R-:W1:Y:S03]  /*f5d0*/  SYNCS.PHASECHK.TRANS64.TRYWAIT P1, [R5+URZ], R4 ;  /* 0x00000004050075a7 */ /* 0x000e66000802017f */
[----:B------:R-:W-:Y:S02]  /*f5e0*/  SEL R2, RZ, 0x1, P2 ;  /* 0x00000001ff027807 */ /* 0x000fe40001000000 */
[----:B------:R-:W-:Y:S02]  /*f5f0*/  SEL R6, R0, RZ, P2 ;  /* 0x000000ff00067207 */ /* 0x000fe40001000000 */
[----:B------:R-:W-:-:S03]  /*f600*/  LOP3.LUT R0, R17, R2, RZ, 0x3c, !PT ;  /* 0x0000000211007212 */ /* 0x000fc600078e3cff */
[----:B------:R-:W-:Y:S01]  /*f610*/  IMAD R3, R6, 0x8, R3 ;  /* 0x0000000806037824 */ /* 0x000fe200078e0203 */
[----:B------:R-:W-:Y:S01]  /*f620*/  SHF.L.U32 R0, R0, 0x1f, RZ ;  /* 0x0000001f00007819 */ /* 0x000fe200000006ff */
[----:B-1----:R-:W-:Y:S06]  /*f630*/  @!P1 BRA `(.L_x_1597) ;  /* 0x00000008005c9947 */ /* 0x002fec0003800000 */
.L_x_1628:
[----:B------:R-:W2:Y:S02]  /*f640*/  SYNCS.PHASECHK.TRANS64.TRYWAIT P1, [R3+URZ], R0 ;  /* 0x00000000030075a7 */ /* 0x000ea4000802017f */
[----:B--2---:R-:W-:Y:S05]  /*f650*/  @!P1 BRA `(.L_x_1598) ;  /* 0x0000000800689947 */ /* 0x004fea0003800000 */
.L_x_1629:
[----:B------:R-:W-:Y:S05]  /*f660*/  @!P0 BRA `(.L_x_1599) ;  /* 0x0000000000048947 */ /* 0x000fea0003800000 */
[----:B------:R-:W-:Y:S01]  /*f670*/  BPT.TRAP 0x1 ;  /* 0x000000040000795c */ /* 0x000fe20000300000 */
.L_x_1599:
[----:B--2---:R-:W-:-:S04]  /*f680*/  IMAD R3, R16, 0x8, R7 ;  /* 0x0000000810037824 */ /* 0x004fc800078e0207 */
[----:B------:R-:W2:Y:S02]  /*f690*/  SYNCS.PHASECHK.TRANS64.TRYWAIT P1, [R3+URZ+0x13260], R4 ;  /* 0x01326004030075a7 */ /* 0x000ea4000802017f */
[----:B--2---:R-:W-:Y:S05]  /*f6a0*/  @!P1 BRA `(.L_x_1600) ;  /* 0x0000000800689947 */ /* 0x004fea0003800000 */
.L_x_1630:
[----:B------:R-:W-:Y:S05]  /*f6b0*/  @!P0 BRA `(.L_x_1601) ;  /* 0x0000000000048947 */ /* 0x000fea0003800000 */
[----:B------:R-:W-:Y:S01]  /*f6c0*/  BPT.TRAP 0x1 ;  /* 0x000000040000795c */ /* 0x000fe20000300000 */
.L_x_1601:
[----:B-1----:R-:W-:-:S04]  /*f6d0*/  IMAD R5, R6, 0x8, R7 ;  /* 0x0000000806057824 */ /* 0x002fc800078e0207 */
[----:B------:R-:W1:Y:S02]  /*f6e0*/  SYNCS.PHASECHK.TRANS64.TRYWAIT P1, [R5+URZ+0x13260], R0 ;  /* 0x01326000050075a7 */ /* 0x000e64000802017f */
[----:B-1----:R-:W-:Y:S05]  /*f6f0*/  @!P1 BRA `(.L_x_1602) ;  /* 0x0000000800689947 */ /* 0x002fea0003800000 */
.L_x_1631:
[----:B------:R-:W-:Y:S05]  /*f700*/  @!P0 BRA `(.L_x_1603) ;  /* 0x0000000000048947 */ /* 0x000fea0003800000 */
[----:B------:R-:W-:Y:S01]  /*f710*/  BPT.TRAP 0x1 ;  /* 0x000000040000795c */ /* 0x000fe20000300000 */
.L_x_1603:
[----:B------:R-:W3:Y:S02]  /*f720*/  SYNCS.PHASECHK.TRANS64.TRYWAIT P0, [R3+URZ+0x13280], R4 ;  /* 0x01328004030075a7 */ /* 0x000ee4000800017f */
[----:B---3--:R-:W-:Y:S05]  /*f730*/  @!P0 BRA `(.L_x_1604) ;  /* 0x00000008006c8947 */ /* 0x008fea0003800000 */
.L_x_1605:
[----:B----4-:R4:W1:Y:S02]  /*f740*/  SYNCS.PHASECHK.TRANS64.TRYWAIT P0, [R5+URZ+0x13280], R0 ;  /* 0x01328000050075a7 */ /* 0x010864000800017f */
[----:B-1----:R-:W-:Y:S05]  /*f750*/  @!P0 NANOSLEEP.SYNCS 0x989680 ;  /* 0x009896800000895d */ /* 0x002fea0003900000 */
[----:B------:R-:W1:Y:S02]  /*f760*/  @!P0 SYNCS.PHASECHK.TRANS64 P0, [R5+URZ+0x13280], R0 ;  /* 0x01328000050085a7 */ /* 0x000e64000800007f */
[----:B-1----:R-:W-:Y:S05]  /*f770*/  @!P0 BRA `(.L_x_1605) ;  /* 0xfffffffc00f08947 */ /* 0x002fea000383ffff */
.L_x_1594:
[----:B------:R-:W-:Y:S05]  /*f780*/  BSYNC B0 ;  /* 0x0000000000007941 */ /* 0x000fea0003800000 */
.L_x_1593:
[----:B------:R-:W-:Y:S05]  /*f790*/  EXIT ;  /* 0x000000000000794d */ /* 0x000fea0003800000 */
.L_x_1491:
[----:B-1----:R-:W-:-:S04]  /*f7a0*/  IMAD.U32 R3, RZ, RZ, UR40 ;  /* 0x00000028ff037e24 */ /* 0x002fc8000f8e00ff */
[----:B------:R1:W2:Y:S03]  /*f7b0*/  SYNCS.PHASECHK.TRANS64.TRYWAIT P0, [R3+URZ+0x13200], R4 ;  /* 0x01320004030075a7 */ /* 0x0002a6000800017f */
[----:B--2---:R-:W-:Y:S05]  /*f7c0*/  @!P0 NANOSLEEP.SYNCS 0x989680 ;  /* 0x009896800000895d */ /* 0x004fea0003900000 */
[----:B------:R-:W2:Y:S02]  /*f7d0*/  @!P0 SYNCS.PHASECHK.TRANS64 P0, [R3+URZ+0x13200], R4 ;  /* 0x01320004030085a7 */ /* 0x000ea4000800007f */
[----:B--2---:R-:W-:Y:S05]  /*f7e0*/  @!P0 BRA `(.L_x_1491) ;  /* 0xfffffffc00ec8947 */ /* 0x004fea000383ffff */
[----:B------:R-:W-:Y:S05]  /*f7f0*/  BRA `(.L_x_1606) ;  /* 0xffffff20001c7947 */ /* 0x000fea000383ffff */
.L_x_1495:
[----:B--2---:R2:W3:Y:S02]  /*f800*/  SYNCS.PHASECHK.TRANS64.TRYWAIT P0, [R3+URZ+0x13230], R4 ;  /* 0x01323004030075a7 */ /* 0x0044e4000800017f */
[----:B---3--:R-:W-:Y:S05]  /*f810*/  @!P0 NANOSLEEP.SYNCS 0x989680 ;  /* 0x009896800000895d */ /* 0x008fea0003900000 */
[----:B------:R-:W3:Y:S02]  /*f820*/  @!P0 SYNCS.PHASECHK.TRANS64 P0, [R3+URZ+0x13230], R4 ;  /* 0x01323004030085a7 */ /* 0x000ee4000800007f */
[----:B---3--:R-:W-:Y:S05]  /*f830*/  @!P0 BRA `(.L_x_1495) ;  /* 0xfffffffc00f08947 */ /* 0x008fea000383ffff */
[----:B------:R-:W-:Y:S05]  /*f840*/  BRA `(.L_x_1494) ;  /* 0xffffff2000347947 */ /* 0x000fea000383ffff */
.L_x_1500:
[----:B--2---:R-:W-:-:S04]  /*f850*/  IMAD.U32 R11, RZ, RZ, UR7 ;  /* 0x00000007ff0b7e24 */ /* 0x004fc8000f8e00ff */
[----:B------:R2:W3:Y:S03]  /*f860*/  SYNCS.PHASECHK.TRANS64.TRYWAIT P2, [R11+URZ+0x13230], R10 ;  /* 0x0132300a0b0075a7 */ /* 0x0004e6000804017f */
[----:B---3--:R-:W-:Y:S05]  /*f870*/  @!P2 NANOSLEEP.SYNCS 0x989680 ;  /* 0x009896800000a95d */ /* 0x008fea0003900000 */
[----:B------:R-:W3:Y:S02]  /*f880*/  @!P2 SYNCS.PHASECHK.TRANS64 P2, [R11+URZ+0x13230], R10 ;  /* 0x0132300a0b00a5a7 */ /* 0x000ee4000804007f */
[----:B---3--:R-:W-:Y:S05]  /*f890*/  @!P2 BRA `(.L_x_1500) ;  /* 0xfffffffc00eca947 */ /* 0x008fea000383ffff */
[----:B------:R-:W-:Y:S05]  /*f8a0*/  BRA `(.L_x_1499) ;  /* 0xffffff5400747947 */ /* 0x000fea000383ffff */
.L_x_1504:
[----:B-12---:R-:W-:-:S04]  /*f8b0*/  IMAD.U32 R10, RZ, RZ, UR11 ;  /* 0x0000000bff0a7e24 */ /* 0x006fc8000f8e00ff */
[----:B------:R1:W2:Y:S03]  /*f8c0*/  SYNCS.PHASECHK.TRANS64.TRYWAIT P2, [R10+URZ+0x13250], R9 ;  /* 0x013250090a0075a7 */ /* 0x0002a6000804017f */
[----:B--2---:R-:W-:Y:S05]  /*f8d0*/  @!P2 NANOSLEEP.SYNCS 0x989680 ;  /* 0x009896800000a95d */ /* 0x004fea0003900000 */
[----:B------:R-:W2:Y:S02]  /*f8e0*/  @!P2 SYNCS.PHASECHK.TRANS64 P2, [R10+URZ+0x13250], R9 ;  /* 0x013250090a00a5a7 */ /* 0x000ea4000804007f */
[----:B--2---:R-:W-:Y:S05]  /*f8f0*/  @!P2 BRA `(.L_x_1504) ;  /* 0xfffffffc00eca947 */ /* 0x004fea000383ffff */
[----:B------:R-:W-:Y:S05]  /*f900*/  BRA `(.L_x_1503) ;  /* 0xffffff58007c7947 */ /* 0x000fea000383ffff */
.L_x_1511:
[----:B--2---:R-:W-:-:S04]  /*f910*/  IMAD.U32 R10, RZ, RZ, UR5 ;  /* 0x00000005ff0a7e24 */ /* 0x004fc8000f8e00ff */
[----:B------:R2:W3:Y:S03]  /*f920*/  SYNCS.PHASECHK.TRANS64.TRYWAIT P2, [R10+URZ+0x13230], R9 ;  /* 0x013230090a0075a7 */ /* 0x0004e6000804017f */
[----:B---3--:R-:W-:Y:S05]  /*f930*/  @!P2 NANOSLEEP.SYNCS 0x989680 ;  /* 0x009896800000a95d */ /* 0x008fea0003900000 */
[----:B------:R-:W3:Y:S02]  /*f940*/  @!P2 SYNCS.PHASECHK.TRANS64 P2, [R10+URZ+0x13230], R9 ;  /* 0x013230090a00a5a7 */ /* 0x000ee4000804007f */
[----:B---3--:R-:W-:Y:S05]  /*f950*/  @!P2 BRA `(.L_x_1511) ;  /* 0xfffffffc00eca947 */ /* 0x008fea000383ffff */
[----:B------:R-:W-:Y:S05]  /*f960*/  BRA `(.L_x_1510) ;  /* 0xffffff8c00307947 */ /* 0x000fea000383ffff */
.L_x_1515:
[----:B-12---:R-:W-:-:S04]  /*f970*/  IMAD.U32 R9, RZ, RZ, UR5 ;  /* 0x00000005ff097e24 */ /* 0x006fc8000f8e00ff */
[----:B------:R1:W2:Y:S03]  /*f980*/  SYNCS.PHASECHK.TRANS64.TRYWAIT P2, [R9+URZ+0x13250], R8 ;  /* 0x01325008090075a7 */ /* 0x0002a6000804017f */
[----:B--2---:R-:W-:Y:S05]  /*f990*/  @!P2 NANOSLEEP.SYNCS 0x989680 ;  /* 0x009896800000a95d */ /* 0x004fea0003900000 */
[----:B------:R-:W2:Y:S02]  /*f9a0*/  @!P2 SYNCS.PHASECHK.TRANS64 P2, [R9+URZ+0x13250], R8 ;  /* 0x013250080900a5a7 */ /* 0x000ea4000804007f */
[----:B--2---:R-:W-:Y:S05]  /*f9b0*/  @!P2 BRA `(.L_x_1515) ;  /* 0xfffffffc00eca947 */ /* 0x004fea000383ffff */
[----:B------:R-:W-:Y:S05]  /*f9c0*/  BRA `(.L_x_1514) ;  /* 0xffffff90003c7947 */ /* 0x000fea000383ffff */
.L_x_1521:
[----:B--2---:R-:W-:-:S04]  /*f9d0*/  IMAD.U32 R5, RZ, RZ, UR5 ;  /* 0x00000005ff057e24 */ /* 0x004fc8000f8e00ff */
[----:B------:R2:W1:Y:S03]  /*f9e0*/  SYNCS.PHASECHK.TRANS64.TRYWAIT P2, [R5+URZ+0x13250], R0 ;  /* 0x01325000050075a7 */ /* 0x000466000804017f */
[----:B-1----:R-:W-:Y:S05]  /*f9f0*/  @!P2 NANOSLEEP.SYNCS 0x989680 ;  /* 0x009896800000a95d */ /* 0x002fea0003900000 */
[----:B------:R-:W1:Y:S02]  /*fa00*/  @!P2 SYNCS.PHASECHK.TRANS64 P2, [R5+URZ+0x13250], R0 ;  /* 0x013250000500a5a7 */ /* 0x000e64000804007f */
[----:B-1----:R-:W-:Y:S05]  /*fa10*/  @!P2 BRA `(.L_x_1521) ;  /* 0xfffffffc00eca947 */ /* 0x002fea000383ffff */
[----:B------:R-:W-:Y:S05]  /*fa20*/  BRA `(.L_x_1520) ;  /* 0xffffffb8000c7947 */ /* 0x000fea000383ffff */
.L_x_1547:
[----:B------:R-:W-:Y:S02]  /*fa30*/  IMAD.MOV.U32 R13, RZ, RZ, R6 ;  /* 0x000000ffff0d7224 */ /* 0x000fe400078e0006 */
[----:B------:R-:W-:Y:S02]  /*fa40*/  IMAD.MOV.U32 R12, RZ, RZ, RZ ;  /* 0x000000ffff0c7224 */ /* 0x000fe400078e00ff */
[----:B------:R-:W-:Y:S02]  /*fa50*/  IMAD.MOV.U32 R11, RZ, RZ, 0x1f ;  /* 0x0000001fff0b7424 */ /* 0x000fe400078e00ff */
[----:B------:R-:W-:-:S07]  /*fa60*/  IMAD.MOV.U32 R15, RZ, RZ, -0x1 ;  /* 0xffffffffff0f7424 */ /* 0x000fce00078e00ff */
[----:B------:R-:W-:Y:S05]  /*fa70*/  WARPSYNC.COLLECTIVE R15, `(.L_x_1607) ;  /* 0x000000000f087348 */ /* 0x000fea0003c00000 */
[----:B------:R1:W2:Y:S02]  /*fa80*/  SHFL.IDX P6, R14, R13, R12, R11 ;  /* 0x0000000c0d0e7389 */ /* 0x0002a400000c000b */
[----:B-12---:R-:W-:Y:S01]  /*fa90*/  ENDCOLLECTIVE ;  /* 0x000000000000791b */ /* 0x006fe20003800000 */
.L_x_1607:
[----:B------:R-:W-:Y:S05]  /*faa0*/  BRA `(.L_x_1608) ;  /* 0xffffffe000287947 */ /* 0x000fea000383ffff */
.L_x_1549:
[----:B------:R-:W-:Y:S01]  /*fab0*/  BSSY B0, `(.L_x_1609) ;  /* 0x0000006000007945 */ /* 0x000fe20003800000 */
[----:B------:R-:W-:-:S07]  /*fac0*/  IMAD.MOV.U32 R15, RZ, RZ, -0x1 ;  /* 0xffffffffff0f7424 */ /* 0x000fce00078e00ff */
[----:B-1----:R-:W-:Y:S05]  /*fad0*/  WARPSYNC.COLLECTIVE R15, `(.L_x_1610) ;  /* 0x000000000f0c7348 */ /* 0x002fea0003c00000 */
[----:B------:R-:W-:Y:S02]  /*fae0*/  ELECT P6, UR62, PT ;  /* 0x00000000003e782f */ /* 0x000fe400038c0000 */
[----:B------:R-:W-:Y:S01]  /*faf0*/  MOV R14, UR62 ;  /* 0x0000003e000e7c02 */ /* 0x000fe20008000f00 */
[----:B-1----:R-:W-:Y:S10]  /*fb00*/  ENDCOLLECTIVE ;  /* 0x000000000000791b */ /* 0x002ff40003800000 */
.L_x_1610:
[----:B------:R-:W-:Y:S05]  /*fb10*/  BSYNC B0 ;  /* 0x0000000000007941 */ /* 0x000fea0003800000 */
.L_x_1609:
[----:B------:R-:W-:Y:S05]  /*fb20*/  BRA `(.L_x_1611) ;  /* 0xffffffe000287947 */ /* 0x000fea000383ffff */
.L_x_1552:
[----:B-1----:R1:W3:Y:S02]  /*fb30*/  SYNCS.PHASECHK.TRANS64.TRYWAIT P3, [R6+URZ+0x13280], R3 ;  /* 0x01328003060075a7 */ /* 0x0022e4000806017f */
[----:B---3--:R-:W-:Y:S05]  /*fb40*/  @!P3 NANOSLEEP.SYNCS 0x989680 ;  /* 0x009896800000b95d */ /* 0x008fea0003900000 */
[----:B------:R-:W3:Y:S02]  /*fb50*/  @!P3 SYNCS.PHASECHK.TRANS64 P3, [R6+URZ+0x13280], R3 ;  /* 0x013280030600b5a7 */ /* 0x000ee4000806007f */
[----:B---3--:R-:W-:Y:S05]  /*fb60*/  @!P3 BRA `(.L_x_1552) ;  /* 0xfffffffc00f0b947 */ /* 0x008fea000383ffff */
[----:B------:R-:W-:Y:S05]  /*fb70*/  BRA `(.L_x_1612) ;  /* 0xffffffe0007c7947 */ /* 0x000fea000383ffff */
.L_x_1554:
[----:B--2---:R2:W3:Y:S02]  /*fb80*/  SYNCS.PHASECHK.TRANS64.TRYWAIT P3, [R6+URZ+0x13240], R3 ;  /* 0x01324003060075a7 */ /* 0x0044e4000806017f */
[----:B---3--:R-:W-:Y:S05]  /*fb90*/  @!P3 NANOSLEEP.SYNCS 0x989680 ;  /* 0x009896800000b95d */ /* 0x008fea0003900000 */
[----:B------:R-:W3:Y:S02]  /*fba0*/  @!P3 SYNCS.PHASECHK.TRANS64 P3, [R6+URZ+0x13240], R3 ;  /* 0x013240030600b5a7 */ /* 0x000ee4000806007f */
[----:B---3--:R-:W-:Y:S05]  /*fbb0*/  @!P3 BRA `(.L_x_1554) ;  /* 0xfffffffc00f0b947 */ /* 0x008fea000383ffff */
[----:B------:R-:W-:Y:S05]  /*fbc0*/  BRA `(.L_x_1613) ;  /* 0xffffffe000c87947 */ /* 0x000fea000383ffff */
.L_x_1557:
[----:B-123--:R-:W-:-:S04]  /*fbd0*/  IMAD.U32 R3, RZ, RZ, UR40 ;  /* 0x00000028ff037e24 */ /* 0x00efc8000f8e00ff */
[----:B------:R1:W2:Y:S03]  /*fbe0*/  SYNCS.PHASECHK.TRANS64.TRYWAIT P0, [R3+URZ+0x13220], R0 ;  /* 0x01322000030075a7 */ /* 0x0002a6000800017f */
[----:B--2---:R-:W-:Y:S05]  /*fbf0*/  @!P0 NANOSLEEP.SYNCS 0x989680 ;  /* 0x009896800000895d */ /* 0x004fea0003900000 */
[----:B------:R-:W2:Y:S02]  /*fc00*/  @!P0 SYNCS.PHASECHK.TRANS64 P0, [R3+URZ+0x13220], R0 ;  /* 0x01322000030085a7 */ /* 0x000ea4000800007f */
[----:B--2---:R-:W-:Y:S05]  /*fc10*/  @!P0 BRA `(.L_x_1557) ;  /* 0xfffffffc00ec8947 */ /* 0x004fea000383ffff */
[----:B------:R-:W-:Y:S05]  /*fc20*/  BRA `(.L_x_1614) ;  /* 0xffffffe400647947 */ /* 0x000fea000383ffff */
.L_x_1563:
[----:B-1----:R1:W2:Y:S02]  /*fc30*/  SYNCS.PHASECHK.TRANS64.TRYWAIT P0, [R3+URZ+0x13280], R4 ;  /* 0x01328004030075a7 */ /* 0x0022a4000800017f */
[----:B--2---:R-:W-:Y:S05]  /*fc40*/  @!P0 NANOSLEEP.SYNCS 0x989680 ;  /* 0x009896800000895d */ /* 0x004fea0003900000 */
[----:B------:R-:W2:Y:S02]  /*fc50*/  @!P0 SYNCS.PHASECHK.TRANS64 P0, [R3+URZ+0x13280], R4 ;  /* 0x01328004030085a7 */ /* 0x000ea4000800007f */
[----:B--2---:R-:W-:Y:S05]  /*fc60*/  @!P0 BRA `(.L_x_1563) ;  /* 0xfffffffc00f08947 */ /* 0x004fea000383ffff */
[----:B------:R-:W-:Y:S05]  /*fc70*/  BRA `(.L_x_1615) ;  /* 0xffffffe800047947 */ /* 0x000fea000383ffff */
.L_x_1568:
[----:B--2---:R2:W3:Y:S02]  /*fc80*/  SYNCS.PHASECHK.TRANS64.TRYWAIT P0, [R3+URZ+0x13240], R4 ;  /* 0x01324004030075a7 */ /* 0x0044e4000800017f */
[----:B---3--:R-:W-:Y:S05]  /*fc90*/  @!P0 NANOSLEEP.SYNCS 0x989680 ;  /* 0x009896800000895d */ /* 0x008fea0003900000 */
[----:B------:R-:W3:Y:S02]  /*fca0*/  @!P0 SYNCS.PHASECHK.TRANS64 P0, [R3+URZ+0x13240], R4 ;  /* 0x01324004030085a7 */ /* 0x000ee4000800007f */
[----:B---3--:R-:W-:Y:S05]  /*fcb0*/  @!P0 BRA `(.L_x_1568) ;  /* 0xfffffffc00f08947 */ /* 0x008fea000383ffff */
[----:B------:R-:W-:Y:S05]  /*fcc0*/  BRA `(.L_x_1616) ;  /* 0xffffffe800787947 */ /* 0x000fea000383ffff */
.L_x_1574:
[----:B-1----:R1:W2:Y:S02]  /*fcd0*/  SYNCS.PHASECHK.TRANS64.TRYWAIT P3, [R12+URZ+0x13270], R3 ;  /* 0x013270030c0075a7 */ /* 0x0022a4000806017f */
[----:B--2---:R-:W-:Y:S05]  /*fce0*/  @!P3 NANOSLEEP.SYNCS 0x989680 ;  /* 0x009896800000b95d */ /* 0x004fea0003900000 */
[----:B------:R-:W2:Y:S02]  /*fcf0*/  @!P3 SYNCS.PHASECHK.TRANS64 P3, [R12+URZ+0x13270], R3 ;  /* 0x013270030c00b5a7 */ /* 0x000ea4000806007f */
[----:B--2---:R-:W-:Y:S05]  /*fd00*/  @!P3 BRA `(.L_x_1574) ;  /* 0xfffffffc00f0b947 */ /* 0x004fea000383ffff */
[----:B------:R-:W-:Y:S05]  /*fd10*/  BRA `(.L_x_1617) ;  /* 0xffffffec00047947 */ /* 0x000fea000383ffff */
.L_x_1576:
[----:B-1----:R1:W2:Y:S02]  /*fd20*/  SYNCS.PHASECHK.TRANS64.TRYWAIT P3, [R12+URZ+0x13260], R3 ;  /* 0x013260030c0075a7 */ /* 0x0022a4000806017f */
[----:B--2---:R-:W-:Y:S05]  /*fd30*/  @!P3 NANOSLEEP.SYNCS 0x989680 ;  /* 0x009896800000b95d */ /* 0x004fea0003900000 */
[----:B------:R-:W2:Y:S02]  /*fd40*/  @!P3 SYNCS.PHASECHK.TRANS64 P3, [R12+URZ+0x13260], R3 ;  /* 0x013260030c00b5a7 */ /* 0x000ea4000806007f */
[----:B--2---:R-:W-:Y:S05]  /*fd50*/  @!P3 BRA `(.L_x_1576) ;  /* 0xfffffffc00f0b947 */ /* 0x004fea000383ffff */
[----:B------:R-:W-:Y:S05]  /*fd60*/  BRA `(.L_x_1618) ;  /* 0xffffffec000c7947 */ /* 0x000fea000383ffff */
.L_x_1583:
[----:B-1----:R1:W2:Y:S02]  /*fd70*/  SYNCS.PHASECHK.TRANS64.TRYWAIT P0, [R2+URZ+0x13270], R3 ;  /* 0x01327003020075a7 */ /* 0x0022a4000800017f */
[----:B--2---:R-:W-:Y:S05]  /*fd80*/  @!P0 NANOSLEEP.SYNCS 0x989680 ;  /* 0x009896800000895d */ /* 0x004fea0003900000 */
[----:B------:R-:W2:Y:S02]  /*fd90*/  @!P0 SYNCS.PHASECHK.TRANS64 P0, [R2+URZ+0x13270], R3 ;  /* 0x01327003020085a7 */ /* 0x000ea4000800007f */
[----:B--2---:R-:W-:Y:S05]  /*fda0*/  @!P0 BRA `(.L_x_1583) ;  /* 0xfffffffc00f08947 */ /* 0x004fea000383ffff */
[----:B------:R-:W-:Y:S05]  /*fdb0*/  BRA `(.L_x_1619) ;  /* 0xfffffff0002c7947 */ /* 0x000fea000383ffff */
.L_x_1585:
[----:B-1----:R1:W2:Y:S02]  /*fdc0*/  SYNCS.PHASECHK.TRANS64.TRYWAIT P0, [R2+URZ+0x13260], R5 ;  /* 0x01326005020075a7 */ /* 0x0022a4000800017f */
[----:B--2---:R-:W-:Y:S05]  /*fdd0*/  @!P0 NANOSLEEP.SYNCS 0x989680 ;  /* 0x009896800000895d */ /* 0x004fea0003900000 */
[----:B------:R-:W2:Y:S02]  /*fde0*/  @!P0 SYNCS.PHASECHK.TRANS64 P0, [R2+URZ+0x13260], R5 ;  /* 0x01326005020085a7 */ /* 0x000ea4000800007f */
[----:B--2---:R-:W-:Y:S05]  /*fdf0*/  @!P0 BRA `(.L_x_1585) ;  /* 0xfffffffc00f08947 */ /* 0x004fea000383ffff */
[----:B------:R-:W-:Y:S05]  /*fe00*/  BRA `(.L_x_1620) ;  /* 0xfffffff000387947 */ /* 0x000fea000383ffff */
.L_x_1591:
[----:B-1----:R1:W2:Y:S02]  /*fe10*/  SYNCS.PHASECHK.TRANS64.TRYWAIT P0, [R7+URZ+0x13220], R0 ;  /* 0x01322000070075a7 */ /* 0x0022a4000800017f */
[----:B--2---:R-:W-:Y:S05]  /*fe20*/  @!P0 NANOSLEEP.SYNCS 0x989680 ;  /* 0x009896800000895d */ /* 0x004fea0003900000 */
[----:B------:R-:W2:Y:S02]  /*fe30*/  @!P0 SYNCS.PHASECHK.TRANS64 P0, [R7+URZ+0x13220], R0 ;  /* 0x01322000070085a7 */ /* 0x000ea4000800007f */
[----:B--2---:R-:W-:Y:S05]  /*fe40*/  @!P0 BRA `(.L_x_1591) ;  /* 0xfffffffc00f08947 */ /* 0x004fea000383ffff */
[----:B------:R-:W-:Y:S05]  /*fe50*/  BRA `(.L_x_1621) ;  /* 0xfffffff400807947 */ /* 0x000fea000383ffff */
.L_x_1592:
[----:B------:R-:W2:Y:S01]  /*fe60*/  S2R R2, SR_TID.X ;  /* 0x0000000000027919 */ /* 0x000ea20000002100 */
[----:B------:R-:W-:Y:S01]  /*fe70*/  BSSY B0, `(.L_x_1622) ;  /* 0x000000a000007945 */ /* 0x000fe20003800000 */
[----:B------:R-:W-:Y:S02]  /*fe80*/  IMAD.MOV.U32 R12, RZ, RZ, RZ ;  /* 0x000000ffff0c7224 */ /* 0x000fe400078e00ff */
[----:B------:R-:W-:Y:S02]  /*fe90*/  IMAD.MOV.U32 R11, RZ, RZ, 0x1f ;  /* 0x0000001fff0b7424 */ /* 0x000fe400078e00ff */
[----:B------:R-:W-:Y:S01]  /*fea0*/  IMAD.MOV.U32 R15, RZ, RZ, -0x1 ;  /* 0xffffffffff0f7424 */ /* 0x000fe200078e00ff */
[----:B--2---:R-:W-:-:S04]  /*feb0*/  SHF.R.U32.HI R2, RZ, 0x5, R2 ;  /* 0x00000005ff027819 */ /* 0x004fc80000011602 */
[----:B------:R-:W-:-:S05]  /*fec0*/  LOP3.LUT R2, R2, 0x3, RZ, 0xc0, !PT ;  /* 0x0000000302027812 */ /* 0x000fca00078ec0ff */
[----:B------:R-:W-:-:S07]  /*fed0*/  IMAD.MOV.U32 R13, RZ, RZ, R2 ;  /* 0x000000ffff0d7224 */ /* 0x000fce00078e0002 */
[----:B-1----:R-:W-:Y:S05]  /*fee0*/  WARPSYNC.COLLECTIVE R15, `(.L_x_1623) ;  /* 0x000000000f087348 */ /* 0x002fea0003c00000 */
[----:B------:R2:W3:Y:S02]  /*fef0*/  SHFL.IDX P6, R14, R13, R12, R11 ;  /* 0x0000000c0d0e7389 */ /* 0x0004e400000c000b */
[----:B-123--:R-:W-:Y:S01]  /*ff00*/  ENDCOLLECTIVE ;  /* 0x000000000000791b */ /* 0x00efe20003800000 */
.L_x_1623:
[----:B------:R-:W-:Y:S05]  /*ff10*/  BSYNC B0 ;  /* 0x0000000000007941 */ /* 0x000fea0003800000 */
.L_x_1622:
[----:B------:R-:W-:Y:S05]  /*ff20*/  BRA `(.L_x_1624) ;  /* 0xfffffff400687947 */ /* 0x000fea000383ffff */
.L_x_1595:
[----:B------:R-:W-:Y:S01]  /*ff30*/  BSSY B1, `(.L_x_1625) ;  /* 0x0000006000017945 */ /* 0x000fe20003800000 */
[----:B------:R-:W-:-:S07]  /*ff40*/  IMAD.MOV.U32 R15, RZ, RZ, -0x1 ;  /* 0xffffffffff0f7424 */ /* 0x000fce00078e00ff */
[----:B-1----:R-:W-:Y:S05]  /*ff50*/  WARPSYNC.COLLECTIVE R15, `(.L_x_1626) ;  /* 0x000000000f0c7348 */ /* 0x002fea0003c00000 */
[----:B------:R-:W-:Y:S02]  /*ff60*/  ELECT P6, UR62, PT ;  /* 0x00000000003e782f */ /* 0x000fe400038c0000 */
[----:B------:R-:W-:Y:S01]  /*ff70*/  MOV R14, UR62 ;  /* 0x0000003e000e7c02 */ /* 0x000fe20008000f00 */
[----:B-1----:R-:W-:Y:S10]  /*ff80*/  ENDCOLLECTIVE ;  /* 0x000000000000791b */ /* 0x002ff40003800000 */
.L_x_1626:
[----:B------:R-:W-:Y:S05]  /*ff90*/  BSYNC B1 ;  /* 0x0000000000017941 */ /* 0x000fea0003800000 */
.L_x_1625:
[----:B------:R-:W-:Y:S05]  /*ffa0*/  BRA `(.L_x_1627) ;  /* 0xfffffff400607947 */ /* 0x000fea000383ffff */
.L_x_1597:
[----:B-1----:R1:W2:Y:S02]  /*ffb0*/  SYNCS.PHASECHK.TRANS64.TRYWAIT P1, [R5+URZ], R4 ;  /* 0x00000004050075a7 */ /* 0x0022a4000802017f */
[----:B--2---:R-:W-:Y:S05]  /*ffc0*/  @!P1 NANOSLEEP.SYNCS 0x989680 ;  /* 0x009896800000995d */ /* 0x004fea0003900000 */
[----:B------:R-:W2:Y:S02]  /*ffd0*/  @!P1 SYNCS.PHASECHK.TRANS64 P1, [R5+URZ], R4 ;  /* 0x00000004050095a7 */ /* 0x000ea4000802007f */
[----:B--2---:R-:W-:Y:S05]  /*ffe0*/  @!P1 BRA `(.L_x_1597) ;  /* 0xfffffffc00f09947 */ /* 0x004fea000383ffff */
[----:B------:R-:W-:Y:S05]  /*fff0*/  BRA `(.L_x_1628) ;  /* 0xfffffff400907947 */ /* 0x000fea000383ffff */
.L_x_1598:
[----:B--2---:R2:W3:Y:S02]  /*10000*/  SYNCS.PHASECHK.TRANS64.TRYWAIT P1, [R3+URZ], R0 ;  /* 0x00000000030075a7 */ /* 0x0044e4000802017f */
[----:B---3--:R-:W-:Y:S05]  /*10010*/  @!P1 NANOSLEEP.SYNCS 0x989680 ;  /* 0x009896800000995d */ /* 0x008fea0003900000 */
[----:B------:R-:W3:Y:S02]  /*10020*/  @!P1 SYNCS.PHASECHK.TRANS64 P1, [R3+URZ], R0 ;  /* 0x00000000030095a7 */ /* 0x000ee4000802007f */
[----:B---3--:R-:W-:Y:S05]  /*10030*/  @!P1 BRA `(.L_x_1598) ;  /* 0xfffffffc00f09947 */ /* 0x008fea000383ffff */
[----:B------:R-:W-:Y:S05]  /*10040*/  BRA `(.L_x_1629) ;  /* 0xfffffff400847947 */ /* 0x000fea000383ffff */
.L_x_1600:
[----:B--2---:R2:W3:Y:S02]  /*10050*/  SYNCS.PHASECHK.TRANS64.TRYWAIT P1, [R3+URZ+0x13260], R4 ;  /* 0x01326004030075a7 */ /* 0x0044e4000802017f */
[----:B---3--:R-:W-:Y:S05]  /*10060*/  @!P1 NANOSLEEP.SYNCS 0x989680 ;  /* 0x009896800000995d */ /* 0x008fea0003900000 */
[----:B------:R-:W3:Y:S02]  /*10070*/  @!P1 SYNCS.PHASECHK.TRANS64 P1, [R3+URZ+0x13260], R4 ;  /* 0x01326004030095a7 */ /* 0x000ee4000802007f */
[----:B---3--:R-:W-:Y:S05]  /*10080*/  @!P1 BRA `(.L_x_1600) ;  /* 0xfffffffc00f09947 */ /* 0x008fea000383ffff */
[----:B------:R-:W-:Y:S05]  /*10090*/  BRA `(.L_x_1630) ;  /* 0xfffffff400847947 */ /* 0x000fea000383ffff */
.L_x_1602:
[----:B-1----:R1:W3:Y:S02]  /*100a0*/  SYNCS.PHASECHK.TRANS64.TRYWAIT P1, [R5+URZ+0x13260], R0 ;  /* 0x01326000050075a7 */ /* 0x0022e4000802017f */
[----:B---3--:R-:W-:Y:S05]  /*100b0*/  @!P1 NANOSLEEP.SYNCS 0x989680 ;  /* 0x009896800000995d */ /* 0x008fea0003900000 */
[----:B------:R-:W3:Y:S02]  /*100c0*/  @!P1 SYNCS.PHASECHK.TRANS64 P1, [R5+URZ+0x13260], R0 ;  /* 0x01326000050095a7 */ /* 0x000ee4000802007f */
[----:B---3--:R-:W-:Y:S05]  /*100d0*/  @!P1 BRA `(.L_x_1602) ;  /* 0xfffffffc00f09947 */ /* 0x008fea000383ffff */
[----:B------:R-:W-:Y:S05]  /*100e0*/  BRA `(.L_x_1631) ;  /* 0xfffffff400847947 */ /* 0x000fea000383ffff */
.L_x_1604:
[----:B---3--:R3:W4:Y:S02]  /*100f0*/  SYNCS.PHASECHK.TRANS64.TRYWAIT P0, [R3+URZ+0x13280], R4 ;  /* 0x01328004030075a7 */ /* 0x008724000800017f */
[----:B----4-:R-:W-:Y:S05]  /*10100*/  @!P0 NANOSLEEP.SYNCS 0x989680 ;  /* 0x009896800000895d */ /* 0x010fea0003900000 */
[----:B------:R-:W4:Y:S02]  /*10110*/  @!P0 SYNCS.PHASECHK.TRANS64 P0, [R3+URZ+0x13280], R4 ;  /* 0x01328004030085a7 */ /* 0x000f24000800007f */
[----:B----4-:R-:W-:Y:S05]  /*10120*/  @!P0 BRA `(.L_x_1604) ;  /* 0xfffffffc00f08947 */ /* 0x010fea000383ffff */
[----:B------:R-:W-:Y:S05]  /*10130*/  BRA `(.L_x_1605) ;  /* 0xfffffff400807947 */ /* 0x000fea000383ffff */
.L_x_1632:
        /* <DEDUP_REMOVED lines=12> */
.L_x_2168:


//--------------------- .text._ZN7cutlass13device_kernelIN5flash11enable_sm90INS1_16FlashAttnFwdSm90INS1_25CollectiveMainloopFwdSm90ILi2EN4cute5tupleIJNS5_1CILi1EEES8_S8_EEENS6_IJNS7_ILi192EEENS7_ILi160EEENS7_ILi64EEEEEELi64ENS_12float_e4m3_tEfNS_4arch4Sm90ELb1ELb0ELb1ELb1ELb0ELb0ELb0ELb1ELb1ELb0ELb0ELb0EEENS1_21CollectiveEpilogueFwdINS6_IJSA_SC_SB_EEES9_NS_10bfloat16_tESG_Li384ELb1ELb0ELb0ELb1EEENS1_36VarlenDynamicPersistentTileSchedulerILi192ELi160ELi384ELi128ELb0ELb0ELb1ELb1ELb1ELb1EEEEEEEEEvNT_6ParamsE --------------------------
	.section	.text._ZN7cutlass13device_kernelIN5flash11enable_sm90INS1_16FlashAttnFwdSm90INS1_25CollectiveMainloopFwdSm90ILi2EN4cute5tupleIJNS5_1CILi1EEES8_S8_EEENS6_IJNS7_ILi192EEENS7_ILi160EEENS7_ILi64EEEEEELi64ENS_12float_e4m3_tEfNS_4arch4Sm90ELb1ELb0ELb1ELb1ELb0ELb0ELb0ELb1ELb1ELb0ELb0ELb0EEENS1_21CollectiveEpilogueFwdINS6_IJSA_SC_SB_EEES9_NS_10bfloat16_tESG_Li384ELb1ELb0ELb0ELb1EEENS1_36VarlenDynamicPersistentTileSchedulerILi192ELi160ELi384ELi128ELb0ELb0ELb1ELb1ELb1ELb1EEEEEEEEEvNT_6ParamsE,"ax",@progbits
	.align	128
.text._ZN7cutlass13device_kernelIN5flash11enable_sm90INS1_16FlashAttnFwdSm90INS1_25CollectiveMainloopFwdSm90ILi2EN4cute5tupleIJNS5_1CILi1EEES8_S8_EEENS6_IJNS7_ILi192EEENS7_ILi160EEENS7_ILi64EEEEEELi64ENS_12float_e4m3_tEfNS_4arch4Sm90ELb1ELb0ELb1ELb1ELb0ELb0ELb0ELb1ELb1ELb0ELb0ELb0EEENS1_21CollectiveEpilogueFwdINS6_IJSA_SC_SB_EEES9_NS_10bfloat16_tESG_Li384ELb1ELb0ELb0ELb1EEENS1_36VarlenDynamicPersistentTileSchedulerILi192ELi160ELi384ELi128ELb0ELb0ELb1ELb1ELb1ELb1EEEEEEEEEvNT_6ParamsE:
        .type           _ZN7cutlass13device_kernelIN5flash11enable_sm90INS1_16FlashAttnFwdSm90INS1_25CollectiveMainloopFwdSm90ILi2EN4cute5tupleIJNS5_1CILi1EEES8_S8_EEENS6_IJNS7_ILi192EEENS7_ILi160EEENS7_ILi64EEEEEELi64ENS_12float_e4m3_tEfNS_4arch4Sm90ELb1ELb0ELb1ELb1ELb0ELb0ELb0ELb1ELb1ELb0ELb0ELb0EEENS1_21CollectiveEpilogueFwdINS6_IJSA_SC_SB_EEES9_NS_10bfloat16_tESG_Li384ELb1ELb0ELb0ELb1EEENS1_36VarlenDynamicPersistentTileSchedulerILi192ELi160ELi384ELi128ELb0ELb0ELb1ELb1ELb1ELb1EEEEEEEEEvNT_6ParamsE,@function
        .size           _ZN7cutlass13device_kernelIN5flash11enable_sm90INS1_16FlashAttnFwdSm90INS1_25CollectiveMainloopFwdSm90ILi2EN4cute5tupleIJNS5_1CILi1EEES8_S8_EEENS6_IJNS7_ILi192EEENS7_ILi160EEENS7_ILi64EEEEEELi64ENS_12float_e4m3_tEfNS_4arch4Sm90ELb1ELb0ELb1ELb1ELb0ELb0ELb0ELb1ELb1ELb0ELb0ELb0EEENS1_21CollectiveEpilogueFwdINS6_IJSA_SC_SB_EEES9_NS_10bfloat16_tESG_Li384ELb1ELb0ELb0ELb1EEENS1_36VarlenDynamicPersistentTileSchedulerILi192ELi160ELi384ELi128ELb0ELb0ELb1ELb1ELb1ELb1EEEEEEEEEvNT_6ParamsE,(.L_x_2169 - _ZN7cutlass13device_kernelIN5flash11enable_sm90INS1_16FlashAttnFwdSm90INS1_25CollectiveMainloopFwdSm90ILi2EN4cute5tupleIJNS5_1CILi1EEES8_S8_EEENS6_IJNS7_ILi192EEENS7_ILi160EEENS7_ILi64EEEEEELi64ENS_12float_e4m3_tEfNS_4arch4Sm90ELb1ELb0ELb1ELb1ELb0ELb0ELb0ELb1ELb1ELb0ELb0ELb0EEENS1_21CollectiveEpilogueFwdINS6_IJSA_SC_SB_EEES9_NS_10bfloat16_tESG_Li384ELb1ELb0ELb0ELb1EEENS1_36VarlenDynamicPersistentTileSchedulerILi192ELi160ELi384ELi128ELb0ELb0ELb1ELb1ELb1ELb1EEEEEEEEEvNT_6ParamsE)
        .other          _ZN7cutlass13device_kernelIN5flash11enable_sm90INS1_16FlashAttnFwdSm90INS1_25CollectiveMainloopFwdSm90ILi2EN4cute5tupleIJNS5_1CILi1EEES8_S8_EEENS6_IJNS7_ILi192EEENS7_ILi160EEENS7_ILi64EEEEEELi64ENS_12float_e4m3_tEfNS_4arch4Sm90ELb1ELb0ELb1ELb1ELb0ELb0ELb0ELb1ELb1ELb0ELb0ELb0EEENS1_21CollectiveEpilogueFwdINS6_IJSA_SC_SB_EEES9_NS_10bfloat16_tESG_Li384ELb1ELb0ELb0ELb1EEENS1_36VarlenDynamicPersistentTileSchedulerILi192ELi160ELi384ELi128ELb0ELb0ELb1ELb1ELb1ELb1EEEEEEEEEvNT_6ParamsE,@"STO_CUDA_ENTRY STV_DEFAULT"
_ZN7cutlass13device_kernelIN5flash11enable_sm90INS1_16FlashAttnFwdSm90INS1_25CollectiveMainloopFwdSm90ILi2EN4cute5tupleIJNS5_1CILi1EEES8_S8_EEENS6_IJNS7_ILi192EEENS7_ILi160EEENS7_ILi64EEEEEELi64ENS_12float_e4m3_tEfNS_4arch4Sm90ELb1ELb0ELb1ELb1ELb0ELb0ELb0ELb1ELb1ELb0ELb0ELb0EEENS1_21CollectiveEpilogueFwdINS6_IJSA_SC_SB_EEES9_NS_10bfloat16_tESG_Li384ELb1ELb0ELb0ELb1EEENS1_36VarlenDynamicPersistentTileSchedulerILi192ELi160ELi384ELi128ELb0ELb0ELb1ELb1ELb1ELb1EEEEEEEEEvNT_6ParamsE:
        /* <DEDUP_REMOVED lines=21> */
.L_x_1634:
[----:B------:R-:W-:Y:S05]  /*0150*/  BSYNC B0 ;  /* 0x0000000000007941 */ /* 0x000fea0003800000 */
.L_x_1633:
        /* <DEDUP_REMOVED lines=41> */
.L_x_1635:
        /* <DEDUP_REMOVED lines=22> */
.L_x_1636:
        /* <DEDUP_REMOVED lines=18> */
.L_x_1637:
        /* <DEDUP_REMOVED lines=22> */
.L_x_1638:
        /* <DEDUP_REMOVED lines=22> */
.L_x_1639:
[----:B------:R-:W-:Y:S01]  /*0930*/  PLOP3.LUT P0, PT, PT, PT, UP0, 0x80, 0x0 ;  /* 0x000000000000781c */ /* 0x000fe20003f0f008 */
[----:B------:R-:W-:Y:S01]  /*0940*/  UMOV UR40, 0x1 ;  /* 0x0000000100287882 */ /* 0x000fe20000000000 */
[----:B------:R-:W-:Y:S01]  /*0950*/  NOP ;  /* 0x0000000000007918 */ /* 0x000fe20000000000 */
[----:B------:R-:W-:Y:S01]  /*0960*/  USEL UR40, UR40, 0x2, !UP0 ;  /* 0x0000000228287887 */ /* 0x000fe2000c000000 */
[----:B------:R-:W-:Y:S01]  /*0970*/  ULDC.64 UR52, c[0x0][0x208] ;  /* 0x0000820000347ab9 */ /* 0x000fe20000000a00 */
[----:B012-4-:R-:W-:Y:S08]  /*0980*/  BAR.SYNC.DEFER_BLOCKING 0x0 ;  /* 0x0000000000007b1d */ /* 0x017ff00000010000 */
[----:B------:R-:W-:Y:S05]  /*0990*/  @!P0 BRA `(.L_x_1640) ;  /* 0x000000cc00c48947 */ /* 0x000fea0003800000 */
.L_x_1641:
        /* <DEDUP_REMOVED lines=24> */
[-C--:B------:R-:W-:Y:S02]  /*0b20*/  LEA.HI R2, R0, R12.reuse, RZ, 0x4 ;  /* 0x0000000c00027211 */ /* 0x080fe400078f20ff */
[----:B------:R-:W-:Y:S02]  /*0b30*/  LOP3.LUT R23, R156, 0xffffff80, RZ, 0xc0, !PT ;  /* 0xffffff809c177812 */ /* 0x000fe400078ec0ff */
[----:B------:R-:W-:Y:S02]  /*0b40*/  LEA.HI R3, R0, R12, RZ, 0x5 ;  /* 0x0000000c00037211 */ /* 0x000fe400078f28ff */
[----:B------:R-:W-:Y:S01]  /*0b50*/  SHF.R.S32.HI R5, RZ, 0x4, R2 ;  /* 0x00000004ff057819 */ /* 0x000fe20000011402 */
[----:B------:R-:W-:Y:S01]  /*0b60*/  IMAD.IADD R23, R12, 0x1, -R23 ;  /* 0x000000010c177824 */ /* 0x000fe200078e0a17 */
[----:B------:R-:W-:Y:S01]  /*0b70*/  SHF.R.S32.HI R156, RZ, 0x7, R156 ;  /* 0x00000007ff9c7819 */ /* 0x000fe2000001149c */
[----:B------:R-:W-:Y:S01]  /*0b80*/  IMAD.SHL.U32 R4, R3, 0x20, RZ ;  /* 0x0000002003047824 */ /* 0x000fe200078e00ff */
[----:B------:R-:W-:-:S02]  /*0b90*/  LOP3.LUT R3, R2, 0x3fffff0, RZ, 0xc0, !PT ;  /* 0x03fffff002037812 */ /* 0x000fc400078ec0ff */
[----:B------:R-:W-:Y:S01]  /*0ba0*/  SHF.R.S32.HI R8, RZ, 0x1f, R23 ;  /* 0x0000001fff087819 */ /* 0x000fe20000011417 */
[----:B------:R-:W-:Y:S01]  /*0bb0*/  IMAD.HI R6, R156, 0x55555556, RZ ;  /* 0x555555569c067827 */ /* 0x000fe200078e02ff */
[----:B------:R-:W-:Y:S02]  /*0bc0*/  LEA.HI R2, R2, R5, RZ, 0x1 ;  /* 0x0000000502027211 */ /* 0x000fe400078f08ff */
[----:B------:R-:W-:Y:S01]  /*0bd0*/  LEA.HI R9, R8, R23, RZ, 0x2 ;  /* 0x0000001708097211 */ /* 0x000fe200078f10ff */
[----:B------:R-:W-:Y:S01]  /*0be0*/  IMAD.IADD R3, R12, 0x1, -R3 ;  /* 0x000000010c037824 */ /* 0x000fe200078e0a03 */
[----:B------:R-:W-:Y:S02]  /*0bf0*/  LOP3.LUT R4, R4, 0xfffffc00, RZ, 0xc0, !PT ;  /* 0xfffffc0004047812 */ /* 0x000fe400078ec0ff */
[--C-:B------:R-:W-:Y:S02]  /*0c00*/  SHF.R.S32.HI R10, RZ, 0x2, R9.reuse ;  /* 0x00000002ff0a7819 */ /* 0x100fe40000011409 */
[----:B------:R-:W-:Y:S01]  /*0c10*/  SHF.R.S32.HI R7, RZ, 0x1f, R9 ;  /* 0x0000001fff077819 */ /* 0x000fe20000011409 */
[----:B------:R-:W-:Y:S01]  /*0c20*/  IMAD R3, R3, 0x40, R4 ;  /* 0x0000004003037824 */ /* 0x000fe200078e0204 */
[----:B------:R-:W-:-:S02]  /*0c30*/  LOP3.LUT R2, R2, 0x1ffffffe, RZ, 0xc0, !PT ;  /* 0x1ffffffe02027812 */ /* 0x000fc400078ec0ff */
[----:B------:R-:W-:Y:S02]  /*0c40*/  LEA.HI R7, R7, R10, RZ, 0x3 ;  /* 0x0000000a07077211 */ /* 0x000fe400078f18ff */
[----:B------:R-:W-:Y:S01]  /*0c50*/  LEA.HI R8, R8, R23, RZ, 0x5 ;  /* 0x0000001708087211 */ /* 0x000fe200078f28ff */
[----:B------:R-:W-:Y:S01]  /*0c60*/  IMAD.IADD R2, R5, 0x1, -R2 ;  /* 0x0000000105027824 */ /* 0x000fe200078e0a02 */
[----:B------:R-:W-:Y:S02]  /*0c70*/  LOP3.LUT R11, R7, 0xfffffff8, RZ, 0xc0, !PT ;  /* 0xfffffff8070b7812 */ /* 0x000fe400078ec0ff */
[----:B------:R-:W-:Y:S01]  /*0c80*/  LEA.HI R0, R0, R12, RZ, 0x3 ;  /* 0x0000000c00007211 */ /* 0x000fe200078f18ff */
[----:B------:R-:W-:Y:S01]  /*0c90*/  IMAD R157, R2, 0x8, R3 ;  /* 0x00000008029d7824 */ /* 0x000fe200078e0203 */
[----:B------:R-:W-:Y:S01]  /*0ca0*/  LEA.HI R7, R6, R6, RZ, 0x1 ;  /* 0x0000000606077211 */ /* 0x000fe200078f08ff */
[----:B------:R-:W-:Y:S01]  /*0cb0*/  IMAD.IADD R11, R10, 0x1, -R11 ;  /* 0x000000010a0b7824 */ /* 0x000fe200078e0a0b */
[----:B------:R-:W-:-:S02]  /*0cc0*/  SHF.R.S32.HI R8, RZ, 0x5, R8 ;  /* 0x00000005ff087819 */ /* 0x000fc40000011408 */
[----:B------:R-:W-:Y:S01]  /*0cd0*/  LOP3.LUT R2, R0, 0x1ffffff8, RZ, 0xc0, !PT ;  /* 0x1ffffff800027812 */ /* 0x000fe200078ec0ff */
[----:B------:R-:W-:Y:S01]  /*0ce0*/  IMAD R7, R7, -0x3, R156 ;  /* 0xfffffffd07077824 */ /* 0x000fe200078e029c */
[----:B------:R-:W-:Y:S01]  /*0cf0*/  LOP3.LUT R18, R9, 0x7ffffffc, RZ, 0xc0, !PT ;  /* 0x7ffffffc09127812 */ /* 0x000fe200078ec0ff */
[----:B------:R-:W-:Y:S01]  /*0d00*/  IMAD R8, R8, 0x10, R11 ;  /* 0x0000001008087824 */ /* 0x000fe200078e020b */
[----:B------:R-:W-:Y:S01]  /*0d10*/  SHF.R.S32.HI R16, RZ, 0x3, R0 ;  /* 0x00000003ff107819 */ /* 0x000fe20000011400 */
[----:B------:R-:W-:Y:S02]  /*0d20*/  IMAD.IADD R2, R12, 0x1, -R2 ;  /* 0x000000010c027824 */ /* 0x000fe400078e0a02 */
[----:B------:R-:W-:Y:S01]  /*0d30*/  IMAD.IADD R18, R23, 0x1, -R18 ;  /* 0x0000000117127824 */ /* 0x000fe200078e0a12 */
[----:B------:R-:W-:Y:S01]  /*0d40*/  LEA R19, R7, R8, 0x6 ;  /* 0x0000000807137211 */ /* 0x000fe200078e30ff */
[----:B------:R-:W-:-:S07]  /*0d50*/  IMAD.SHL.U32 R22, R2, 0x8, RZ ;  /* 0x0000000802167824 */ /* 0x000fce00078e00ff */
.L_x_1698:
[----:B0-----:R-:W0:Y:S01]  /*0d60*/  LDC.64 R2, c[0x0][0xc60] ;  /* 0x00031800ff027b82 */ /* 0x001e220000000a00 */
[----:B------:R-:W-:Y:S01]  /*0d70*/  ULDC.64 UR4, c[0x0][0xa28] ;  /* 0x00028a0000047ab9 */ /* 0x000fe20000000a00 */
[----:B------:R-:W-:Y:S01]  /*0d80*/  ULDC.64 UR6, c[0x0][0xa18] ;  /* 0x0002860000067ab9 */ /* 0x000fe20000000a00 */
[----:B------:R-:W-:Y:S01]  /*0d90*/  ULDC.64 UR8, c[0x0][0xa20] ;  /* 0x0002880000087ab9 */ /* 0x000fe20000000a00 */
        /* <DEDUP_REMOVED lines=10> */
[----:B------:R-:W-:-:S04]  /*0e40*/  @UP0 ULEA UR4, UP2, UR38, UR4, 0x2 ;  /* 0x0000000426040291 */ /* 0x000fc8000f84103f */
[----:B------:R-:W-:Y:S02]  /*0e50*/  @UP0 ULEA.HI.X UR5, UR38, UR5, UR39, 0x2, UP2 ;  /* 0x0000000526050291 */ /* 0x000fe400090f1427 */
[----:B------:R-:W-:Y:S01]  /*0e60*/  @UP1 ULEA UR6, UP0, UR38, UR6, 0x2 ;  /* 0x0000000626061291 */ /* 0x000fe2000f80103f */
[----:B------:R-:W-:-:S03]  /*0e70*/  IMAD.U32 R2, RZ, RZ, UR4 ;  /* 0x00000004ff027e24 */ /* 0x000fc6000f8e00ff */
[----:B------:R-:W-:Y:S01]  /*0e80*/  @UP1 ULEA.HI.X UR7, UR38, UR7, UR39, 0x2, UP0 ;  /* 0x0000000726071291 */ /* 0x000fe200080f1427 */
[----:B------:R-:W-:Y:S01]  /*0e90*/  IMAD.U32 R3, RZ, RZ, UR5 ;  /* 0x00000005ff037e24 */ /* 0x000fe2000f8e00ff */
[----:B------:R-:W-:Y:S01]  /*0ea0*/  ULDC.64 UR4, c[0x0][0x3f8] ;  /* 0x0000fe0000047ab9 */ /* 0x000fe20000000a00 */
[----:B---345:R-:W-:-:S03]  /*0eb0*/  IMAD.U32 R4, RZ, RZ, UR6 ;  /* 0x00000006ff047e24 */ /* 0x038fc6000f8e00ff */
[----:B------:R-:W-:Y:S01]  /*0ec0*/  IMAD.U32 R5, RZ, RZ, UR7 ;  /* 0x00000007ff057e24 */ /* 0x000fe2000f8e00ff */
[----:B------:R-:W2:Y:S01]  /*0ed0*/  @P0 LDG.E R2, desc[UR52][R2.64] ;  /* 0x0000003402020981 */ /* 0x000ea2000c1e1900 */
[----:B------:R-:W-:Y:S01]  /*0ee0*/  UISETP.NE.U32.AND UP0, UPT, UR4, URZ, UPT ;  /* 0x0000003f0400728c */ /* 0x000fe2000bf05070 */
[----:B------:R-:W-:Y:S01]  /*0ef0*/  ISETP.NE.U32.AND P1, PT, RZ, UR8, PT ;  /* 0x00000008ff007c0c */ /* 0x000fe2000bf25070 */
[----:B------:R-:W-:Y:S01]  /*0f00*/  ULDC UR6, c[0x0][0x2e0] ;  /* 0x0000b80000067ab9 */ /* 0x000fe20000000800 */
[----:B------:R-:W3:Y:S01]  /*0f10*/  @P2 LDG.E R4, desc[UR52][R4.64] ;  /* 0x0000003404042981 */ /* 0x000ee2000c1e1900 */
[----:B------:R-:W-:Y:S01]  /*0f20*/  UISETP.NE.AND.EX UP0, UPT, UR5, URZ, UPT, UP0 ;  /* 0x0000003f0500728c */ /* 0x000fe2000bf05300 */
[----:B------:R-:W-:Y:S01]  /*0f30*/  ISETP.NE.AND.EX P1, PT, RZ, UR9, PT, P1 ;  /* 0x00000009ff007c0c */ /* 0x000fe2000bf25310 */
[----:B------:R-:W-:Y:S01]  /*0f40*/  ULDC UR4, c[0x0][0x404] ;  /* 0x0001010000047ab9 */ /* 0x000fe20000000800 */
[----:B------:R-:W-:Y:S01]  /*0f50*/  UMOV UR48, URZ ;  /* 0x0000003f00307c82 */ /* 0x000fe20008000000 */
[----:B------:R-:W-:Y:S01]  /*0f60*/  USEL UR4, UR4, 0x1, UP0 ;  /* 0x0000000104047887 */ /* 0x000fe20008000000 */
[----:B------:R-:W-:-:S03]  /*0f70*/  ULDC UR49, c[0x0][0x288] ;  /* 0x0000a20000317ab9 */ /* 0x000fc60000000800 */
[----:B------:R-:W-:Y:S01]  /*0f80*/  UIMAD UR6, UR4, UR6, URZ ;  /* 0x00000006040672a4 */ /* 0x000fe2000f8e023f */
[----:B--2---:R-:W-:Y:S02]  /*0f90*/  @P0 R2UR UR48, R2 ;  /* 0x00000000023002ca */ /* 0x004fe400000e0000 */
[----:B---3--:R-:W-:Y:S01]  /*0fa0*/  @P2 R2UR UR49, R4 ;  /* 0x00000000043122ca */ /* 0x008fe200000e0000 */
[----:B-1----:R-:W-:-:S14]  /*0fb0*/  @P2 BRA `(.L_x_1642) ;  /* 0x0000000000342947 */ /* 0x002fdc0003800000 */
        /* <DEDUP_REMOVED lines=13> */
.L_x_1642:
[----:B------:R-:W-:Y:S01]  /*1090*/  UMOV UR41, UR50 ;  /* 0x0000003200297c82 */ /* 0x000fe20008000000 */
[----:B------:R-:W-:Y:S01]  /*10a0*/  UMOV UR42, UR43 ;  /* 0x0000002b002a7c82 */ /* 0x000fe20008000000 */
[----:B------:R-:W-:Y:S05]  /*10b0*/  @!P1 BRA `(.L_x_1643) ;  /* 0x00000000001c9947 */ /* 0x000fea0003800000 */
[----:B------:R-:W-:-:S04]  /*10c0*/  ULEA UR4, UP0, UR38, UR8, 0x2 ;  /* 0x0000000826047291 */ /* 0x000fc8000f80103f */
[----:B------:R-:W-:Y:S02]  /*10d0*/  ULEA.HI.X UR5, UR38, UR9, UR39, 0x2, UP0 ;  /* 0x0000000926057291 */ /* 0x000fe400080f1427 */
[----:B------:R-:W-:-:S04]  /*10e0*/  IMAD.U32 R2, RZ, RZ, UR4 ;  /* 0x00000004ff027e24 */ /* 0x000fc8000f8e00ff */
[----:B------:R-:W-:-:S05]  /*10f0*/  MOV R3, UR5 ;  /* 0x0000000500037c02 */ /* 0x000fca0008000f00 */
[----:B------:R-:W2:Y:S02]  /*1100*/  LDG.E R2, desc[UR52][R2.64] ;  /* 0x0000003402027981 */ /* 0x000ea4000c1e1900 */
[----:B--2---:R-:W-:Y:S01]  /*1110*/  R2UR UR6, R2 ;  /* 0x00000000020672ca */ /* 0x004fe200000e0000 */
[----:B------:R-:W-:-:S14]  /*1120*/  BRA `(.L_x_1644) ;  /* 0x0000000000347947 */ /* 0x000fdc0003800000 */
.L_x_1643:
        /* <DEDUP_REMOVED lines=13> */
.L_x_1644:
[----:B------:R-:W-:Y:S01]  /*1200*/  UIADD3 UR48, -UR48, UR6, URZ ;  /* 0x0000000630307290 */ /* 0x000fe2000fffe13f */
[----:B------:R-:W-:Y:S01]  /*1210*/  PLOP3.LUT P0, PT, PT, PT, PT, 0x80, 0x0 ;  /* 0x000000000000781c */ /* 0x000fe20003f0f070 */
[----:B------:R-:W-:Y:S01]  /*1220*/  ULDC UR8, c[0x0][0x428] ;  /* 0x00010a0000087ab9 */ /* 0x000fe20000000800 */
[----:B------:R-:W-:Y:S01]  /*1230*/  IMAD.MOV.U32 R0, RZ, RZ, RZ ;  /* 0x000000ffff007224 */ /* 0x000fe200078e00ff */
[----:B------:R-:W-:Y:S01]  /*1240*/  UIADD3 UR5, UR48, 0x15f, -UR49 ;  /* 0x0000015f30057890 */ /* 0x000fe2000fffe831 */
[----:B------:R-:W-:Y:S01]  /*1250*/  IMAD.MOV.U32 R2, RZ, RZ, RZ ;  /* 0x000000ffff027224 */ /* 0x000fe200078e00ff */
[----:B------:R-:W-:Y:S01]  /*1260*/  UIADD3 UR4, UR48, 0x9f, URZ ;  /* 0x0000009f30047890 */ /* 0x000fe2000fffe03f */
[----:B------:R-:W-:Y:S01]  /*1270*/  IMAD.MOV.U32 R55, RZ, RZ, RZ ;  /* 0x000000ffff377224 */ /* 0x000fe200078e00ff */
[----:B------:R-:W-:Y:S01]  /*1280*/  UIMAD UR6, UR50, 0xc0, UR5 ;  /* 0x000000c0320678a4 */ /* 0x000fe2000f8e0205 */
[----:B------:R-:W-:Y:S01]  /*1290*/  CS2R R6, SRZ ;  /* 0x0000000000067805 */ /* 0x000fe2000001ff00 */
[----:B------:R-:W-:Y:S01]  /*12a0*/  UIMAD.WIDE UR4, UR4, 0x66666667, URZ ;  /* 0x66666667040478a5 */ /* 0x000fe2000f8e023f */
[----:B------:R-:W-:Y:S01]  /*12b0*/  CS2R R8, SRZ ;  /* 0x0000000000087805 */ /* 0x000fe2000001ff00 */
[----:B------:R-:W-:Y:S01]  /*12c0*/  UIMAD.WIDE UR6, UR6, 0x66666667, URZ ;  /* 0x66666667060678a5 */ /* 0x000fe2000f8e023f */
[----:B------:R-:W-:Y:S01]  /*12d0*/  CS2R R10, SRZ ;  /* 0x00000000000a7805 */ /* 0x000fe2000001ff00 */
[----:B------:R-:W-:Y:S01]  /*12e0*/  USHF.R.U32.HI UR4, URZ, 0x1f, UR5 ;  /* 0x0000001f3f047899 */ /* 0x000fe20008011605 */
[----:B------:R-:W-:Y:S01]  /*12f0*/  CS2R R12, SRZ ;  /* 0x00000000000c7805 */ /* 0x000fe2000001ff00 */
[----:B------:R-:W-:Y:S01]  /*1300*/  USHF.R.U32.HI UR6, URZ, 0x1f, UR7 ;  /* 0x0000001f3f067899 */ /* 0x000fe20008011607 */
[----:B------:R-:W-:Y:S01]  /*1310*/  CS2R R14, SRZ ;  /* 0x00000000000e7805 */ /* 0x000fe2000001ff00 */
[----:B------:R-:W-:Y:S01]  /*1320*/  ULEA.HI.SX32 UR4, UR5, UR4, 0x1a ;  /* 0x0000000405047291 */ /* 0x000fe2000f8fd23f */
[----:B------:R-:W-:Y:S01]  /*1330*/  CS2R R20, SRZ ;  /* 0x0000000000147805 */ /* 0x000fe2000001ff00 */
[----:B------:R-:W-:Y:S01]  /*1340*/  ULEA.HI.SX32 UR6, UR7, UR6, 0x1a ;  /* 0x0000000607067291 */ /* 0x000fe2000f8fd23f */
[----:B------:R-:W-:Y:S01]  /*1350*/  CS2R R24, SRZ ;  /* 0x0000000000187805 */ /* 0x000fe2000001ff00 */
[----:B------:R-:W-:Y:S01]  /*1360*/  UISETP.NE.AND UP0, UPT, UR8, 0x1, UPT ;  /* 0x000000010800788c */ /* 0x000fe2000bf05270 */
[----:B------:R-:W-:Y:S01]  /*1370*/  CS2R R32, SRZ ;  /* 0x0000000000207805 */ /* 0x000fe2000001ff00 */
[----:B------:R-:W-:Y:S01]  /*1380*/  UISETP.LT.AND UP1, UPT, UR4, UR6, UPT ;  /* 0x000000060400728c */ /* 0x000fe2000bf21270 */
[----:B------:R-:W-:-:S02]  /*1390*/  CS2R R26, SRZ ;  /* 0x00000000001a7805 */ /* 0x000fc4000001ff00 */
[----:B------:R-:W-:Y:S01]  /*13a0*/  CS2R R56, SRZ ;  /* 0x0000000000387805 */ /* 0x000fe2000001ff00 */
[----:B------:R-:W-:Y:S01]  /*13b0*/  IMAD.MOV.U32 R34, RZ, RZ, RZ ;  /* 0x000000ffff227224 */ /* 0x000fe200078e00ff */
[----:B------:R-:W-:Y:S01]  /*13c0*/  USEL UR51, UR4, UR6, UP1 ;  /* 0x0000000604337287 */ /* 0x000fe20008800000 */
[----:B------:R-:W-:Y:S02]  /*13d0*/  CS2R R36, SRZ ;  /* 0x0000000000247805 */ /* 0x000fe4000001ff00 */
[----:B------:R-:W-:Y:S02]  /*13e0*/  CS2R R40, SRZ ;  /* 0x0000000000287805 */ /* 0x000fe4000001ff00 */
[----:B------:R-:W-:Y:S01]  /*13f0*/  CS2R R58, SRZ ;  /* 0x00000000003a7805 */ /* 0x000fe2000001ff00 */
[----:B------:R-:W-:Y:S01]  /*1400*/  UISETP.GE.AND UP1, UPT, UR51, 0x1, UPT ;  /* 0x000000013300788c */ /* 0x000fe2000bf26270 */
[----:B------:R-:W-:Y:S01]  /*1410*/  CS2R R44, SRZ ;  /* 0x00000000002c7805 */ /* 0x000fe2000001ff00 */
[----:B------:R-:W-:Y:S01]  /*1420*/  @UP0 ULDC UR5, c[0x0][0x42c] ;  /* 0x00010b0000050ab9 */ /* 0x000fe20000000800 */
[----:B------:R-:W-:Y:S01]  /*1430*/  @UP0 ULDC UR6, c[0x0][0x430] ;  /* 0x00010c0000060ab9 */ /* 0x000fe20000000800 */
[----:B------:R-:W-:Y:S01]  /*1440*/  UIMAD.WIDE.U32 UR4, UR43, UR5, URZ ;  /* 0x000000052b0472a5 */ /* 0x000fe2000f8e003f */
[----:B------:R-:W-:-:S02]  /*1450*/  CS2R R60, SRZ ;  /* 0x00000000003c7805 */ /* 0x000fc4000001ff00 */
[----:B------:R-:W-:Y:S01]  /*1460*/  PLOP3.LUT P1, PT, PT, PT, UP1, 0x80, 0x0 ;  /* 0x000000000000781c */ /* 0x000fe20003f2f018 */
[----:B------:R-:W-:-:S12]  /*1470*/  @UP0 USHF.R.U32.HI UR43, URZ, UR6, UR5 ;  /* 0x000000063f2b0299 */ /* 0x000fd80008011605 */
[----:B------:R-:W-:Y:S05]  /*1480*/  @!P1 BRA `(.L_x_1645) ;  /* 0x000000a400cc9947 */ /* 0x000fea0003800000 */
        /* <DEDUP_REMOVED lines=31> */
.L_x_1646:
        /* <DEDUP_REMOVED lines=10> */
[----:B------:R-:W-:Y:S02]  /*1720*/  @UP0 ULDC.64 UR16, c[0x0][0x9a8] ;  /* 0x00026a0000100ab9 */ /* 0x000fe40000000a00 */
[----:B------:R-:W-:Y:S01]  /*1730*/  @UP1 ULDC.64 UR12, c[0x0][0x9b8] ;  /* 0x00026e00000c1ab9 */ /* 0x000fe20000000a00 */
[----:B------:R-:W-:Y:S02]  /*1740*/  @UP0 UIMAD UR8, UR39, UR16, URZ ;  /* 0x00000010270802a4 */ /* 0x000fe4000f8e023f */
[----:B------:R-:W-:Y:S02]  /*1750*/  @UP1 UIMAD UR9, UR39, UR12, URZ ;  /* 0x0000000c270912a4 */ /* 0x000fe4000f8e023f */
[----:B------:R-:W-:Y:S02]  /*1760*/  @UP0 UIMAD.WIDE.U32 UR14, UR38, UR16, URZ ;  /* 0x00000010260e02a5 */ /* 0x000fe4000f8e003f */
[----:B------:R-:W-:Y:S02]  /*1770*/  @UP0 UIMAD UR17, UR38, UR17, UR8 ;  /* 0x00000011261102a4 */ /* 0x000fe4000f8e0208 */
[----:B------:R-:W-:-:S02]  /*1780*/  @UP0 USHF.R.S32.HI UR16, URZ, 0x1f, UR43 ;  /* 0x0000001f3f100899 */ /* 0x000fc4000801142b */
[----:B------:R-:W-:Y:S02]  /*1790*/  @UP1 USHF.R.S32.HI UR19, URZ, 0x1f, UR43 ;  /* 0x0000001f3f131899 */ /* 0x000fe4000801142b */
[----:B------:R-:W-:Y:S02]  /*17a0*/  @UP1 UIMAD.WIDE.U32 UR10, UR38, UR12, URZ ;  /* 0x0000000c260a12a5 */ /* 0x000fe4000f8e003f */
[----:B------:R-:W-:Y:S02]  /*17b0*/  @UP1 UIMAD UR18, UR38, UR13, UR9 ;  /* 0x0000000d261212a4 */ /* 0x000fe4000f8e0209 */
[----:B------:R-:W-:Y:S01]  /*17c0*/  @UP0 UIADD3 UR15, UR15, UR17, URZ ;  /* 0x000000110f0f0290 */ /* 0x000fe2000fffe03f */
[----:B------:R-:W-:Y:S01]  /*17d0*/  @UP0 ULDC.64 UR12, c[0x0][0x9b0] ;  /* 0x00026c00000c0ab9 */ /* 0x000fe20000000a00 */
[----:B------:R-:W-:Y:S01]  /*17e0*/  @UP1 ULDC.64 UR8, c[0x0][0x9c0] ;  /* 0x0002700000081ab9 */ /* 0x000fe20000000a00 */
        /* <DEDUP_REMOVED lines=12> */
[----:B------:R-:W-:Y:S01]  /*18b0*/  IMAD.U32 R2, RZ, RZ, UR6 ;  /* 0x00000006ff027e24 */ /* 0x000fe2000f8e00ff */
[----:B------:R-:W-:Y:S02]  /*18c0*/  @UP1 ULEA.HI.X UR5, UR8, UR5, UR9, 0x2, UP3 ;  /* 0x0000000508051291 */ /* 0x000fe400098f1409 */
[----:B------:R-:W-:-:S02]  /*18d0*/  IMAD.U32 R4, RZ, RZ, UR4 ;  /* 0x00000004ff047e24 */ /* 0x000fc4000f8e00ff */
        /* <DEDUP_REMOVED lines=9> */
[----:B------:R-:W-:Y:S01]  /*1970*/  MOV R6, UR4 ;  /* 0x0000000400067c02 */ /* 0x000fe20008000f00 */
[----:B------:R-:W-:-:S03]  /*1980*/  ULDC UR4, c[0x0][0x9d8] ;  /* 0x0002760000047ab9 */ /* 0x000fc60000000800 */
[----:B------:R-:W-:-:S04]  /*1990*/  SHF.L.U32 R6, R6, 0x1f, RZ ;  /* 0x0000001f06067819 */ /* 0x000fc800000006ff */
[----:B------:R-:W0:Y:S01]  /*19a0*/  SYNCS.PHASECHK.TRANS64.TRYWAIT P1, [UR45+0x13200], R6 ;  /* 0x01320006ff0075a7 */ /* 0x000e22000802016d */
[----:B--2---:R-:W-:-:S04]  /*19b0*/  FMUL.FTZ R0, R7, R0 ;  /* 0x0000000007007220 */ /* 0x004fc80000410000 */
[----:B------:R-:W-:Y:S01]  /*19c0*/  FMUL.FTZ R0, R0, UR4 ;  /* 0x0000000400007c20 */ /* 0x000fe20008410000 */
[----:B0-----:R-:W-:Y:S06]  /*19d0*/  @!P1 BRA `(.L_x_1647) ;  /* 0x0000010000c09947 */ /* 0x001fec0003800000 */
.L_x_1785:
[----:B------:R-:W-:Y:S05]  /*19e0*/  @!P0 BRA `(.L_x_1648) ;  /* 0x0000000000048947 */ /* 0x000fea0003800000 */
[----:B------:R-:W-:Y:S01]  /*19f0*/  BPT.TRAP 0x1 ;  /* 0x000000040000795c */ /* 0x000fe20000300000 */
.L_x_1648:
[----:B------:R-:W-:Y:S02]  /*1a00*/  IMAD.U32 R2, RZ, RZ, UR37 ;  /* 0x00000025ff027e24 */ /* 0x000fe4000f8e00ff */
[----:B0-----:R-:W-:-:S03]  /*1a10*/  IMAD.U32 R3, RZ, RZ, UR36 ;  /* 0x00000024ff037e24 */ /* 0x001fc6000f8e00ff */
[----:B------:R-:W-:Y:S02]  /*1a20*/  LEA R2, R2, UR45, 0x3 ;  /* 0x0000002d02027c11 */ /* 0x000fe4000f8e18ff */
[----:B------:R-:W-:-:S04]  /*1a30*/  SHF.L.U32 R3, R3, 0x1f, RZ ;  /* 0x0000001f03037819 */ /* 0x000fc800000006ff */
[----:B------:R0:W1:Y:S01]  /*1a40*/  SYNCS.PHASECHK.TRANS64.TRYWAIT P1, [R2+URZ+0x13230], R3 ;  /* 0x01323003020075a7 */ /* 0x000062000802017f */
[----:B------:R-:W-:Y:S05]  /*1a50*/  @!P0 BRA `(.L_x_1649) ;  /* 0x0000000000048947 */ /* 0x000fea0003800000 */
[----:B------:R-:W-:Y:S01]  /*1a60*/  BPT.TRAP 0x1 ;  /* 0x000000040000795c */ /* 0x000fe20000300000 */
.L_x_1649:
[----:B-1----:R-:W-:Y:S05]  /*1a70*/  @P1 BRA `(.L_x_1650) ;  /* 0x0000000000081947 */ /* 0x002fea0003800000 */
[----:B------:R-:W1:Y:S02]  /*1a80*/  SYNCS.PHASECHK.TRANS64.TRYWAIT P1, [R2+URZ+0x13230], R3 ;  /* 0x01323003020075a7 */ /* 0x000e64000802017f */
[----:B-1----:R-:W-:Y:S05]  /*1a90*/  @!P1 BRA `(.L_x_1651) ;  /* 0x0000010000a89947 */ /* 0x002fea0003800000 */
.L_x_1650:
[----:B------:R-:W2:Y:S01]  /*1aa0*/  S2R R5, SR_TID.X ;  /* 0x0000000000057919 */ /* 0x000ea20000002100 */
[----:B------:R-:W-:Y:S01]  /*1ab0*/  UIADD3 UR4, UR45, 0xe000, URZ ;  /* 0x0000e0002d047890 */ /* 0x000fe2000fffe03f */
[----:B------:R-:W-:-:S03]  /*1ac0*/  IMAD.MOV.U32 R55, RZ, RZ, RZ ;  /* 0x000000ffff377224 */ /* 0x000fc600078e00ff */
[----:B------:R-:W-:-:S04]  /*1ad0*/  USHF.R.U32.HI UR4, URZ, 0x4, UR4 ;  /* 0x000000043f047899 */ /* 0x000fc80008011604 */
[----:B------:R-:W-:-:S06]  /*1ae0*/  ULOP3.LUT UR4, UR4, 0x3fff, URZ, 0xc0, !UPT ;  /* 0x00003fff04047892 */ /* 0x000fcc000f8ec03f */
[----:B------:R-:W-:Y:S01]  /*1af0*/  IMAD.U32 R4, RZ, RZ, UR4 ;  /* 0x00000004ff047e24 */ /* 0x000fe2000f8e00ff */
[----:B------:R-:W-:Y:S05]  /*1b00*/  WARPSYNC.ALL ;  /* 0x0000000000007948 */ /* 0x000fea0003800000 */
[----:B------:R-:W-:Y:S02]  /*1b10*/  LOP3.LUT R4, R4, 0x10000, RZ, 0xfc, !PT ;  /* 0x0001000004047812 */ /* 0x000fe400078efcff */
[----:B--2---:R-:W-:Y:S02]  /*1b20*/  LOP3.LUT P1, RZ, R5, 0x7f, RZ, 0xc0, !PT ;  /* 0x0000007f05ff7812 */ /* 0x004fe4000782c0ff */
[----:B------:R-:W-:Y:S01]  /*1b30*/  R2UR UR12, R4 ;  /* 0x00000000040c72ca */ /* 0x000fe200000e0000 */
[----:B------:R-:W-:Y:S01]  /*1b40*/  ULOP3.LUT UR8, UR54, 0x10000, URZ, 0xfc, !UPT ;  /* 0x0001000036087892 */ /* 0x000fe2000f8efc3f */
[----:B------:R-:W-:Y:S01]  /*1b50*/  WARPGROUP.ARRIVE ;  /* 0x00000000000079c5 */ /* 0x000fe20000000000 */
[----:B------:R-:W-:Y:S01]  /*1b60*/  UMOV UR9, 0x80000020 ;  /* 0x8000002000097882 */ /* 0x000fe20000000000 */
[----:B------:R-:W-:Y:S01]  /*1b70*/  UMOV UR11, 0x80000020 ;  /* 0x80000020000b7882 */ /* 0x000fe20000000000 */
[----:B------:R-:W-:Y:S01]  /*1b80*/  UIADD3 UR7, UR8, 0x2, URZ ;  /* 0x0000000208077890 */ /* 0x000fe2000fffe03f */
[----:B------:R-:W-:Y:S01]  /*1b90*/  ULDC UR20, c[0x0][0x988] ;  /* 0x0002620000147ab9 */ /* 0x000fe20000000800 */
[----:B------:R-:W-:-:S06]  /*1ba0*/  UIADD3 UR23, UR51, -0x2, URZ ;  /* 0xfffffffe33177890 */ /* 0x000fcc000fffe03f */
        /* <DEDUP_REMOVED lines=45> */
[----:B------:R-:W2:Y:S01]  /*1e80*/  MUFU.TANH R51, R51 ;  /* 0x0000003300337308 */ /* 0x000ea20000002400 */
[----:B------:R-:W-:Y:S01]  /*1e90*/  UMOV UR7, 0x80000020 ;  /* 0x8000002000077882 */ /* 0x000fe20000000000 */
        /* <DEDUP_REMOVED lines=11> */
[----:B------:R-:W-:-:S03]  /*1f50*/  FMUL.FTZ R11, R0, R117 ;  /* 0x00000075000b7220 */ /* 0x000fc60000410000 */
[----:B------:R-:W1:Y:S08]  /*1f60*/  MUFU.TANH R53, R53 ;  /* 0x0000003500357308 */ /* 0x000e700000002400 */
[----:B------:R-:W3:Y:S08]  /*1f70*/  MUFU.TANH R54, R54 ;  /* 0x0000003600367308 */ /* 0x000ef00000002400 */
[----:B------:R-:W4:Y:S08]  /*1f80*/  MUFU.TANH R104, R104 ;  /* 0x0000006800687308 */ /* 0x000f300000002400 */
        /* <DEDUP_REMOVED lines=35> */
[----:B------:R-:W-:Y:S02]  /*21c0*/  IMAD.U32 R80, RZ, RZ, UR50 ;  /* 0x00000032ff507e24 */ /* 0x000fe4000f8e00ff */
[C---:B------:R-:W-:Y:S01]  /*21d0*/  FMUL.FTZ R45, R0.reuse, R77 ;  /* 0x0000004d002d7220 */ /* 0x040fe20000410000 */
[----:B------:R-:W-:Y:S01]  /*21e0*/  FMUL.FTZ R48, R0, R84 ;  /* 0x0000005400307220 */ /* 0x000fe20000410000 */
[----:B------:R-:W-:Y:S01]  /*21f0*/  QGMMA.64x32x32.F32.E4M3.E4M3 R56, gdesc[UR4], R56, gsb0 ;  /* 0x00600000043879f3 */ /* 0x000fe20008000838 */
[----:B------:R-:W-:Y:S01]  /*2200*/  UIMAD UR6, UR51, -0xa0, UR48 ;  /* 0xffffff60330678a4 */ /* 0x000fe2000f8e0230 */
[----:B------:R-:W-:Y:S02]  /*2210*/  IMAD R80, R80, 0xc0, R19 ;  /* 0x000000c050507824 */ /* 0x000fe400078e0213 */
[C---:B------:R-:W-:Y:S01]  /*2220*/  FMUL.FTZ R44, R0.reuse, R76 ;  /* 0x0000004c002c7220 */ /* 0x040fe20000410000 */
[C---:B------:R-:W-:Y:S01]  /*2230*/  FMUL.FTZ R108, R0.reuse, R86 ;  /* 0x00000056006c7220 */ /* 0x040fe20000410000 */
[----:B------:R-:W-:Y:S01]  /*2240*/  UIADD3 UR7, -UR49, 0xa1, UR6 ;  /* 0x000000a131077890 */ /* 0x000fe2000fffe106 */
[C---:B------:R-:W-:Y:S01]  /*2250*/  FMUL.FTZ R49, R0.reuse, R85 ;  /* 0x0000005500317220 */ /* 0x040fe20000410000 */
[----:B------:R-:W-:Y:S01]  /*2260*/  UIADD3 UR6, UR6, 0xa0, URZ ;  /* 0x000000a006067890 */ /* 0x000fe2000fffe03f */
[C---:B------:R-:W-:Y:S01]  /*2270*/  FMUL.FTZ R43, R0.reuse, R73 ;  /* 0x00000049002b7220 */ /* 0x040fe20000410000 */
[C---:B------:R-:W-:Y:S01]  /*2280*/  FMUL.FTZ R73, R0.reuse, R74 ;  /* 0x0000004a00497220 */ /* 0x040fe20000410000 */
[----:B------:R-:W-:Y:S01]  /*2290*/  FMUL.FTZ R103, R0, R78 ;  /* 0x0000004e00677220 */ /* 0x000fe20000410000 */
[----:B------:R-:W-:Y:S01]  /*22a0*/  IMAD.U32 R83, RZ, RZ, UR7 ;  /* 0x00000007ff537e24 */ /* 0x000fe2000f8e00ff */
[----:B------:R-:W-:Y:S01]  /*22b0*/  UMOV UR7, 0x80000020 ;  /* 0x8000002000077882 */ /* 0x000fe20000000000 */
[----:B------:R-:W-:Y:S01]  /*22c0*/  IMAD.U32 R77, RZ, RZ, UR6 ;  /* 0x00000006ff4d7e24 */ /* 0x000fe2000f8e00ff */
[----:B------:R-:W-:Y:S01]  /*22d0*/  UIADD3 UR6, UR12, 0x202, URZ ;  /* 0x000002020c067890 */ /* 0x000fe2000fffe03f */
[C---:B------:R-:W-:Y:S01]  /*22e0*/  IMAD R83, R18.reuse, -0x2, R83 ;  /* 0xfffffffe12537824 */ /* 0x040fe200078e0253 */
[----:B------:R-:W5:Y:S01]  /*22f0*/  MUFU.TANH R101, R101 ;  /* 0x0000006500657308 */ /* 0x000f620000002400 */
[----:B------:R-:W-:-:S02]  /*2300*/  IMAD R84, R18, -0x2, R77 ;  /* 0xfffffffe12547824 */ /* 0x000fc400078e024d */
[C---:B------:R-:W-:Y:S01]  /*2310*/  FMUL.FTZ R78, R0.reuse, R82 ;  /* 0x00000052004e7220 */ /* 0x040fe20000410000 */
[C---:B------:R-:W-:Y:S01]  /*2320*/  FMUL.FTZ R42, R0.reuse, R72 ;  /* 0x00000048002a7220 */ /* 0x040fe20000410000 */
[----:B------:R-:W-:Y:S01]  /*2330*/  IADD3 R77, R83, 0x8, R80 ;  /* 0x00000008534d7810 */ /* 0x000fe20007ffe050 */
[C---:B------:R-:W-:Y:S01]  /*2340*/  FMUL.FTZ R72, R0.reuse, R75 ;  /* 0x0000004b00487220 */ /* 0x040fe20000410000 */
[C---:B------:R-:W-:Y:S01]  /*2350*/  FMUL.FTZ R47, R0.reuse, R81 ;  /* 0x00000051002f7220 */ /* 0x040fe20000410000 */
[----:B------:R-:W-:Y:S01]  /*2360*/  FMUL.FTZ R75, R0, R79 ;  /* 0x0000004f004b7220 */ /* 0x000fe20000410000 */
[----:B------:R-:W-:Y:S01]  /*2370*/  VIMNMX R76, R84, R77, PT ;  /* 0x0000004d544c7248 */ /* 0x000fe20003fe0100 */
[----:B------:R-:W5:Y:S01]  /*2380*/  MUFU.TANH R73, R73 ;  /* 0x0000004900497308 */ /* 0x000f620000002400 */
[----:B------:R-:W-:Y:S02]  /*2390*/  FMUL.FTZ R87, R0, R87 ;  /* 0x0000005700577220 */ /* 0x000fe40000410000 */
[----:B------:R-:W-:-:S02]  /*23a0*/  ISETP.GT.AND P3, PT, R76, RZ, PT ;  /* 0x000000ff4c00720c */ /* 0x000fc40003f64270 */
[C---:B------:R-:W-:Y:S02]  /*23b0*/  ISETP.GT.AND P4, PT, R76.reuse, 0x1, PT ;  /* 0x000000014c00780c */ /* 0x040fe40003f84270 */
[----:B------:R-:W-:Y:S01]  /*23c0*/  ISETP.GT.AND P5, PT, R76, 0x8, PT ;  /* 0x000000084c00780c */ /* 0x000fe20003fa4270 */
[----:B------:R-:W5:Y:S01]  /*23d0*/  MUFU.TANH R72, R72 ;  /* 0x0000004800487308 */ /* 0x000f620000002400 */
[----:B--2---:R-:W-:Y:S02]  /*23e0*/  FSEL R90, R51, -INF , P3 ;  /* 0xff800000335a7808 */ /* 0x004fe40001800000 */
[----:B0-----:R-:W-:Y:S02]  /*23f0*/  FSEL R92, R52, -INF , P4 ;  /* 0xff800000345c7808 */ /* 0x001fe40002000000 */
[----:B-1----:R-:W-:Y:S02]  /*2400*/  FSEL R96, R53, -INF , P5 ;  /* 0xff80000035607808 */ /* 0x002fe40002800000 */
[----:B------:R-:W-:Y:S01]  /*2410*/  ISETP.GT.AND P2, PT, R76, 0x9, PT ;  /* 0x000000094c00780c */ /* 0x000fe20003f44270 */
[----:B------:R-:W0:Y:S01]  /*2420*/  MUFU.TANH R103, R103 ;  /* 0x0000006700677308 */ /* 0x000e220000002400 */
[----:B------:R-:W-:-:S02]  /*2430*/  FMNMX.FTZ R53, R90, R92, !PT ;  /* 0x0000005c5a357209 */ /* 0x000fc40007810000 */
[----:B------:R-:W-:Y:S02]  /*2440*/  ISETP.GT.AND P3, PT, R76, 0x10, PT ;  /* 0x000000104c00780c */ /* 0x000fe40003f64270 */
[----:B---3--:R-:W-:Y:S02]  /*2450*/  FSEL R100, R54, -INF , P2 ;  /* 0xff80000036647808 */ /* 0x008fe40001000000 */
[----:B------:R-:W-:Y:S01]  /*2460*/  FMNMX.FTZ R53, R96, R53, !PT ;  /* 0x0000003560357209 */ /* 0x000fe20007810000 */
[----:B------:R-:W1:Y:S01]  /*2470*/  MUFU.TANH R75, R75 ;  /* 0x0000004b004b7308 */ /* 0x000e620000002400 */
[----:B------:R-:W-:Y:S02]  /*2480*/  ISETP.GT.AND P4, PT, R76, 0x11, PT ;  /* 0x000000114c00780c */ /* 0x000fe40003f84270 */
[----:B----4-:R-:W-:Y:S02]  /*2490*/  FSEL R104, R104, -INF , P3 ;  /* 0xff80000068687808 */ /* 0x010fe40001800000 */
[----:B------:R-:W-:-:S02]  /*24a0*/  FMNMX.FTZ R53, R100, R53, !PT ;  /* 0x0000003564357209 */ /* 0x000fc40007810000 */
[----:B------:R-:W-:Y:S01]  /*24b0*/  ISETP.GT.AND P2, PT, R76, 0x18, PT ;  /* 0x000000184c00780c */ /* 0x000fe20003f44270 */
[----:B------:R-:W2:Y:S01]  /*24c0*/  MUFU.TANH R78, R78 ;  /* 0x0000004e004e7308 */ /* 0x000ea20000002400 */
[----:B-----5:R-:W-:Y:S01]  /*24d0*/  FSEL R102, R105, -INF , P4 ;  /* 0xff80000069667808 */ /* 0x020fe20002000000 */
[----:B------:R-:W-:Y:S02]  /*24e0*/  WARPGROUP.DEPBAR.LE gsb0, 0x0 ;  /* 0x00008000000079c5 */ /* 0x000fe40000010000 */
[----:B------:R-:W-:Y:S01]  /*24f0*/  WARPGROUP.ARRIVE ;  /* 0x00000000000079c5 */ /* 0x000fe20000000000 */
[----:B------:R-:W-:Y:S01]  /*2500*/  FMNMX.FTZ R53, R104, R53, !PT ;  /* 0x0000003568357209 */ /* 0x000fe20007810000 */
[----:B------:R-:W-:Y:S01]  /*2510*/  FMUL.FTZ R67, R0, R67 ;  /* 0x0000004300437220 */ /* 0x000fe20000410000 */
[----:B------:R-:W-:Y:S01]  /*2520*/  ISETP.GT.AND P3, PT, R76, 0x19, PT ;  /* 0x000000194c00780c */ /* 0x000fe20003f64270 */
[----:B------:R-:W3:Y:S01]  /*2530*/  MUFU.TANH R109, R109 ;  /* 0x0000006d006d7308 */ /* 0x000ee20000002400 */
[----:B------:R-:W-:Y:S01]  /*2540*/  FSEL R106, R106, -INF , P2 ;  /* 0xff8000006a6a7808 */ /* 0x000fe20001000000 */
[----:B------:R-:W-:Y:S01]  /*2550*/  QGMMA.64x32x32.F32.E4M3.E4M3 R24, gdesc[UR4], R24, gsb0 ;  /* 0x00600000041879f3 */ /* 0x000fe20008000818 */
[----:B------:R-:W-:Y:S01]  /*2560*/  FMNMX.FTZ R53, R102, R53, !PT ;  /* 0x0000003566357209 */ /* 0x000fe20007810000 */
[----:B------:R-:W-:Y:S01]  /*2570*/  FMUL.FTZ R51, R0, R57 ;  /* 0x0000003900337220 */ /* 0x000fe20000410000 */
[----:B------:R-:W-:Y:S01]  /*2580*/  ISETP.GT.AND P2, PT, R76, 0x20, PT ;  /* 0x000000204c00780c */ /* 0x000fe20003f44270 */
[----:B------:R-:W-:Y:S01]  /*2590*/  FMUL.FTZ R58, R0, R58 ;  /* 0x0000003a003a7220 */ /* 0x000fe20000410000 */
[----:B------:R-:W-:Y:S01]  /*25a0*/  FSEL R98, R107, -INF , P3 ;  /* 0xff8000006b627808 */ /* 0x000fe20001800000 */
        /* <DEDUP_REMOVED lines=8> */
[----:B------:R-:W-:Y:S01]  /*2630*/  MUFU.TANH R57, R67 ;  /* 0x0000004300397308 */ /* 0x000fe20000002400 */
[----:B------:R-:W-:Y:S01]  /*2640*/  ISETP.GT.AND P2, PT, R76, 0x28, PT ;  /* 0x000000284c00780c */ /* 0x000fe20003f44270 */
[C---:B------:R-:W-:Y:S01]  /*2650*/  FMUL.FTZ R62, R0.reuse, R62 ;  /* 0x0000003e003e7220 */ /* 0x040fe20000410000 */
[----:B------:R-:W-:Y:S01]  /*2660*/  FSEL R86, R89, -INF , P3 ;  /* 0xff80000059567808 */ /* 0x000fe20001800000 */
[----:B------:R-:W-:Y:S01]  /*2670*/  FMUL.FTZ R66, R0, R66 ;  /* 0x0000004200427220 */ /* 0x000fe20000410000 */
[----:B------:R-:W-:Y:S01]  /*2680*/  FMNMX.FTZ R53, R94, R53, !PT ;  /* 0x000000355e357209 */ /* 0x000fe20007810000 */
[----:B------:R-:W-:Y:S01]  /*2690*/  FMUL.FTZ R70, R0, R70 ;  /* 0x0000004600467220 */ /* 0x000fe20000410000 */
[----:B------:R-:W-:Y:S01]  /*26a0*/  ISETP.GT.AND P3, PT, R76, 0x29, PT ;  /* 0x000000294c00780c */ /* 0x000fe20003f64270 */
[----:B------:R-:W5:Y:S01]  /*26b0*/  MUFU.TANH R87, R87 ;  /* 0x0000005700577308 */ /* 0x000f620000002400 */
[----:B------:R-:W-:Y:S01]  /*26c0*/  FSEL R85, R91, -INF , P2 ;  /* 0xff8000005b557808 */ /* 0x000fe20001000000 */
[----:B------:R-:W-:Y:S01]  /*26d0*/  FMUL.FTZ R71, R0, R71 ;  /* 0x0000004700477220 */ /* 0x000fe20000410000 */
[----:B------:R-:W-:Y:S01]  /*26e0*/  FMNMX.FTZ R52, R86, R53, !PT ;  /* 0x0000003556347209 */ /* 0x000fe20007810000 */
[----:B------:R-:W-:Y:S01]  /*26f0*/  UIADD3 UR6, UR48, -UR49, URZ ;  /* 0x8000003130067290 */ /* 0x000fe2000fffe03f */
[----:B------:R-:W-:-:S02]  /*2700*/  ISETP.GT.AND P2, PT, R76, 0x30, PT ;  /* 0x000000304c00780c */ /* 0x000fc40003f44270 */
[----:B------:R-:W-:Y:S01]  /*2710*/  FSEL R82, R93, -INF , P3 ;  /* 0xff8000005d527808 */ /* 0x000fe20001800000 */
[----:B------:R-:W5:Y:S01]  /*2720*/  MUFU.TANH R56, R58 ;  /* 0x0000003a00387308 */ /* 0x000f620000002400 */
[----:B------:R-:W-:Y:S01]  /*2730*/  FMNMX.FTZ R53, R85, R52, !PT ;  /* 0x0000003455357209 */ /* 0x000fe20007810000 */
[----:B------:R-:W-:Y:S01]  /*2740*/  UIMAD UR6, UR50, 0xc0, UR6 ;  /* 0x000000c0320678a4 */ /* 0x000fe2000f8e0206 */
[----:B------:R-:W-:Y:S02]  /*2750*/  ISETP.GT.AND P3, PT, R76, 0x31, PT ;  /* 0x000000314c00780c */ /* 0x000fe40003f64270 */
[----:B------:R-:W-:Y:S01]  /*2760*/  FSEL R81, R95, -INF , P2 ;  /* 0xff8000005f517808 */ /* 0x000fe20001000000 */
[----:B------:R-:W-:Y:S01]  /*2770*/  UIMAD.WIDE UR6, UR6, 0x66666667, URZ ;  /* 0x66666667060678a5 */ /* 0x000fe2000f8e023f */
[----:B------:R-:W-:Y:S01]  /*2780*/  FMNMX.FTZ R52, R82, R53, !PT ;  /* 0x0000003552347209 */ /* 0x000fe20007810000 */
[----:B------:R-:W5:Y:S01]  /*2790*/  MUFU.TANH R59, R59 ;  /* 0x0000003b003b7308 */ /* 0x000f620000002400 */
[----:B------:R-:W-:Y:S01]  /*27a0*/  ISETP.GT.AND P2, PT, R76, 0x38, PT ;  /* 0x000000384c00780c */ /* 0x000fe20003f44270 */
[----:B------:R-:W-:Y:S01]  /*27b0*/  USHF.R.U32.HI UR6, URZ, 0x1f, UR7 ;  /* 0x0000001f3f067899 */ /* 0x000fe20008011607 */
[----:B------:R-:W-:-:S02]  /*27c0*/  FSEL R79, R97, -INF , P3 ;  /* 0xff800000614f7808 */ /* 0x000fc40001800000 */
[----:B------:R-:W-:Y:S01]  /*27d0*/  FMNMX.FTZ R52, R81, R52, !PT ;  /* 0x0000003451347209 */ /* 0x000fe20007810000 */
[----:B------:R-:W-:Y:S01]  /*27e0*/  ULEA.HI.SX32 UR6, UR7, UR6, 0x1a ;  /* 0x0000000607067291 */ /* 0x000fe2000f8fd23f */
[C---:B------:R-:W-:Y:S01]  /*27f0*/  ISETP.GT.AND P3, PT, R76.reuse, 0x39, PT ;  /* 0x000000394c00780c */ /* 0x040fe20003f64270 */
[----:B------:R0:W-:Y:S01]  /*2800*/  MUFU.TANH R58, R63 ;  /* 0x0000003f003a7308 */ /* 0x0001e20000002400 */
[----:B------:R-:W-:Y:S01]  /*2810*/  FSEL R77, R99, -INF , P2 ;  /* 0xff800000634d7808 */ /* 0x000fe20001000000 */
[----:B------:R-:W-:Y:S01]  /*2820*/  UISETP.LT.AND UP0, UPT, URZ, UR6, UPT ;  /* 0x000000063f00728c */ /* 0x000fe2000bf01270 */
[----:B------:R-:W-:Y:S02]  /*2830*/  FMNMX.FTZ R52, R79, R52, !PT ;  /* 0x000000344f347209 */ /* 0x000fe40007810000 */
[C---:B------:R-:W-:Y:S01]  /*2840*/  ISETP.GT.AND P2, PT, R76.reuse, 0x40, PT ;  /* 0x000000404c00780c */ /* 0x040fe20003f44270 */
[----:B------:R-:W-:Y:S01]  /*2850*/  USEL UR22, URZ, UR6, !UP0 ;  /* 0x000000063f167287 */ /* 0x000fe2000c000000 */
[----:B------:R-:W-:Y:S01]  /*2860*/  FSEL R74, R101, -INF , P3 ;  /* 0xff800000654a7808 */ /* 0x000fe20001800000 */
[----:B------:R-:W5:Y:S01]  /*2870*/  MUFU.TANH R62, R62 ;  /* 0x0000003e003e7308 */ /* 0x000f620000002400 */
[----:B------:R-:W-:Y:S01]  /*2880*/  FMNMX.FTZ R53, R77, R52, !PT ;  /* 0x000000344d357209 */ /* 0x000fe20007810000 */
[----:B------:R-:W-:Y:S01]  /*2890*/  UISETP.GE.AND UP0, UPT, UR23, UR22, UPT ;  /* 0x000000161700728c */ /* 0x000fe2000bf06270 */
[----:B------:R-:W-:-:S02]  /*28a0*/  ISETP.GT.AND P3, PT, R76, 0x41, PT ;  /* 0x000000414c00780c */ /* 0x000fc40003f64270 */
[----:B------:R-:W-:Y:S01]  /*28b0*/  FSEL R73, R73, -INF , P2 ;  /* 0xff80000049497808 */ /* 0x000fe20001000000 */
[----:B------:R-:W-:Y:S02]  /*28c0*/  WARPGROUP.DEPBAR.LE gsb0, 0x0 ;  /* 0x00008000000079c5 */ /* 0x000fe40000010000 */
[----:B------:R-:W-:Y:S01]  /*28d0*/  FMNMX.FTZ R52, R74, R53, !PT ;  /* 0x000000354a347209 */ /* 0x000fe20007810000 */
[----:B0-----:R-:W-:Y:S01]  /*28e0*/  FMUL.FTZ R63, R0, R26 ;  /* 0x0000001a003f7220 */ /* 0x001fe20000410000 */
[----:B------:R-:W-:Y:S01]  /*28f0*/  ISETP.GT.AND P2, PT, R76, 0x48, PT ;  /* 0x000000484c00780c */ /* 0x000fe20003f44270 */
[----:B------:R-:W0:Y:S01]  /*2900*/  MUFU.TANH R66, R66 ;  /* 0x0000004200427308 */ /* 0x000e220000002400 */
[----:B------:R-:W-:Y:S01]  /*2910*/  FSEL R72, R72, -INF , P3 ;  /* 0xff80000048487808 */ /* 0x000fe20001800000 */
[C---:B------:R-:W-:Y:S01]  /*2920*/  FMUL.FTZ R88, R0.reuse, R34 ;  /* 0x0000002200587220 */ /* 0x040fe20000410000 */
[----:B------:R-:W-:Y:S01]  /*2930*/  FMNMX.FTZ R53, R73, R52, !PT ;  /* 0x0000003449357209 */ /* 0x000fe20007810000 */
[----:B------:R-:W-:Y:S01]  /*2940*/  FMUL.FTZ R36, R0, R36 ;  /* 0x0000002400247220 */ /* 0x000fe20000410000 */
[----:B------:R-:W-:Y:S01]  /*2950*/  ISETP.GT.AND P3, PT, R76, 0x49, PT ;  /* 0x000000494c00780c */ /* 0x000fe20003f64270 */
[----:B------:R-:W-:Y:S01]  /*2960*/  FMUL.FTZ R37, R0, R37 ;  /* 0x0000002500257220 */ /* 0x000fe20000410000 */
[----:B------:R-:W-:Y:S01]  /*2970*/  FSEL R67, R103, -INF , P2 ;  /* 0xff80000067437808 */ /* 0x000fe20001000000 */
[----:B------:R-:W0:Y:S01]  /*2980*/  MUFU.TANH R70, R70 ;  /* 0x0000004600467308 */ /* 0x000e220000002400 */
[----:B------:R-:W-:-:S02]  /*2990*/  FMNMX.FTZ R54, R72, R53, !PT ;  /* 0x0000003548367209 */ /* 0x000fc40007810000 */
[----:B-1----:R-:W-:Y:S02]  /*29a0*/  FSEL R52, R75, -INF , P3 ;  /* 0xff8000004b347808 */ /* 0x002fe40001800000 */
[C---:B------:R-:W-:Y:S02]  /*29b0*/  ISETP.GT.AND P2, PT, R76.reuse, 0x50, PT ;  /* 0x000000504c00780c */ /* 0x040fe40003f44270 */
[----:B------:R-:W-:Y:S01]  /*29c0*/  FMNMX.FTZ R75, R67, R54, !PT ;  /* 0x00000036434b7209 */ /* 0x000fe20007810000 */
[----:B------:R-:W1:Y:S01]  /*29d0*/  MUFU.TANH R71, R71 ;  /* 0x0000004700477308 */ /* 0x000e620000002400 */
[----:B------:R-:W-:Y:S02]  /*29e0*/  ISETP.GT.AND P3, PT, R76, 0x51, PT ;  /* 0x000000514c00780c */ /* 0x000fe40003f64270 */
[----:B--2---:R-:W-:Y:S02]  /*29f0*/  FSEL R53, R78, -INF , P2 ;  /* 0xff8000004e357808 */ /* 0x004fe40001000000 */
[----:B------:R-:W-:Y:S01]  /*2a00*/  FMNMX.FTZ R54, R52, R75, !PT ;  /* 0x0000004b34367209 */ /* 0x000fe20007810000 */
[----:B------:R-:W-:Y:S01]  /*2a10*/  FMUL.FTZ R75, R0, R27 ;  /* 0x0000001b004b7220 */ /* 0x000fe20000410000 */
[----:B------:R-:W-:Y:S01]  /*2a20*/  ISETP.GT.AND P2, PT, R76, 0x58, PT ;  /* 0x000000584c00780c */ /* 0x000fe20003f44270 */
[----:B------:R-:W2:Y:S01]  /*2a30*/  MUFU.TANH R63, R63 ;  /* 0x0000003f003f7308 */ /* 0x000ea20000002400 */
[----:B---3--:R-:W-:-:S02]  /*2a40*/  FSEL R26, R109, -INF , P3 ;  /* 0xff8000006d1a7808 */ /* 0x008fc40001800000 */
[----:B------:R-:W-:Y:S02]  /*2a50*/  FMNMX.FTZ R89, R53, R54, !PT ;  /* 0x0000003635597209 */ /* 0x000fe40007810000 */
[----:B------:R-:W-:Y:S02]  /*2a60*/  ISETP.GT.AND P3, PT, R76, 0x59, PT ;  /* 0x000000594c00780c */ /* 0x000fe40003f64270 */
[----:B----4-:R-:W-:Y:S01]  /*2a70*/  FSEL R27, R108, -INF , P2 ;  /* 0xff8000006c1b7808 */ /* 0x010fe20001000000 */
[----:B------:R-:W3:Y:S01]  /*2a80*/  MUFU.TANH R75, R75 ;  /* 0x0000004b004b7308 */ /* 0x000ee20000002400 */
[----:B------:R-:W-:Y:S02]  /*2a90*/  FMNMX.FTZ R78, R26, R89, !PT ;  /* 0x000000591a4e7209 */ /* 0x000fe40007810000 */
[----:B-----5:R-:W-:Y:S02]  /*2aa0*/  FSEL R54, R87, -INF , P3 ;  /* 0xff80000057367808 */ /* 0x020fe40001800000 */
[----:B------:R-:W-:-:S02]  /*2ab0*/  ISETP.GT.AND P2, PT, R76, 0x60, PT ;  /* 0x000000604c00780c */ /* 0x000fc40003f44270 */
[----:B------:R-:W-:Y:S01]  /*2ac0*/  FMNMX.FTZ R87, R27, R78, !PT ;  /* 0x0000004e1b577209 */ /* 0x000fe20007810000 */
[----:B------:R-:W-:Y:S01]  /*2ad0*/  FMUL.FTZ R78, R0, R30 ;  /* 0x0000001e004e7220 */ /* 0x000fe20000410000 */
[----:B------:R-:W-:Y:S01]  /*2ae0*/  ISETP.GT.AND P3, PT, R76, 0x61, PT ;  /* 0x000000614c00780c */ /* 0x000fe20003f64270 */
[----:B------:R-:W-:Y:S01]  /*2af0*/  MUFU.TANH R88, R88 ;  /* 0x0000005800587308 */ /* 0x000fe20000002400 */
[----:B------:R-:W-:Y:S02]  /*2b00*/  FSEL R56, R56, -INF , P2 ;  /* 0xff80000038387808 */ /* 0x000fe40001000000 */
[----:B------:R-:W-:Y:S02]  /*2b10*/  FMNMX.FTZ R87, R54, R87, !PT ;  /* 0x0000005736577209 */ /* 0x000fe40007810000 */
[----:B------:R-:W-:Y:S02]  /*2b20*/  ISETP.GT.AND P2, PT, R76, 0x68, PT ;  /* 0x000000684c00780c */ /* 0x000fe40003f44270 */
[----:B------:R-:W-:Y:S01]  /*2b30*/  FSEL R30, R59, -INF , P3 ;  /* 0xff8000003b1e7808 */ /* 0x000fe20001800000 */
[----:B------:R-:W4:Y:S01]  /*2b40*/  MUFU.TANH R78, R78 ;  /* 0x0000004e004e7308 */ /* 0x000f220000002400 */
[----:B------:R-:W-:Y:S01]  /*2b50*/  FMNMX.FTZ R59, R56, R87, !PT ;  /* 0x00000057383b7209 */ /* 0x000fe20007810000 */
[----:B------:R-:W-:Y:S01]  /*2b60*/  FMUL.FTZ R87, R0, R31 ;  /* 0x0000001f00577220 */ /* 0x000fe20000410000 */
[----:B------:R-:W-:-:S02]  /*2b70*/  FSEL R31, R62, -INF , P2 ;  /* 0xff8000003e1f7808 */ /* 0x000fc40001000000 */
[----:B------:R-:W-:Y:S02]  /*2b80*/  ISETP.GT.AND P3, PT, R76, 0x69, PT ;  /* 0x000000694c00780c */ /* 0x000fe40003f64270 */
[----:B------:R-:W-:Y:S01]  /*2b90*/  FMNMX.FTZ R62, R30, R59, !PT ;  /* 0x0000003b1e3e7209 */ /* 0x000fe20007810000 */
[----:B------:R-:W5:Y:S01]  /*2ba0*/  MUFU.TANH R87, R87 ;  /* 0x0000005700577308 */ /* 0x000f620000002400 */
[----:B------:R-:W-:Y:S02]  /*2bb0*/  ISETP.GT.AND P2, PT, R76, 0x70, PT ;  /* 0x000000704c00780c */ /* 0x000fe40003f44270 */
[----:B------:R-:W-:Y:S02]  /*2bc0*/  FSEL R58, R58, -INF , P3 ;  /* 0xff8000003a3a7808 */ /* 0x000fe40001800000 */
[----:B------:R-:W-:Y:S02]  /*2bd0*/  FMNMX.FTZ R89, R31, R62, !PT ;  /* 0x0000003e1f597209 */ /* 0x000fe40007810000 */
[----:B------:R-:W-:Y:S01]  /*2be0*/  ISETP.GT.AND P3, PT, R76, 0x71, PT ;  /* 0x000000714c00780c */ /* 0x000fe20003f64270 */
[----:B------:R-:W-:Y:S01]  /*2bf0*/  MUFU.TANH R3, R3 ;  /* 0x0000000300037308 */ /* 0x000fe20000002400 */
[----:B0-----:R-:W-:-:S02]  /*2c00*/  FSEL R59, R66, -INF , P2 ;  /* 0xff800000423b7808 */ /* 0x001fc40001000000 */
[----:B------:R-:W-:Y:S02]  /*2c10*/  FMNMX.FTZ R62, R58, R89, !PT ;  /* 0x000000593a3e7209 */ /* 0x000fe40007810000 */
[----:B------:R-:W-:Y:S02]  /*2c20*/  ISETP.GT.AND P2, PT, R76, 0x78, PT ;  /* 0x000000784c00780c */ /* 0x000fe40003f44270 */
[----:B------:R-:W-:Y:S01]  /*2c30*/  FSEL R34, R57, -INF , P3 ;  /* 0xff80000039227808 */ /* 0x000fe20001800000 */
[----:B------:R-:W-:Y:S01]  /*2c40*/  FMUL.FTZ R57, R0, R35 ;  /* 0x0000002300397220 */ /* 0x000fe20000410000 */
[----:B------:R-:W-:Y:S01]  /*2c50*/  FMNMX.FTZ R89, R59, R62, !PT ;  /* 0x0000003e3b597209 */ /* 0x000fe20007810000 */
[----:B------:R-:W-:Y:S01]  /*2c60*/  MUFU.TANH R5, R5 ;  /* 0x0000000500057308 */ /* 0x000fe20000002400 */
[----:B------:R-:W-:Y:S02]  /*2c70*/  ISETP.GT.AND P3, PT, R76, 0x79, PT ;  /* 0x000000794c00780c */ /* 0x000fe40003f64270 */
[----:B------:R-:W-:Y:S01]  /*2c80*/  FSEL R62, R70, -INF , P2 ;  /* 0xff800000463e7808 */ /* 0x000fe20001000000 */
[----:B------:R-:W-:Y:S01]  /*2c90*/  FMUL.FTZ R70, R0, R38 ;  /* 0x0000002600467220 */ /* 0x000fe20000410000 */
[----:B------:R-:W-:-:S02]  /*2ca0*/  FMNMX.FTZ R89, R34, R89, !PT ;  /* 0x0000005922597209 */ /* 0x000fc40007810000 */
[----:B------:R-:W-:Y:S01]  /*2cb0*/  ISETP.GT.AND P2, PT, R76, 0x80, PT ;  /* 0x000000804c00780c */ /* 0x000fe20003f44270 */
[----:B------:R-:W0:Y:S01]  /*2cc0*/  MUFU.TANH R57, R57 ;  /* 0x0000003900397308 */ /* 0x000e220000002400 */
[----:B-1----:R-:W-:Y:S02]  /*2cd0*/  FSEL R35, R71, -INF , P3 ;  /* 0xff80000047237808 */ /* 0x002fe40001800000 */
[----:B------:R-:W-:Y:S01]  /*2ce0*/  FMNMX.FTZ R66, R62, R89, !PT ;  /* 0x000000593e427209 */ /* 0x000fe20007810000 */
[----:B------:R-:W-:Y:S01]  /*2cf0*/  FMUL.FTZ R89, R0, R39 ;  /* 0x0000002700597220 */ /* 0x000fe20000410000 */
[----:B------:R-:W-:Y:S02]  /*2d00*/  ISETP.GT.AND P3, PT, R76, 0x81, PT ;  /* 0x000000814c00780c */ /* 0x000fe40003f64270 */
[----:B--2---:R-:W-:Y:S01]  /*2d10*/  FSEL R63, R63, -INF , P2 ;  /* 0xff8000003f3f7808 */ /* 0x004fe20001000000 */
[----:B------:R1:W2:Y:S01]  /*2d20*/  MUFU.TANH R71, R70 ;  /* 0x0000004600477308 */ /* 0x0002a20000002400 */
[----:B------:R-:W-:-:S02]  /*2d30*/  FMNMX.FTZ R66, R35, R66, !PT ;  /* 0x0000004223427209 */ /* 0x000fc40007810000 */
[C---:B------:R-:W-:Y:S02]  /*2d40*/  ISETP.GT.AND P2, PT, R76.reuse, 0x88, PT ;  /* 0x000000884c00780c */ /* 0x040fe40003f44270 */
[----:B---3--:R-:W-:Y:S02]  /*2d50*/  FSEL R38, R75, -INF , P3 ;  /* 0xff8000004b267808 */ /* 0x008fe40001800000 */
[----:B------:R-:W-:Y:S01]  /*2d60*/  FMNMX.FTZ R75, R63, R66, !PT ;  /* 0x000000423f4b7209 */ /* 0x000fe20007810000 */
[----:B------:R-:W3:Y:S01]  /*2d70*/  MUFU.TANH R89, R89 ;  /* 0x0000005900597308 */ /* 0x000ee20000002400 */
[----:B------:R-:W-:Y:S02]  /*2d80*/  ISETP.GT.AND P3, PT, R76, 0x89, PT ;  /* 0x000000894c00780c */ /* 0x000fe40003f64270 */
[----:B----4-:R-:W-:Y:S02]  /*2d90*/  FSEL R39, R78, -INF , P2 ;  /* 0xff8000004e277808 */ /* 0x010fe40001000000 */
[----:B------:R-:W-:Y:S01]  /*2da0*/  FMNMX.FTZ R78, R38, R75, !PT ;  /* 0x0000004b264e7209 */ /* 0x000fe20007810000 */
[----:B------:R-:W-:Y:S01]  /*2db0*/  FMUL.FTZ R75, R0, R60 ;  /* 0x0000003c004b7220 */ /* 0x000fe20000410000 */
[----:B-----5:R-:W-:Y:S01]  /*2dc0*/  FSEL R66, R87, -INF , P3 ;  /* 0xff80000057427808 */ /* 0x020fe20001800000 */
[----:B------:R-:W4:Y:S01]  /*2dd0*/  MUFU.TANH R6, R6 ;  /* 0x0000000600067308 */ /* 0x000f220000002400 */
[----:B------:R-:W-:-:S02]  /*2de0*/  ISETP.GT.AND P2, PT, R76, 0x90, PT ;  /* 0x000000904c00780c */ /* 0x000fc40003f44270 */
[----:B------:R-:W-:Y:S02]  /*2df0*/  FMNMX.FTZ R87, R39, R78, !PT ;  /* 0x0000004e27577209 */ /* 0x000fe40007810000 */
[----:B------:R-:W-:Y:S02]  /*2e00*/  ISETP.GT.AND P3, PT, R76, 0x91, PT ;  /* 0x000000914c00780c */ /* 0x000fe40003f64270 */
[----:B-1----:R-:W-:Y:S01]  /*2e10*/  FSEL R70, R88, -INF , P2 ;  /* 0xff80000058467808 */ /* 0x002fe20001000000 */
[----:B------:R-:W1:Y:S01]  /*2e20*/  MUFU.TANH R7, R7 ;  /* 0x0000000700077308 */ /* 0x000e620000002400 */
[----:B------:R-:W-:Y:S02]  /*2e30*/  FMNMX.FTZ R87, R66, R87, !PT ;  /* 0x0000005742577209 */ /* 0x000fe40007810000 */
[----:B------:R-:W-:Y:S02]  /*2e40*/  ISETP.GT.AND P2, PT, R76, 0x98, PT ;  /* 0x000000984c00780c */ /* 0x000fe40003f44270 */
[----:B0-----:R-:W-:-:S02]  /*2e50*/  FSEL R60, R57, -INF , P3 ;  /* 0xff800000393c7808 */ /* 0x001fc40001800000 */
[----:B------:R-:W-:Y:S01]  /*2e60*/  FMNMX.FTZ R87, R70, R87, !PT ;  /* 0x0000005746577209 */ /* 0x000fe20007810000 */
[----:B------:R-:W0:Y:S01]  /*2e70*/  MUFU.TANH R8, R8 ;  /* 0x0000000800087308 */ /* 0x000e220000002400 */
[----:B------:R-:W-:Y:S01]  /*2e80*/  ISETP.GT.AND P3, PT, R76, 0x99, PT ;  /* 0x000000994c00780c */ /* 0x000fe20003f64270 */
[----:B------:R-:W-:Y:S01]  /*2e90*/  FMUL.FTZ R76, R0, R61 ;  /* 0x0000003d004c7220 */ /* 0x000fe20000410000 */
[----:B--2---:R-:W-:Y:S02]  /*2ea0*/  FSEL R61, R71, -INF , P2 ;  /* 0xff800000473d7808 */ /* 0x004fe40001000000 */
[----:B------:R-:W-:Y:S02]  /*2eb0*/  FMNMX.FTZ R78, R60, R87, !PT ;  /* 0x000000573c4e7209 */ /* 0x000fe40007810000 */
[----:B---3--:R-:W-:Y:S01]  /*2ec0*/  FSEL R71, R89, -INF , P3 ;  /* 0xff80000059477808 */ /* 0x008fe20001800000 */
[----:B------:R-:W2:Y:S01]  /*2ed0*/  MUFU.TANH R9, R9 ;  /* 0x0000000900097308 */ /* 0x000ea20000002400 */
[----:B------:R-:W-:Y:S01]  /*2ee0*/  FMNMX.FTZ R88, R61, R78, !PT ;  /* 0x0000004e3d587209 */ /* 0x000fe20007810000 */
[C---:B------:R-:W-:Y:S01]  /*2ef0*/  FMUL.FTZ R78, R0.reuse, R64 ;  /* 0x00000040004e7220 */ /* 0x040fe20000410000 */
[C---:B------:R-:W-:Y:S01]  /*2f00*/  FMUL.FTZ R64, R0.reuse, R65 ;  /* 0x0000004100407220 */ /* 0x040fe20000410000 */
[C---:B------:R-:W-:Y:S01]  /*2f10*/  FMUL.FTZ R65, R0.reuse, R68 ;  /* 0x0000004400417220 */ /* 0x040fe20000410000 */
[----:B------:R-:W-:Y:S01]  /*2f20*/  FMNMX.FTZ R88, R71, R88, !PT ;  /* 0x0000005847587209 */ /* 0x000fe20007810000 */
[C---:B------:R-:W-:Y:S01]  /*2f30*/  FMUL.FTZ R68, R0.reuse, R69 ;  /* 0x0000004500447220 */ /* 0x040fe20000410000 */
[C---:B------:R-:W-:Y:S01]  /*2f40*/  FMUL.FTZ R69, R0.reuse, R24 ;  /* 0x0000001800457220 */ /* 0x040fe20000410000 */
[C---:B------:R-:W-:Y:S01]  /*2f50*/  FMUL.FTZ R24, R0.reuse, R25 ;  /* 0x0000001900187220 */ /* 0x040fe20000410000 */
[C---:B------:R-:W-:Y:S01]  /*2f60*/  FMUL.FTZ R25, R0.reuse, R28 ;  /* 0x0000001c00197220 */ /* 0x040fe20000410000 */
[----:B------:R-:W3:Y:S01]  /*2f70*/  SHFL.BFLY PT, R57, R88, 0x2, 0x1f ;  /* 0x0c401f0058397f89 */ /* 0x000ee200000e0000 */
[C---:B------:R-:W-:Y:S01]  /*2f80*/  FMUL.FTZ R28, R0.reuse, R29 ;  /* 0x0000001d001c7220 */ /* 0x040fe20000410000 */
[C---:B------:R-:W-:Y:S01]  /*2f90*/  FMUL.FTZ R29, R0.reuse, R32 ;  /* 0x00000020001d7220 */ /* 0x040fe20000410000 */
[----:B------:R-:W-:Y:S01]  /*2fa0*/  FMUL.FTZ R32, R0, R33 ;  /* 0x0000002100207220 */ /* 0x000fe20000410000 */
[----:B------:R-:W5:Y:S08]  /*2fb0*/  MUFU.TANH R10, R10 ;  /* 0x0000000a000a7308 */ /* 0x000f700000002400 */
[----:B------:R-:W5:Y:S08]  /*2fc0*/  MUFU.TANH R11, R11 ;  /* 0x0000000b000b7308 */ /* 0x000f700000002400 */
[----:B------:R-:W5:Y:S01]  /*2fd0*/  MUFU.TANH R12, R12 ;  /* 0x0000000c000c7308 */ /* 0x000f620000002400 */
[----:B---3--:R-:W-:-:S07]  /*2fe0*/  FMNMX.FTZ R87, R88, R57, !PT ;  /* 0x0000003958577209 */ /* 0x008fce0007810000 */
[----:B------:R-:W3:Y:S01]  /*2ff0*/  MUFU.TANH R13, R13 ;  /* 0x0000000d000d7308 */ /* 0x000ee20000002400 */
[----:B------:R-:W4:Y:S07]  /*3000*/  SHFL.BFLY PT, R88, R87, 0x1, 0x1f ;  /* 0x0c201f0057587f89 */ /* 0x000f2e00000e0000 */
[----:B------:R-:W3:Y:S08]  /*3010*/  MUFU.TANH R14, R14 ;  /* 0x0000000e000e7308 */ /* 0x000ef00000002400 */
[----:B------:R-:W3:Y:S08]  /*3020*/  MUFU.TANH R15, R15 ;  /* 0x0000000f000f7308 */ /* 0x000ef00000002400 */
[----:B------:R-:W3:Y:S01]  /*3030*/  MUFU.TANH R20, R20 ;  /* 0x0000001400147308 */ /* 0x000ee20000002400 */
[----:B----4-:R-:W-:Y:S01]  /*3040*/  FMNMX.FTZ R57, R87, R88, !PT ;  /* 0x0000005857397209 */ /* 0x010fe20007810000 */
[----:B------:R-:W-:-:S03]  /*3050*/  IMAD.U32 R88, RZ, RZ, UR20 ;  /* 0x00000014ff587e24 */ /* 0x000fc6000f8e00ff */
[C---:B------:R-:W-:Y:S01]  /*3060*/  FSETP.NEU.FTZ.AND P2, PT, R57.reuse, -INF , PT ;  /* 0xff8000003900780b */ /* 0x040fe20003f5d000 */
[----:B------:R-:W-:-:S02]  /*3070*/  FFMA.FTZ R33, R57, R88, -8 ;  /* 0xc100000039217423 */ /* 0x000fc40000010058 */
[----:B------:R-:W4:Y:S03]  /*3080*/  MUFU.TANH R21, R21 ;  /* 0x0000001500157308 */ /* 0x000f260000002400 */
[----:B------:R-:W-:-:S05]  /*3090*/  FSEL R33, R33, RZ, P2 ;  /* 0x000000ff21217208 */ /* 0x000fca0001000000 */
[--C-:B------:R-:W-:Y:S01]  /*30a0*/  FFMA.FTZ R89, R96, UR20, -R33.reuse ;  /* 0x0000001460597c23 */ /* 0x100fe20008010821 */
[----:B------:R-:W-:Y:S01]  /*30b0*/  VIADDMNMX R96, R80, R83, R84, PT ;  /* 0x0000005350607246 */ /* 0x000fe20003800154 */
[--C-:B------:R-:W-:Y:S01]  /*30c0*/  FFMA.FTZ R88, R92, UR20, -R33.reuse ;  /* 0x000000145c587c23 */ /* 0x100fe20008010821 */
[----:B------:R-:W-:-:S01]  /*30d0*/  FFMA.FTZ R92, R98, UR20, -R33 ;  /* 0x00000014625c7c23 */ /* 0x000fc20008010821 */
[--C-:B------:R-:W-:Y:S01]  /*30e0*/  FFMA.FTZ R95, R94, UR20, -R33.reuse ;  /* 0x000000145e5f7c23 */ /* 0x100fe20008010821 */
[----:B------:R-:W-:Y:S01]  /*30f0*/  ISETP.GT.AND P2, PT, R96, RZ, PT ;  /* 0x000000ff6000720c */ /* 0x000fe20003f44270 */
[--C-:B------:R-:W-:Y:S01]  /*3100*/  FFMA.FTZ R97, R86, UR20, -R33.reuse ;  /* 0x0000001456617c23 */ /* 0x100fe20008010821 */
[C---:B------:R-:W-:Y:S01]  /*3110*/  ISETP.GT.AND P3, PT, R96.reuse, 0x1, PT ;  /* 0x000000016000780c */ /* 0x040fe20003f64270 */
[----:B------:R-:W4:Y:S01]  /*3120*/  MUFU.TANH R40, R40 ;  /* 0x0000002800287308 */ /* 0x000f220000002400 */
[----:B------:R-:W-:Y:S01]  /*3130*/  ISETP.GT.AND P4, PT, R96, 0x8, PT ;  /* 0x000000086000780c */ /* 0x000fe20003f84270 */
[--C-:B------:R-:W-:Y:S01]  /*3140*/  FFMA.FTZ R87, R90, UR20, -R33.reuse ;  /* 0x000000145a577c23 */ /* 0x100fe20008010821 */
[----:B------:R-:W-:Y:S01]  /*3150*/  FSEL R3, R3, -INF , P2 ;  /* 0xff80000003037808 */ /* 0x000fe20001000000 */
[--C-:B------:R-:W-:Y:S01]  /*3160*/  FFMA.FTZ R90, R100, UR20, -R33.reuse ;  /* 0x00000014645a7c23 */ /* 0x100fe20008010821 */
[----:B------:R-:W-:Y:S01]  /*3170*/  FSEL R84, R5, -INF , P3 ;  /* 0xff80000005547808 */ /* 0x000fe20001800000 */
[--C-:B------:R-:W-:Y:S01]  /*3180*/  FFMA.FTZ R91, R104, UR20, -R33.reuse ;  /* 0x00000014685b7c23 */ /* 0x100fe20008010821 */
[----:B------:R-:W-:Y:S01]  /*3190*/  ISETP.GT.AND P2, PT, R96, 0x9, PT ;  /* 0x000000096000780c */ /* 0x000fe20003f44270 */
[----:B------:R-:W4:Y:S01]  /*31a0*/  MUFU.TANH R41, R41 ;  /* 0x0000002900297308 */ /* 0x000f220000002400 */
[----:B------:R-:W-:Y:S01]  /*31b0*/  FSEL R6, R6, -INF , P4 ;  /* 0xff80000006067808 */ /* 0x000fe20002000000 */
[--C-:B------:R-:W-:Y:S01]  /*31c0*/  FFMA.FTZ R80, R102, UR20, -R33.reuse ;  /* 0x0000001466507c23 */ /* 0x100fe20008010821 */
[----:B------:R-:W-:Y:S01]  /*31d0*/  FMNMX.FTZ R83, R3, R84, !PT ;  /* 0x0000005403537209 */ /* 0x000fe20007810000 */
[--C-:B------:R-:W-:Y:S01]  /*31e0*/  FFMA.FTZ R106, R106, UR20, -R33.reuse ;  /* 0x000000146a6a7c23 */ /* 0x100fe20008010821 */
[----:B------:R-:W-:Y:S01]  /*31f0*/  ISETP.GT.AND P3, PT, R96, 0x10, PT ;  /* 0x000000106000780c */ /* 0x000fe20003f64270 */
[--C-:B------:R-:W-:Y:S01]  /*3200*/  FFMA.FTZ R81, R81, UR20, -R33.reuse ;  /* 0x0000001451517c23 */ /* 0x100fe20008010821 */
[----:B-1----:R-:W-:Y:S01]  /*3210*/  FSEL R7, R7, -INF , P2 ;  /* 0xff80000007077808 */ /* 0x002fe20001000000 */
[----:B------:R-:W1:Y:S01]  /*3220*/  MUFU.TANH R42, R42 ;  /* 0x0000002a002a7308 */ /* 0x000e620000002400 */
[----:B------:R-:W-:Y:S01]  /*3230*/  FMNMX.FTZ R98, R6, R83, !PT ;  /* 0x0000005306627209 */ /* 0x000fe20007810000 */
[--C-:B------:R-:W-:Y:S01]  /*3240*/  FFMA.FTZ R67, R67, UR20, -R33.reuse ;  /* 0x0000001443437c23 */ /* 0x100fe20008010821 */
[----:B------:R-:W-:Y:S01]  /*3250*/  ISETP.GT.AND P2, PT, R96, 0x11, PT ;  /* 0x000000116000780c */ /* 0x000fe20003f44270 */
[--C-:B------:R-:W-:Y:S01]  /*3260*/  FFMA.FTZ R52, R52, UR20, -R33.reuse ;  /* 0x0000001434347c23 */ /* 0x100fe20008010821 */
[----:B0-----:R-:W-:Y:S01]  /*3270*/  FSEL R8, R8, -INF , P3 ;  /* 0xff80000008087808 */ /* 0x001fe20001800000 */
[--C-:B------:R-:W-:Y:S01]  /*3280*/  FFMA.FTZ R53, R53, UR20, -R33.reuse ;  /* 0x0000001435357c23 */ /* 0x100fe20008010821 */
[----:B------:R-:W-:Y:S01]  /*3290*/  FMNMX.FTZ R83, R7, R98, !PT ;  /* 0x0000006207537209 */ /* 0x000fe20007810000 */
[--C-:B------:R-:W-:Y:S01]  /*32a0*/  FFMA.FTZ R98, R85, UR20, -R33.reuse ;  /* 0x0000001455627c23 */ /* 0x100fe20008010821 */
[----:B------:R-:W-:Y:S01]  /*32b0*/  ISETP.GT.AND P3, PT, R96, 0x18, PT ;  /* 0x000000186000780c */ /* 0x000fe20003f64270 */
[----:B------:R-:W0:Y:S01]  /*32c0*/  MUFU.TANH R43, R43 ;  /* 0x0000002b002b7308 */ /* 0x000e220000002400 */
[----:B--2---:R-:W-:Y:S01]  /*32d0*/  FSEL R9, R9, -INF , P2 ;  /* 0xff80000009097808 */ /* 0x004fe20001000000 */
[--C-:B------:R-:W-:Y:S01]  /*32e0*/  FFMA.FTZ R26, R26, UR20, -R33.reuse ;  /* 0x000000141a1a7c23 */ /* 0x100fe20008010821 */
[----:B------:R-:W-:Y:S01]  /*32f0*/  FMNMX.FTZ R94, R8, R83, !PT ;  /* 0x00000053085e7209 */ /* 0x000fe20007810000 */
[--C-:B------:R-:W-:Y:S01]  /*3300*/  FFMA.FTZ R30, R30, UR20, -R33.reuse ;  /* 0x000000141e1e7c23 */ /* 0x100fe20008010821 */
[----:B------:R-:W-:Y:S01]  /*3310*/  ISETP.GT.AND P2, PT, R96, 0x19, PT ;  /* 0x000000196000780c */ /* 0x000fe20003f44270 */
[--C-:B------:R-:W-:Y:S01]  /*3320*/  FFMA.FTZ R34, R34, UR20, -R33.reuse ;  /* 0x0000001422227c23 */ /* 0x100fe20008010821 */
[----:B-----5:R-:W-:Y:S01]  /*3330*/  FSEL R10, R10, -INF , P3 ;  /* 0xff8000000a0a7808 */ /* 0x020fe20001800000 */
[----:B------:R2:W-:Y:S01]  /*3340*/  MUFU.EX2 R83, R95 ;  /* 0x0000005f00537308 */ /* 0x0005e20000000800 */
[----:B------:R-:W-:Y:S01]  /*3350*/  FMNMX.FTZ R93, R9, R94, !PT ;  /* 0x0000005e095d7209 */ /* 0x000fe20007810000 */
[--C-:B------:R-:W-:Y:S01]  /*3360*/  FFMA.FTZ R38, R38, UR20, -R33.reuse ;  /* 0x0000001426267c23 */ /* 0x100fe20008010821 */
[----:B------:R-:W-:Y:S01]  /*3370*/  ISETP.GT.AND P3, PT, R96, 0x20, PT ;  /* 0x000000206000780c */ /* 0x000fe20003f64270 */
[--C-:B------:R-:W-:Y:S01]  /*3380*/  FFMA.FTZ R39, R39, UR20, -R33.reuse ;  /* 0x0000001427277c23 */ /* 0x100fe20008010821 */
[----:B------:R-:W-:Y:S01]  /*3390*/  FSEL R11, R11, -INF , P2 ;  /* 0xff8000000b0b7808 */ /* 0x000fe20001000000 */
[--C-:B------:R-:W-:Y:S01]  /*33a0*/  FFMA.FTZ R60, R60, UR20, -R33.reuse ;  /* 0x000000143c3c7c23 */ /* 0x100fe20008010821 */
[----:B------:R-:W-:Y:S01]  /*33b0*/  FMNMX.FTZ R94, R10, R93, !PT ;  /* 0x0000005d0a5e7209 */ /* 0x000fe20007810000 */
[----:B------:R-:W5:Y:S01]  /*33c0*/  MUFU.TANH R44, R44 ;  /* 0x0000002c002c7308 */ /* 0x000f620000002400 */
[----:B------:R-:W-:Y:S01]  /*33d0*/  ISETP.GT.AND P2, PT, R96, 0x21, PT ;  /* 0x000000216000780c */ /* 0x000fe20003f44270 */
[----:B------:R-:W-:Y:S01]  /*33e0*/  FFMA.FTZ R61, R61, UR20, -R33 ;  /* 0x000000143d3d7c23 */ /* 0x000fe20008010821 */
[----:B------:R-:W-:-:S02]  /*33f0*/  FSEL R86, R12, -INF , P3 ;  /* 0xff8000000c567808 */ /* 0x000fc40001800000 */
[----:B------:R-:W-:Y:S02]  /*3400*/  FMNMX.FTZ R93, R11, R94, !PT ;  /* 0x0000005e0b5d7209 */ /* 0x000fe40007810000 */
[----:B------:R-:W-:Y:S01]  /*3410*/  ISETP.GT.AND P3, PT, R96, 0x28, PT ;  /* 0x000000286000780c */ /* 0x000fe20003f64270 */
[----:B------:R-:W5:Y:S01]  /*3420*/  MUFU.TANH R45, R45 ;  /* 0x0000002d002d7308 */ /* 0x000f620000002400 */
[----:B---3--:R-:W-:Y:S02]  /*3430*/  FSEL R13, R13, -INF , P2 ;  /* 0xff8000000d0d7808 */ /* 0x008fe40001000000 */
[----:B------:R-:W-:Y:S01]  /*3440*/  FMNMX.FTZ R94, R86, R93, !PT ;  /* 0x0000005d565e7209 */ /* 0x000fe20007810000 */
[----:B------:R-:W-:-:S01]  /*3450*/  FFMA.FTZ R93, R82, UR20, -R33 ;  /* 0x00000014525d7c23 */ /* 0x000fc20008010821 */
[----:B------:R-:W-:Y:S02]  /*3460*/  ISETP.GT.AND P2, PT, R96, 0x29, PT ;  /* 0x000000296000780c */ /* 0x000fe40003f44270 */
[----:B------:R-:W-:Y:S01]  /*3470*/  FSEL R85, R14, -INF , P3 ;  /* 0xff8000000e557808 */ /* 0x000fe20001800000 */
[----:B------:R-:W3:Y:S01]  /*3480*/  MUFU.TANH R46, R46 ;  /* 0x0000002e002e7308 */ /* 0x000ee20000002400 */
[----:B------:R-:W-:-:S02]  /*3490*/  FMNMX.FTZ R94, R13, R94, !PT ;  /* 0x0000005e0d5e7209 */ /* 0x000fc40007810000 */
[C---:B------:R-:W-:Y:S02]  /*34a0*/  ISETP.GT.AND P3, PT, R96.reuse, 0x30, PT ;  /* 0x000000306000780c */ /* 0x040fe40003f64270 */
[----:B------:R-:W-:Y:S02]  /*34b0*/  FSEL R15, R15, -INF , P2 ;  /* 0xff8000000f0f7808 */ /* 0x000fe40001000000 */
[----:B------:R-:W-:Y:S01]  /*34c0*/  FMNMX.FTZ R94, R85, R94, !PT ;  /* 0x0000005e555e7209 */ /* 0x000fe20007810000 */
[----:B------:R-:W3:Y:S01]  /*34d0*/  MUFU.TANH R47, R47 ;  /* 0x0000002f002f7308 */ /* 0x000ee20000002400 */
[----:B------:R-:W-:Y:S02]  /*34e0*/  ISETP.GT.AND P2, PT, R96, 0x31, PT ;  /* 0x000000316000780c */ /* 0x000fe40003f44270 */
[----:B------:R-:W-:Y:S02]  /*34f0*/  FSEL R20, R20, -INF , P3 ;  /* 0xff80000014147808 */ /* 0x000fe40001800000 */
[----:B--2---:R-:W-:Y:S01]  /*3500*/  FMNMX.FTZ R95, R15, R94, !PT ;  /* 0x0000005e0f5f7209 */ /* 0x004fe20007810000 */
[----:B------:R-:W-:Y:S01]  /*3510*/  FFMA.FTZ R94, R79, UR20, -R33 ;  /* 0x000000144f5e7c23 */ /* 0x000fe20008010821 */
[----:B------:R-:W-:Y:S01]  /*3520*/  ISETP.GT.AND P3, PT, R96, 0x38, PT ;  /* 0x000000386000780c */ /* 0x000fe20003f64270 */
[----:B------:R2:W-:Y:S01]  /*3530*/  MUFU.EX2 R14, R98 ;  /* 0x00000062000e7308 */ /* 0x0005e20000000800 */
[----:B----4-:R-:W-:-:S02]  /*3540*/  FSEL R21, R21, -INF , P2 ;  /* 0xff80000015157808 */ /* 0x010fc40001000000 */
[----:B------:R-:W-:Y:S02]  /*3550*/  FMNMX.FTZ R82, R20, R95, !PT ;  /* 0x0000005f14527209 */ /* 0x000fe40007810000 */
[----:B------:R-:W-:Y:S02]  /*3560*/  ISETP.GT.AND P2, PT, R96, 0x39, PT ;  /* 0x000000396000780c */ /* 0x000fe40003f44270 */
[----:B------:R-:W-:Y:S01]  /*3570*/  FSEL R40, R40, -INF , P3 ;  /* 0xff80000028287808 */ /* 0x000fe20001800000 */
[----:B------:R-:W4:Y:S01]  /*3580*/  MUFU.TANH R48, R48 ;  /* 0x0000003000307308 */ /* 0x000f220000002400 */
[----:B------:R-:W-:Y:S01]  /*3590*/  FMNMX.FTZ R95, R21, R82, !PT ;  /* 0x00000052155f7209 */ /* 0x000fe20007810000 */
[----:B--2---:R-:W-:Y:S01]  /*35a0*/  FFMA.FTZ R98, R77, UR20, -R33 ;  /* 0x000000144d627c23 */ /* 0x004fe20008010821 */
[----:B------:R-:W-:Y:S02]  /*35b0*/  ISETP.GT.AND P3, PT, R96, 0x40, PT ;  /* 0x000000406000780c */ /* 0x000fe40003f64270 */
[----:B------:R-:W-:-:S02]  /*35c0*/  FSEL R41, R41, -INF , P2 ;  /* 0xff80000029297808 */ /* 0x000fc40001000000 */
[----:B------:R-:W-:Y:S01]  /*35d0*/  FMNMX.FTZ R82, R40, R95, !PT ;  /* 0x0000005f28527209 */ /* 0x000fe20007810000 */
[----:B------:R-:W2:Y:S01]  /*35e0*/  MUFU.TANH R49, R49 ;  /* 0x0000003100317308 */ /* 0x000ea20000002400 */
[----:B------:R-:W-:Y:S01]  /*35f0*/  ISETP.GT.AND P2, PT, R96, 0x41, PT ;  /* 0x000000416000780c */ /* 0x000fe20003f44270 */
[----:B------:R-:W-:Y:S01]  /*3600*/  FFMA.FTZ R95, R74, UR20, -R33 ;  /* 0x000000144a5f7c23 */ /* 0x000fe20008010821 */
[----:B-1----:R-:W-:Y:S02]  /*3610*/  FSEL R79, R42, -INF , P3 ;  /* 0xff8000002a4f7808 */ /* 0x002fe40001800000 */
[----:B------:R-:W-:Y:S02]  /*3620*/  FMNMX.FTZ R82, R41, R82, !PT ;  /* 0x0000005229527209 */ /* 0x000fe40007810000 */
[----:B------:R-:W-:Y:S01]  /*3630*/  ISETP.GT.AND P3, PT, R96, 0x48, PT ;  /* 0x000000486000780c */ /* 0x000fe20003f64270 */
[----:B------:R-:W1:Y:S01]  /*3640*/  MUFU.TANH R50, R50 ;  /* 0x0000003200327308 */ /* 0x000e620000002400 */
[----:B0-----:R-:W-:-:S02]  /*3650*/  FSEL R43, R43, -INF , P2 ;  /* 0xff8000002b2b7808 */ /* 0x001fc40001000000 */
[----:B------:R-:W-:Y:S02]  /*3660*/  FMNMX.FTZ R82, R79, R82, !PT ;  /* 0x000000524f527209 */ /* 0x000fe40007810000 */
[----:B------:R-:W-:Y:S02]  /*3670*/  ISETP.GT.AND P2, PT, R96, 0x49, PT ;  /* 0x000000496000780c */ /* 0x000fe40003f44270 */
[----:B-----5:R-:W-:Y:S01]  /*3680*/  FSEL R77, R44, -INF , P3 ;  /* 0xff8000002c4d7808 */ /* 0x020fe20001800000 */
[----:B------:R0:W-:Y:S01]  /*3690*/  MUFU.EX2 R12, R97 ;  /* 0x00000061000c7308 */ /* 0x0001e20000000800 */
[----:B------:R-:W-:Y:S02]  /*36a0*/  FMNMX.FTZ R82, R43, R82, !PT ;  /* 0x000000522b527209 */ /* 0x000fe40007810000 */
[----:B------:R-:W-:Y:S02]  /*36b0*/  ISETP.GT.AND P3, PT, R96, 0x50, PT ;  /* 0x000000506000780c */ /* 0x000fe40003f64270 */
[----:B------:R-:W-:-:S02]  /*36c0*/  FSEL R45, R45, -INF , P2 ;  /* 0xff8000002d2d7808 */ /* 0x000fc40001000000 */
[----:B------:R-:W-:Y:S01]  /*36d0*/  FMNMX.FTZ R82, R77, R82, !PT ;  /* 0x000000524d527209 */ /* 0x000fe20007810000 */
[----:B------:R-:W5:Y:S01]  /*36e0*/  MUFU.TANH R51, R51 ;  /* 0x0000003300337308 */ /* 0x000f620000002400 */
[----:B------:R-:W-:Y:S02]  /*36f0*/  ISETP.GT.AND P2, PT, R96, 0x51, PT ;  /* 0x000000516000780c */ /* 0x000fe40003f44270 */
[----:B---3--:R-:W-:Y:S02]  /*3700*/  FSEL R46, R46, -INF , P3 ;  /* 0xff8000002e2e7808 */ /* 0x008fe40001800000 */
[----:B0-----:R-:W-:Y:S01]  /*3710*/  FMNMX.FTZ R97, R45, R82, !PT ;  /* 0x000000522d617209 */ /* 0x001fe20007810000 */
[----:B------:R-:W-:Y:S01]  /*3720*/  FFMA.FTZ R82, R73, UR20, -R33 ;  /* 0x0000001449527c23 */ /* 0x000fe20008010821 */
[----:B------:R-:W-:Y:S01]  /*3730*/  ISETP.GT.AND P3, PT, R96, 0x58, PT ;  /* 0x000000586000780c */ /* 0x000fe20003f64270 */
[----:B------:R-:W0:Y:S01]  /*3740*/  MUFU.TANH R75, R75 ;  /* 0x0000004b004b7308 */ /* 0x000e220000002400 */
[----:B------:R-:W-:-:S02]  /*3750*/  FSEL R47, R47, -INF , P2 ;  /* 0xff8000002f2f7808 */ /* 0x000fc40001000000 */
[----:B------:R-:W-:Y:S01]  /*3760*/  FMNMX.FTZ R74, R46, R97, !PT ;  /* 0x000000612e4a7209 */ /* 0x000fe20007810000 */
[----:B------:R-:W-:-:S01]  /*3770*/  FFMA.FTZ R97, R72, UR20, -R33 ;  /* 0x0000001448617c23 */ /* 0x000fc20008010821 */
[----:B------:R-:W-:Y:S02]  /*3780*/  ISETP.GT.AND P2, PT, R96, 0x59, PT ;  /* 0x000000596000780c */ /* 0x000fe40003f44270 */
[----:B----4-:R-:W-:Y:S01]  /*3790*/  FSEL R73, R48, -INF , P3 ;  /* 0xff80000030497808 */ /* 0x010fe20001800000 */
[----:B------:R-:W3:Y:S01]  /*37a0*/  MUFU.TANH R76, R76 ;  /* 0x0000004c004c7308 */ /* 0x000ee20000002400 */
[----:B------:R-:W-:Y:S02]  /*37b0*/  FMNMX.FTZ R74, R47, R74, !PT ;  /* 0x0000004a2f4a7209 */ /* 0x000fe40007810000 */
[----:B------:R-:W-:Y:S02]  /*37c0*/  ISETP.GT.AND P3, PT, R96, 0x60, PT ;  /* 0x000000606000780c */ /* 0x000fe40003f64270 */
[----:B--2---:R-:W-:-:S02]  /*37d0*/  FSEL R49, R49, -INF , P2 ;  /* 0xff80000031317808 */ /* 0x004fc40001000000 */
[----:B------:R-:W-:Y:S01]  /*37e0*/  FMNMX.FTZ R74, R73, R74, !PT ;  /* 0x0000004a494a7209 */ /* 0x000fe20007810000 */
[----:B------:R-:W2:Y:S01]  /*37f0*/  MUFU.TANH R78, R78 ;  /* 0x0000004e004e7308 */ /* 0x000ea20000002400 */
[----:B------:R-:W-:Y:S02]  /*3800*/  ISETP.GT.AND P2, PT, R96, 0x61, PT ;  /* 0x000000616000780c */ /* 0x000fe40003f44270 */
[----:B-1----:R-:W-:Y:S02]  /*3810*/  FSEL R50, R50, -INF , P3 ;  /* 0xff80000032327808 */ /* 0x002fe40001800000 */
[----:B------:R-:W-:Y:S02]  /*3820*/  FMNMX.FTZ R99, R49, R74, !PT ;  /* 0x0000004a31637209 */ /* 0x000fe40007810000 */
[----:B------:R-:W-:Y:S01]  /*3830*/  ISETP.GT.AND P3, PT, R96, 0x68, PT ;  /* 0x000000686000780c */ /* 0x000fe20003f64270 */
[----:B------:R-:W1:Y:S01]  /*3840*/  MUFU.TANH R64, R64 ;  /* 0x0000004000407308 */ /* 0x000e620000002400 */
[----:B-----5:R-:W-:-:S02]  /*3850*/  FSEL R51, R51, -INF , P2 ;  /* 0xff80000033337808 */ /* 0x020fc40001000000 */
[----:B------:R-:W-:Y:S02]  /*3860*/  FMNMX.FTZ R72, R50, R99, !PT ;  /* 0x0000006332487209 */ /* 0x000fe40007810000 */
[C---:B------:R-:W-:Y:S02]  /*3870*/  ISETP.GT.AND P2, PT, R96.reuse, 0x69, PT ;  /* 0x000000696000780c */ /* 0x040fe40003f44270 */
[----:B0-----:R-:W-:Y:S01]  /*3880*/  FSEL R75, R75, -INF , P3 ;  /* 0xff8000004b4b7808 */ /* 0x001fe20001800000 */
[----:B------:R-:W0:Y:S01]  /*3890*/  MUFU.TANH R65, R65 ;  /* 0x0000004100417308 */ /* 0x000e220000002400 */
[----:B------:R-:W-:Y:S02]  /*38a0*/  FMNMX.FTZ R72, R51, R72, !PT ;  /* 0x0000004833487209 */ /* 0x000fe40007810000 */
[----:B------:R-:W-:Y:S02]  /*38b0*/  ISETP.GT.AND P3, PT, R96, 0x70, PT ;  /* 0x000000706000780c */ /* 0x000fe40003f64270 */
[----:B---3--:R-:W-:-:S02]  /*38c0*/  FSEL R76, R76, -INF , P2 ;  /* 0xff8000004c4c7808 */ /* 0x008fc40001000000 */
[----:B------:R-:W-:Y:S01]  /*38d0*/  FMNMX.FTZ R99, R75, R72, !PT ;  /* 0x000000484b637209 */ /* 0x000fe20007810000 */
[----:B------:R-:W3:Y:S01]  /*38e0*/  MUFU.TANH R68, R68 ;  /* 0x0000004400447308 */ /* 0x000ee20000002400 */
[----:B------:R-:W-:Y:S02]  /*38f0*/  ISETP.GT.AND P2, PT, R96, 0x71, PT ;  /* 0x000000716000780c */ /* 0x000fe40003f44270 */
[----:B--2---:R-:W-:Y:S02]  /*3900*/  FSEL R78, R78, -INF , P3 ;  /* 0xff8000004e4e7808 */ /* 0x004fe40001800000 */
[----:B------:R-:W-:Y:S02]  /*3910*/  FMNMX.FTZ R99, R76, R99, !PT ;  /* 0x000000634c637209 */ /* 0x000fe40007810000 */
[----:B------:R-:W-:Y:S01]  /*3920*/  ISETP.GT.AND P3, PT, R96, 0x78, PT ;  /* 0x000000786000780c */ /* 0x000fe20003f64270 */
[----:B------:R-:W2:Y:S01]  /*3930*/  MUFU.TANH R69, R69 ;  /* 0x0000004500457308 */ /* 0x000ea20000002400 */
[----:B-1----:R-:W-:-:S02]  /*3940*/  FSEL R64, R64, -INF , P2 ;  /* 0xff80000040407808 */ /* 0x002fc40001000000 */
[----:B------:R-:W-:Y:S02]  /*3950*/  FMNMX.FTZ R99, R78, R99, !PT ;  /* 0x000000634e637209 */ /* 0x000fe40007810000 */
[----:B------:R-:W-:Y:S02]  /*3960*/  ISETP.GT.AND P2, PT, R96, 0x79, PT ;  /* 0x000000796000780c */ /* 0x000fe40003f44270 */
[----:B0-----:R-:W-:Y:S01]  /*3970*/  FSEL R65, R65, -INF , P3 ;  /* 0xff80000041417808 */ /* 0x001fe20001800000 */
[----:B------:R-:W0:Y:S01]  /*3980*/  MUFU.TANH R24, R24 ;  /* 0x0000001800187308 */ /* 0x000e220000002400 */
[----:B------:R-:W-:Y:S02]  /*3990*/  FMNMX.FTZ R72, R64, R99, !PT ;  /* 0x0000006340487209 */ /* 0x000fe40007810000 */
[----:B------:R-:W-:Y:S02]  /*39a0*/  ISETP.GT.AND P3, PT, R96, 0x80, PT ;  /* 0x000000806000780c */ /* 0x000fe40003f64270 */
[----:B---3--:R-:W-:-:S02]  /*39b0*/  FSEL R68, R68, -INF , P2 ;  /* 0xff80000044447808 */ /* 0x008fc40001000000 */
[----:B------:R-:W-:Y:S01]  /*39c0*/  FMNMX.FTZ R99, R65, R72, !PT ;  /* 0x0000004841637209 */ /* 0x000fe20007810000 */
[----:B------:R-:W1:Y:S01]  /*39d0*/  MUFU.TANH R25, R25 ;  /* 0x0000001900197308 */ /* 0x000e620000002400 */
[----:B------:R-:W-:Y:S02]  /*39e0*/  ISETP.GT.AND P2, PT, R96, 0x81, PT ;  /* 0x000000816000780c */ /* 0x000fe40003f44270 */
[----:B--2---:R-:W-:Y:S02]  /*39f0*/  FSEL R69, R69, -INF , P3 ;  /* 0xff80000045457808 */ /* 0x004fe40001800000 */
[----:B------:R-:W-:Y:S02]  /*3a00*/  FMNMX.FTZ R74, R68, R99, !PT ;  /* 0x00000063444a7209 */ /* 0x000fe40007810000 */
[----:B------:R-:W-:Y:S01]  /*3a10*/  ISETP.GT.AND P3, PT, R96, 0x88, PT ;  /* 0x000000886000780c */ /* 0x000fe20003f64270 */
[----:B------:R-:W2:Y:S01]  /*3a20*/  MUFU.TANH R28, R28 ;  /* 0x0000001c001c7308 */ /* 0x000ea20000002400 */
[----:B0-----:R-:W-:Y:S01]  /*3a30*/  FSEL R72, R24, -INF , P2 ;  /* 0xff80000018487808 */ /* 0x001fe20001000000 */
[----:B------:R-:W-:Y:S01]  /*3a40*/  FFMA.FTZ R24, R27, UR20, -R33 ;  /* 0x000000141b187c23 */ /* 0x000fe20008010821 */
[----:B------:R-:W-:-:S02]  /*3a50*/  FMNMX.FTZ R27, R69, R74, !PT ;  /* 0x0000004a451b7209 */ /* 0x000fc40007810000 */
[----:B------:R-:W-:Y:S02]  /*3a60*/  ISETP.GT.AND P2, PT, R96, 0x89, PT ;  /* 0x000000896000780c */ /* 0x000fe40003f44270 */
[----:B------:R-:W-:Y:S01]  /*3a70*/  FMNMX.FTZ R27, R72, R27, !PT ;  /* 0x0000001b481b7209 */ /* 0x000fe20007810000 */
[----:B------:R-:W0:Y:S01]  /*3a80*/  MUFU.TANH R29, R29 ;  /* 0x0000001d001d7308 */ /* 0x000e220000002400 */
[----:B-1----:R-:W-:Y:S01]  /*3a90*/  FSEL R74, R25, -INF , P3 ;  /* 0xff800000194a7808 */ /* 0x002fe20001800000 */
[----:B------:R-:W-:Y:S01]  /*3aa0*/  FFMA.FTZ R25, R54, UR20, -R33 ;  /* 0x0000001436197c23 */ /* 0x000fe20008010821 */
[----:B------:R-:W-:Y:S02]  /*3ab0*/  ISETP.GT.AND P3, PT, R96, 0x90, PT ;  /* 0x000000906000780c */ /* 0x000fe40003f64270 */
[----:B------:R-:W-:-:S03]  /*3ac0*/  FMNMX.FTZ R27, R74, R27, !PT ;  /* 0x0000001b4a1b7209 */ /* 0x000fc60007810000 */
[----:B------:R-:W-:Y:S01]  /*3ad0*/  MUFU.TANH R32, R32 ;  /* 0x0000002000207308 */ /* 0x000fe20000002400 */
[----:B--2---:R-:W-:Y:S02]  /*3ae0*/  FSEL R28, R28, -INF , P2 ;  /* 0xff8000001c1c7808 */ /* 0x004fe40001000000 */
[----:B------:R-:W-:Y:S02]  /*3af0*/  ISETP.GT.AND P2, PT, R96, 0x91, PT ;  /* 0x000000916000780c */ /* 0x000fe40003f44270 */
[----:B------:R-:W-:-:S03]  /*3b00*/  FMNMX.FTZ R27, R28, R27, !PT ;  /* 0x0000001b1c1b7209 */ /* 0x000fc60007810000 */
[----:B------:R-:W1:Y:S01]  /*3b10*/  MUFU.TANH R36, R36 ;  /* 0x0000002400247308 */ /* 0x000e620000002400 */
[----:B0-----:R-:W-:Y:S02]  /*3b20*/  FSEL R54, R29, -INF , P3 ;  /* 0xff8000001d367808 */ /* 0x001fe40001800000 */
[----:B------:R-:W-:Y:S02]  /*3b30*/  ISETP.GT.AND P3, PT, R96, 0x98, PT ;  /* 0x000000986000780c */ /* 0x000fe40003f64270 */
[----:B------:R-:W-:-:S03]  /*3b40*/  FMNMX.FTZ R29, R54, R27, !PT ;  /* 0x0000001b361d7209 */ /* 0x000fc60007810000 */
[----:B------:R-:W0:Y:S08]  /*3b50*/  MUFU.TANH R37, R37 ;  /* 0x0000002500257308 */ /* 0x000e300000002400 */
[----:B------:R2:W-:Y:S01]  /*3b60*/  MUFU.EX2 R48, R82 ;  /* 0x0000005200307308 */ /* 0x0005e20000000800 */
[----:B-1----:R-:W-:-:S07]  /*3b70*/  FSEL R36, R36, -INF , P3 ;  /* 0xff80000024247808 */ /* 0x002fce0001800000 */
[----:B------:R0:W-:Y:S01]  /*3b80*/  MUFU.EX2 R42, R94 ;  /* 0x0000005e002a7308 */ /* 0x0001e20000000800 */
[----:B--2---:R-:W-:Y:S01]  /*3b90*/  FSEL R82, R32, -INF , P2 ;  /* 0xff80000020527808 */ /* 0x004fe20001000000 */
[--C-:B------:R-:W-:Y:S01]  /*3ba0*/  FFMA.FTZ R32, R56, UR20, -R33.reuse ;  /* 0x0000001438207c23 */ /* 0x100fe20008010821 */
[----:B------:R-:W-:Y:S01]  /*3bb0*/  ISETP.GT.AND P2, PT, R96, 0x99, PT ;  /* 0x000000996000780c */ /* 0x000fe20003f44270 */
[--C-:B------:R-:W-:Y:S01]  /*3bc0*/  FFMA.FTZ R96, R58, UR20, -R33.reuse ;  /* 0x000000143a607c23 */ /* 0x100fe20008010821 */
[----:B------:R-:W-:Y:S01]  /*3bd0*/  FMNMX.FTZ R29, R82, R29, !PT ;  /* 0x0000001d521d7209 */ /* 0x000fe20007810000 */
[--C-:B------:R-:W-:Y:S01]  /*3be0*/  FFMA.FTZ R58, R35, UR20, -R33.reuse ;  /* 0x00000014233a7c23 */ /* 0x100fe20008010821 */
[----:B------:R-:W-:-:S01]  /*3bf0*/  FFMA.FTZ R35, R63, UR20, -R33 ;  /* 0x000000143f237c23 */ /* 0x000fc20008010821 */
[----:B------:R-:W-:Y:S01]  /*3c00*/  IMAD.U32 R63, RZ, RZ, UR20 ;  /* 0x00000014ff3f7e24 */ /* 0x000fe2000f8e00ff */
[----:B0-----:R-:W-:Y:S01]  /*3c10*/  FSEL R94, R37, -INF , P2 ;  /* 0xff800000255e7808 */ /* 0x001fe20001000000 */
        /* <DEDUP_REMOVED lines=8> */
[----:B------:R-:W-:-:S02]  /*3ca0*/  FFMA.FTZ R59, R70, UR20, -R33 ;  /* 0x00000014463b7c23 */ /* 0x000fc40008010821 */
[----:B------:R-:W0:Y:S02]  /*3cb0*/  SHFL.BFLY PT, R99, R56, 0x2, 0x1f ;  /* 0x0c401f0038637f89 */ /* 0x000e2400000e0000 */
[----:B------:R-:W1:Y:S08]  /*3cc0*/  MUFU.EX2 R88, R88 ;  /* 0x0000005800587308 */ /* 0x000e700000000800 */
[----:B------:R-:W-:Y:S08]  /*3cd0*/  MUFU.EX2 R89, R89 ;  /* 0x0000005900597308 */ /* 0x000ff00000000800 */
[----:B------:R-:W2:Y:S01]  /*3ce0*/  MUFU.EX2 R90, R90 ;  /* 0x0000005a005a7308 */ /* 0x000ea20000000800 */
[----:B-1----:R-:W-:-:S01]  /*3cf0*/  FADD.FTZ R104, R87, R88 ;  /* 0x0000005857687221 */ /* 0x002fc20000010000 */
[----:B0-----:R-:W-:-:S06]  /*3d00*/  FMNMX.FTZ R99, R56, R99, !PT ;  /* 0x0000006338637209 */ /* 0x001fcc0007810000 */
[----:B------:R-:W-:Y:S01]  /*3d10*/  MUFU.EX2 R91, R91 ;  /* 0x0000005b005b7308 */ /* 0x000fe20000000800 */
[----:B------:R-:W0:Y:S07]  /*3d20*/  SHFL.BFLY PT, R56, R99, 0x1, 0x1f ;  /* 0x0c201f0063387f89 */ /* 0x000e2e00000e0000 */
[----:B------:R-:W-:Y:S01]  /*3d30*/  MUFU.EX2 R80, R80 ;  /* 0x0000005000507308 */ /* 0x000fe20000000800 */
[----:B--2---:R-:W-:-:S04]  /*3d40*/  F2FP.SATFINITE.E4M3.F32.PACK_AB_MERGE_C R153, R90, R89, RZ ;  /* 0x000000595a99723e */ /* 0x004fc800048070ff */
[----:B------:R-:W-:-:S03]  /*3d50*/  F2FP.SATFINITE.E4M3.F32.PACK_AB_MERGE_C R153, R88, R87, R153 ;  /* 0x000000575899723e */ /* 0x000fc60004807099 */
[----:B------:R-:W-:Y:S08]  /*3d60*/  MUFU.EX2 R27, R32 ;  /* 0x00000020001b7308 */ /* 0x000ff00000000800 */
[----:B------:R1:W-:Y:S01]  /*3d70*/  MUFU.EX2 R32, R96 ;  /* 0x0000006000207308 */ /* 0x0003e20000000800 */
[----:B0-----:R-:W-:-:S04]  /*3d80*/  FMNMX.FTZ R56, R99, R56, !PT ;  /* 0x0000003863387209 */ /* 0x001fc80007810000 */
        /* <DEDUP_REMOVED lines=15> */
[--C-:B-1----:R-:W-:Y:S01]  /*3e80*/  FFMA.FTZ R96, R11, UR20, -R33.reuse ;  /* 0x000000140b607c23 */ /* 0x102fe20008010821 */
[----:B------:R-:W-:-:S01]  /*3e90*/  FFMA.FTZ R86, R15, UR20, -R33 ;  /* 0x000000140f567c23 */ /* 0x000fc20008010821 */
[--C-:B------:R-:W-:Y:S01]  /*3ea0*/  FFMA.FTZ R11, R21, UR20, -R33.reuse ;  /* 0x00000014150b7c23 */ /* 0x100fe20008010821 */
[----:B------:R-:W-:-:S01]  /*3eb0*/  FFMA.FTZ R15, R46, UR20, -R33 ;  /* 0x000000142e0f7c23 */ /* 0x000fc20008010821 */
[--C-:B------:R-:W-:Y:S01]  /*3ec0*/  FFMA.FTZ R21, R40, UR20, -R33.reuse ;  /* 0x0000001428157c23 */ /* 0x100fe20008010821 */
[----:B------:R-:W-:-:S01]  /*3ed0*/  FFMA.FTZ R46, R49, UR20, -R33 ;  /* 0x00000014312e7c23 */ /* 0x000fc20008010821 */
[----:B------:R-:W0:Y:S01]  /*3ee0*/  MUFU.EX2 R70, R70 ;  /* 0x0000004600467308 */ /* 0x000e220000000800 */
[----:B------:R-:W-:-:S01]  /*3ef0*/  FFMA.FTZ R40, R47, UR20, -R33 ;  /* 0x000000142f287c23 */ /* 0x000fc20008010821 */
[----:B------:R-:W-:Y:S01]  /*3f00*/  FADD.FTZ R49, R89, R104 ;  /* 0x0000006859317221 */ /* 0x000fe20000010000 */
        /* <DEDUP_REMOVED lines=8> */
[----:B------:R-:W-:Y:S01]  /*3f90*/  @!P1 IADD3 R45, R2, 0x13240, RZ ;  /* 0x00013240022d9810 */ /* 0x000fe20007ffe0ff */
[--C-:B------:R-:W-:Y:S01]  /*3fa0*/  FFMA.FTZ R13, R79, UR20, -R33.reuse ;  /* 0x000000144f0d7c23 */ /* 0x100fe20008010821 */
[----:B------:R-:W-:-:S01]  /*3fb0*/  FFMA.FTZ R51, R51, UR20, -R33 ;  /* 0x0000001433337c23 */ /* 0x000fc20008010821 */
[----:B------:R-:W-:Y:S01]  /*3fc0*/  FFMA.FTZ R64, R64, UR20, -R33 ;  /* 0x0000001440407c23 */ /* 0x000fe20008010821 */
[----:B------:R-:W-:Y:S01]  /*3fd0*/  @!P1 PRMT R45, RZ, 0x654, R45 ;  /* 0x00000654ff2d9816 */ /* 0x000fe2000000002d */
[----:B------:R-:W2:Y:S01]  /*3fe0*/  MUFU.EX2 R84, R84 ;  /* 0x0000005400547308 */ /* 0x000ea20000000800 */
[----:B0-----:R-:W-:-:S01]  /*3ff0*/  FADD.FTZ R102, R3, R70 ;  /* 0x0000004603667221 */ /* 0x001fc20000010000 */
[----:B------:R-:W-:Y:S01]  /*4000*/  F2FP.SATFINITE.E4M3.F32.PACK_AB_MERGE_C R155, R92, R5, RZ ;  /* 0x000000055c9b723e */ /* 0x000fe200048070ff */
[----:B------:R0:W-:Y:S01]  /*4010*/  @!P1 SYNCS.ARRIVE.TRANS64.RED.A1T0 RZ, [R45+URZ], RZ ;  /* 0x000000ff2dff99a7 */ /* 0x0001e2000810043f */
[----:B------:R-:W-:-:S01]  /*4020*/  FFMA.FTZ R68, R68, UR20, -R33 ;  /* 0x0000001444447c23 */ /* 0x000fc20008010821 */
[--C-:B------:R-:W-:Y:S01]  /*4030*/  FFMA.FTZ R69, R69, UR20, -R33.reuse ;  /* 0x0000001445457c23 */ /* 0x100fe20008010821 */
[----:B------:R-:W-:-:S01]  /*4040*/  FFMA.FTZ R72, R72, UR20, -R33 ;  /* 0x0000001448487c23 */ /* 0x000fc20008010821 */
[----:B------:R-:W-:Y:S01]  /*4050*/  FFMA.FTZ R74, R74, UR20, -R33 ;  /* 0x000000144a4a7c23 */ /* 0x000fe20008010821 */
[----:B------:R-:W3:Y:S01]  /*4060*/  MUFU.EX2 R6, R6 ;  /* 0x0000000600067308 */ /* 0x000ee20000000800 */
        /* <DEDUP_REMOVED lines=11> */
[----:B------:R-:W-:-:S04]  /*4120*/  F2FP.SATFINITE.E4M3.F32.PACK_AB_MERGE_C R84, R84, R63, RZ ;  /* 0x0000003f5454723e */ /* 0x000fc800048070ff */
[----:B------:R-:W2:Y:S01]  /*4130*/  MUFU.EX2 R71, R71 ;  /* 0x0000004700477308 */ /* 0x000ea20000000800 */
[----:B---3--:R-:W-:-:S01]  /*4140*/  FADD.FTZ R102, R6, R47 ;  /* 0x0000002f06667221 */ /* 0x008fc20000010000 */
[----:B------:R-:W-:Y:S01]  /*4150*/  FFMA.FTZ R47, R75, UR20, -R33 ;  /* 0x000000144b2f7c23 */ /* 0x000fe20008010821 */
[----:B------:R-:W-:-:S01]  /*4160*/  FADD.FTZ R75, R5, R104 ;  /* 0x00000068054b7221 */ /* 0x000fc20000010000 */
[----:B------:R-:W-:-:S04]  /*4170*/  F2FP.SATFINITE.E4M3.F32.PACK_AB_MERGE_C R152, R70, R3, R84 ;  /* 0x000000034698723e */ /* 0x000fc80004807054 */
        /* <DEDUP_REMOVED lines=8> */
[----:B------:R-:W3:Y:S08]  /*4200*/  MUFU.EX2 R85, R85 ;  /* 0x0000005500557308 */ /* 0x000ef00000000800 */
[----:B------:R4:W-:Y:S08]  /*4210*/  MUFU.EX2 R2, R50 ;  /* 0x0000003200027308 */ /* 0x0009f00000000800 */
[----:B------:R-:W5:Y:S01]  /*4220*/  MUFU.EX2 R93, R93 ;  /* 0x0000005d005d7308 */ /* 0x000f620000000800 */
[----:B----4-:R-:W-:-:S01]  /*4230*/  FFMA.FTZ R50, R76, UR20, -R33 ;  /* 0x000000144c327c23 */ /* 0x010fc20008010821 */
[----:B------:R-:W-:-:S04]  /*4240*/  FADD.FTZ R76, R92, R75 ;  /* 0x0000004b5c4c7221 */ /* 0x000fc80000010000 */
[----:B------:R-:W-:Y:S01]  /*4250*/  FADD.FTZ R75, R83, R76 ;  /* 0x0000004c534b7221 */ /* 0x000fe20000010000 */
[----:B-1----:R-:W-:-:S01]  /*4260*/  FADD.FTZ R76, R8, R73 ;  /* 0x00000049084c7221 */ /* 0x002fc20000010000 */
[----:B------:R-:W1:Y:S02]  /*4270*/  MUFU.EX2 R86, R86 ;  /* 0x0000005600567308 */ /* 0x000e640000000800 */
[----:B------:R-:W-:-:S01]  /*4280*/  FADD.FTZ R75, R12, R75 ;  /* 0x0000004b0c4b7221 */ /* 0x000fc20000010000 */
[----:B--2---:R-:W-:-:S03]  /*4290*/  FADD.FTZ R76, R9, R76 ;  /* 0x0000004c094c7221 */ /* 0x004fc60000010000 */
[----:B------:R-:W-:Y:S01]  /*42a0*/  FADD.FTZ R78, R14, R75 ;  /* 0x0000004b0e4e7221 */ /* 0x000fe20000010000 */
[----:B---3--:R-:W-:-:S01]  /*42b0*/  FADD.FTZ R73, R85, R76 ;  /* 0x0000004c55497221 */ /* 0x008fc20000010000 */
[----:B------:R-:W2:Y:S01]  /*42c0*/  MUFU.EX2 R81, R81 ;  /* 0x0000005100517308 */ /* 0x000ea20000000800 */
[C---:B-----5:R-:W-:Y:S01]  /*42d0*/  F2FP.SATFINITE.E4M3.F32.PACK_AB_MERGE_C R149, R93.reuse, R14, RZ ;  /* 0x0000000e5d95723e */ /* 0x060fe200048070ff */
[----:B------:R-:W-:-:S03]  /*42e0*/  FADD.FTZ R78, R93, R78 ;  /* 0x0000004e5d4e7221 */ /* 0x000fc60000010000 */
[----:B------:R-:W-:-:S03]  /*42f0*/  F2FP.SATFINITE.E4M3.F32.PACK_AB_MERGE_C R149, R12, R83, R149 ;  /* 0x000000530c95723e */ /* 0x000fc60004807095 */
[----:B------:R-:W3:Y:S01]  /*4300*/  MUFU.EX2 R10, R10 ;  /* 0x0000000a000a7308 */ /* 0x000ee20000000800 */
[----:B-1----:R-:W-:-:S01]  /*4310*/  FADD.FTZ R73, R86, R73 ;  /* 0x0000004956497221 */ /* 0x002fc20000010000 */
[----:B------:R-:W-:-:S04]  /*4320*/  F2FP.SATFINITE.E4M3.F32.PACK_AB_MERGE_C R85, R86, R85, RZ ;  /* 0x000000555655723e */ /* 0x000fc800048070ff */
[----:B------:R-:W-:Y:S02]  /*4330*/  F2FP.SATFINITE.E4M3.F32.PACK_AB_MERGE_C R148, R9, R8, R85 ;  /* 0x000000080994723e */ /* 0x000fe40004807055 */
[----:B------:R-:W1:Y:S01]  /*4340*/  MUFU.EX2 R11, R11 ;  /* 0x0000000b000b7308 */ /* 0x000e620000000800 */
[----:B--2---:R-:W-:-:S04]  /*4350*/  FADD.FTZ R75, R81, R78 ;  /* 0x0000004e514b7221 */ /* 0x004fc80000010000 */
[----:B------:R-:W-:-:S03]  /*4360*/  FADD.FTZ R75, R42, R75 ;  /* 0x0000004b2a4b7221 */ /* 0x000fc60000010000 */
[----:B------:R2:W4:Y:S01]  /*4370*/  MUFU.EX2 R44, R98 ;  /* 0x00000062002c7308 */ /* 0x0005220000000800 */
[----:B---3--:R-:W-:-:S07]  /*4380*/  FADD.FTZ R76, R10, R73 ;  /* 0x000000490a4c7221 */ /* 0x008fce0000010000 */
[----:B------:R-:W3:Y:S01]  /*4390*/  MUFU.EX2 R21, R21 ;  /* 0x0000001500157308 */ /* 0x000ee20000000800 */
[----:B--2---:R-:W-:-:S01]  /*43a0*/  FFMA.FTZ R98, R41, UR20, -R33 ;  /* 0x0000001429627c23 */ /* 0x004fc20008010821 */
[----:B------:R-:W-:Y:S01]  /*43b0*/  FFMA.FTZ R41, R77, UR20, -R33 ;  /* 0x000000144d297c23 */ /* 0x000fe20008010821 */
[----:B-1----:R-:W-:-:S05]  /*43c0*/  FADD.FTZ R76, R11, R76 ;  /* 0x0000004c0b4c7221 */ /* 0x002fca0000010000 */
[----:B------:R-:W1:Y:S01]  /*43d0*/  MUFU.EX2 R95, R95 ;  /* 0x0000005f005f7308 */ /* 0x000e620000000800 */
[----:B----4-:R-:W-:-:S07]  /*43e0*/  FADD.FTZ R78, R44, R75 ;  /* 0x0000004b2c4e7221 */ /* 0x010fce0000010000 */
[----:B------:R-:W2:Y:S01]  /*43f0*/  MUFU.EX2 R98, R98 ;  /* 0x0000006200627308 */ /* 0x000ea20000000800 */
[----:B---3--:R-:W-:-:S07]  /*4400*/  FADD.FTZ R73, R21, R76 ;  /* 0x0000004c15497221 */ /* 0x008fce0000010000 */
[----:B------:R-:W3:Y:S01]  /*4410*/  MUFU.EX2 R13, R13 ;  /* 0x0000000d000d7308 */ /* 0x000ee20000000800 */
[----:B-1----:R-:W-:-:S01]  /*4420*/  FADD.FTZ R75, R95, R78 ;  /* 0x0000004e5f4b7221 */ /* 0x002fc20000010000 */
[----:B------:R-:W-:-:S04]  /*4430*/  F2FP.SATFINITE.E4M3.F32.PACK_AB_MERGE_C R151, R95, R44, RZ ;  /* 0x0000002c5f97723e */ /* 0x000fc800048070ff */
[----:B------:R-:W-:Y:S01]  /*4440*/  F2FP.SATFINITE.E4M3.F32.PACK_AB_MERGE_C R151, R42, R81, R151 ;  /* 0x000000512a97723e */ /* 0x000fe20004807097 */
[----:B------:R-:W-:Y:S01]  /*4450*/  IMAD.MOV.U32 R42, RZ, RZ, R55 ;  /* 0x000000ffff2a7224 */ /* 0x000fe200078e0037 */
[----:B------:R-:W-:Y:S01]  /*4460*/  MUFU.EX2 R97, R97 ;  /* 0x0000006100617308 */ /* 0x000fe20000000800 */
[----:B--2---:R-:W-:-:S01]  /*4470*/  FADD.FTZ R76, R98, R73 ;  /* 0x00000049624c7221 */ /* 0x004fc20000010000 */
[----:B------:R-:W-:-:S04]  /*4480*/  F2FP.SATFINITE.E4M3.F32.PACK_AB_MERGE_C R98, R98, R21, RZ ;  /* 0x000000156262723e */ /* 0x000fc800048070ff */
[----:B------:R-:W-:Y:S02]  /*4490*/  F2FP.SATFINITE.E4M3.F32.PACK_AB_MERGE_C R150, R11, R10, R98 ;  /* 0x0000000a0b96723e */ /* 0x000fe40004807062 */
[----:B------:R-:W1:Y:S01]  /*44a0*/  MUFU.EX2 R20, R20 ;  /* 0x0000001400147308 */ /* 0x000e620000000800 */
[----:B---3--:R-:W-:-:S07]  /*44b0*/  FADD.FTZ R5, R13, R76 ;  /* 0x0000004c0d057221 */ /* 0x008fce0000010000 */
[----:B------:R-:W-:Y:S08]  /*44c0*/  MUFU.EX2 R67, R67 ;  /* 0x0000004300437308 */ /* 0x000ff00000000800 */
[----:B------:R-:W2:Y:S01]  /*44d0*/  MUFU.EX2 R41, R41 ;  /* 0x0000002900297308 */ /* 0x000ea20000000800 */
[----:B-1----:R-:W-:-:S07]  /*44e0*/  FADD.FTZ R14, R20, R5 ;  /* 0x00000005140e7221 */ /* 0x002fce0000010000 */
[----:B------:R-:W1:Y:S08]  /*44f0*/  MUFU.EX2 R52, R52 ;  /* 0x0000003400347308 */ /* 0x000e700000000800 */
[----:B------:R-:W3:Y:S01]  /*4500*/  MUFU.EX2 R100, R100 ;  /* 0x0000006400647308 */ /* 0x000ee20000000800 */
[----:B--2---:R-:W-:-:S07]  /*4510*/  FADD.FTZ R63, R41, R14 ;  /* 0x0000000e293f7221 */ /* 0x004fce0000010000 */
[----:B0-----:R0:W-:Y:S01]  /*4520*/  MUFU.EX2 R45, R51 ;  /* 0x00000033002d7308 */ /* 0x0011e20000000800 */
[----:B-1----:R-:W-:-:S04]  /*4530*/  F2FP.SATFINITE.E4M3.F32.PACK_AB_MERGE_C R145, R52, R67, RZ ;  /* 0x000000433491723e */ /* 0x002fc800048070ff */
[----:B------:R-:W-:-:S03]  /*4540*/  F2FP.SATFINITE.E4M3.F32.PACK_AB_MERGE_C R145, R97, R48, R145 ;  /* 0x000000306191723e */ /* 0x000fc60004807091 */
[----:B------:R-:W1:Y:S01]  /*4550*/  MUFU.EX2 R53, R53 ;  /* 0x0000003500357308 */ /* 0x000e620000000800 */
[----:B0-----:R-:W-:-:S01]  /*4560*/  FFMA.FTZ R51, R65, UR20, -R33 ;  /* 0x0000001441337c23 */ /* 0x001fc20008010821 */
[----:B------:R-:W-:Y:S01]  /*4570*/  FFMA.FTZ R65, R28, UR20, -R33 ;  /* 0x000000141c417c23 */ /* 0x000fe20008010821 */
[----:B---3--:R-:W-:-:S01]  /*4580*/  FADD.FTZ R14, R100, R63 ;  /* 0x0000003f640e7221 */ /* 0x008fc20000010000 */
[----:B------:R-:W-:Y:S01]  /*4590*/  FFMA.FTZ R33, R94, UR20, -R33 ;  /* 0x000000145e217c23 */ /* 0x000fe20008010821 */
[----:B------:R-:W-:-:S03]  /*45a0*/  F2FP.SATFINITE.E4M3.F32.PACK_AB_MERGE_C R41, R100, R41, RZ ;  /* 0x000000296429723e */ /* 0x000fc600048070ff */
[----:B------:R0:W-:Y:S01]  /*45b0*/  MUFU.EX2 R28, R64 ;  /* 0x00000040001c7308 */ /* 0x0001e20000000800 */
[----:B------:R-:W-:Y:S01]  /*45c0*/  F2FP.SATFINITE.E4M3.F32.PACK_AB_MERGE_C R144, R20, R13, R41 ;  /* 0x0000000d1490723e */ /* 0x000fe20004807029 */
[----:B------:R-:W-:-:S06]  /*45d0*/  IMAD.MOV.U32 R41, RZ, RZ, R55 ;  /* 0x000000ffff297224 */ /* 0x000fcc00078e0037 */
[----:B------:R-:W2:Y:S01]  /*45e0*/  MUFU.EX2 R15, R15 ;  /* 0x0000000f000f7308 */ /* 0x000ea20000000800 */
[----:B0-----:R-:W-:-:S01]  /*45f0*/  FADD.FTZ R64, R48, R75 ;  /* 0x0000004b30407221 */ /* 0x001fc20000010000 */
[----:B------:R-:W-:-:S03]  /*4600*/  IMAD.MOV.U32 R48, RZ, RZ, R55 ;  /* 0x000000ffff307224 */ /* 0x000fc600078e0037 */
[----:B------:R-:W-:-:S03]  /*4610*/  FADD.FTZ R64, R97, R64 ;  /* 0x0000004061407221 */ /* 0x000fc60000010000 */
[----:B------:R-:W0:Y:S01]  /*4620*/  MUFU.EX2 R26, R26 ;  /* 0x0000001a001a7308 */ /* 0x000e220000000800 */
[----:B------:R-:W-:-:S04]  /*4630*/  FADD.FTZ R5, R67, R64 ;  /* 0x0000004043057221 */ /* 0x000fc80000010000 */
[----:B------:R-:W-:-:S03]  /*4640*/  FADD.FTZ R52, R52, R5 ;  /* 0x0000000534347221 */ /* 0x000fc60000010000 */
[----:B------:R-:W3:Y:S01]  /*4650*/  MUFU.EX2 R40, R40 ;  /* 0x0000002800287308 */ /* 0x000ee20000000800 */
[----:B-1----:R-:W-:-:S01]  /*4660*/  FADD.FTZ R63, R53, R52 ;  /* 0x00000034353f7221 */ /* 0x002fc20000010000 */
[----:B--2---:R-:W-:Y:S01]  /*4670*/  FADD.FTZ R21, R15, R14 ;  /* 0x0000000e0f157221 */ /* 0x004fe20000010000 */
[----:B------:R-:W-:-:S05]  /*4680*/  IMAD.MOV.U32 R52, RZ, RZ, R55 ;  /* 0x000000ffff347224 */ /* 0x000fca00078e0037 */
[----:B------:R-:W1:Y:S01]  /*4690*/  MUFU.EX2 R24, R24 ;  /* 0x0000001800187308 */ /* 0x000e620000000800 */
[----:B0-----:R-:W-:-:S07]  /*46a0*/  FADD.FTZ R63, R26, R63 ;  /* 0x0000003f1a3f7221 */ /* 0x001fce0000010000 */
[----:B------:R-:W0:Y:S01]  /*46b0*/  MUFU.EX2 R43, R43 ;  /* 0x0000002b002b7308 */ /* 0x000e220000000800 */
[----:B---3--:R-:W-:-:S07]  /*46c0*/  FADD.FTZ R14, R40, R21 ;  /* 0x00000015280e7221 */ /* 0x008fce0000010000 */
[----:B------:R-:W2:Y:S01]  /*46d0*/  MUFU.EX2 R25, R25 ;  /* 0x0000001900197308 */ /* 0x000ea20000000800 */
[----:B-1----:R-:W-:-:S07]  /*46e0*/  FADD.FTZ R44, R24, R63 ;  /* 0x0000003f182c7221 */ /* 0x002fce0000010000 */
[----:B------:R-:W1:Y:S01]  /*46f0*/  MUFU.EX2 R46, R46 ;  /* 0x0000002e002e7308 */ /* 0x000e620000000800 */
[----:B0-----:R-:W-:-:S07]  /*4700*/  FADD.FTZ R21, R43, R14 ;  /* 0x0000000e2b157221 */ /* 0x001fce0000010000 */
[----:B------:R-:W0:Y:S01]  /*4710*/  MUFU.EX2 R30, R30 ;  /* 0x0000001e001e7308 */ /* 0x000e220000000800 */
[----:B--2---:R-:W-:-:S01]  /*4720*/  FADD.FTZ R44, R25, R44 ;  /* 0x0000002c192c7221 */ /* 0x004fc20000010000 */
[----:B------:R-:W-:Y:S01]  /*4730*/  F2FP.SATFINITE.E4M3.F32.PACK_AB_MERGE_C R147, R25, R24, RZ ;  /* 0x000000181993723e */ /* 0x000fe200048070ff */
[----:B------:R-:W-:Y:S02]  /*4740*/  IMAD.MOV.U32 R24, RZ, RZ, R55 ;  /* 0x000000ffff187224 */ /* 0x000fe400078e0037 */
[----:B------:R-:W-:Y:S01]  /*4750*/  FADD.FTZ R25, R27, R44 ;  /* 0x0000002c1b197221 */ /* 0x000fe20000010000 */
[----:B------:R-:W-:Y:S01]  /*4760*/  F2FP.SATFINITE.E4M3.F32.PACK_AB_MERGE_C R147, R26, R53, R147 ;  /* 0x000000351a93723e */ /* 0x000fe20004807093 */
[----:B------:R-:W-:Y:S01]  /*4770*/  IMAD.MOV.U32 R53, RZ, RZ, R55 ;  /* 0x000000ffff357224 */ /* 0x000fe200078e0037 */
[----:B------:R-:W2:Y:S01]  /*4780*/  MUFU.EX2 R29, R29 ;  /* 0x0000001d001d7308 */ /* 0x000ea20000000800 */
[----:B-1----:R-:W-:-:S01]  /*4790*/  FADD.FTZ R21, R46, R21 ;  /* 0x000000152e157221 */ /* 0x002fc20000010000 */
[----:B------:R-:W-:Y:S01]  /*47a0*/  F2FP.SATFINITE.E4M3.F32.PACK_AB_MERGE_C R43, R46, R43, RZ ;  /* 0x0000002b2e2b723e */ /* 0x000fe200048070ff */
[----:B------:R-:W-:Y:S01]  /*47b0*/  IMAD.MOV.U32 R46, RZ, RZ, R55 ;  /* 0x000000ffff2e7224 */ /* 0x000fe200078e0037 */
[----:B------:R-:W-:Y:S01]  /*47c0*/  MOV R44, R55 ;  /* 0x00000037002c7202 */ /* 0x000fe20000000f00 */
[----:B------:R-:W-:-:S01]  /*47d0*/  FADD.FTZ R12, R2, R21 ;  /* 0x00000015020c7221 */ /* 0x000fc20000010000 */
[----:B------:R-:W-:Y:S01]  /*47e0*/  F2FP.SATFINITE.E4M3.F32.PACK_AB_MERGE_C R146, R40, R15, R43 ;  /* 0x0000000f2892723e */ /* 0x000fe2000480702b */
[----:B------:R-:W-:Y:S01]  /*47f0*/  IMAD.MOV.U32 R43, RZ, RZ, R55 ;  /* 0x000000ffff2b7224 */ /* 0x000fe200078e0037 */
[----:B------:R-:W1:Y:S01]  /*4800*/  MUFU.EX2 R47, R47 ;  /* 0x0000002f002f7308 */ /* 0x000e620000000800 */
[----:B0-----:R-:W-:-:S01]  /*4810*/  FADD.FTZ R14, R30, R25 ;  /* 0x000000191e0e7221 */ /* 0x001fc20000010000 */
[----:B------:R-:W-:Y:S01]  /*4820*/  FADD.FTZ R12, R45, R12 ;  /* 0x0000000c2d0c7221 */ /* 0x000fe20000010000 */
[----:B------:R-:W-:-:S02]  /*4830*/  IMAD.MOV.U32 R40, RZ, RZ, R55 ;  /* 0x000000ffff287224 */ /* 0x000fc400078e0037 */
[----:B------:R-:W-:-:S03]  /*4840*/  IMAD.MOV.U32 R26, RZ, RZ, R55 ;  /* 0x000000ffff1a7224 */ /* 0x000fc600078e0037 */
[----:B------:R-:W0:Y:S01]  /*4850*/  MUFU.EX2 R50, R50 ;  /* 0x0000003200327308 */ /* 0x000e220000000800 */
[----:B--2---:R-:W-:-:S01]  /*4860*/  FADD.FTZ R25, R29, R14 ;  /* 0x0000000e1d197221 */ /* 0x004fc20000010000 */
[----:B------:R-:W-:-:S03]  /*4870*/  F2FP.SATFINITE.E4M3.F32.PACK_AB_MERGE_C R29, R32, R29, RZ ;  /* 0x0000001d201d723e */ /* 0x000fc600048070ff */
[----:B------:R-:W-:Y:S01]  /*4880*/  FADD.FTZ R32, R32, R25 ;  /* 0x0000001920207221 */ /* 0x000fe20000010000 */
[----:B------:R-:W-:Y:S01]  /*4890*/  F2FP.SATFINITE.E4M3.F32.PACK_AB_MERGE_C R141, R30, R27, R29 ;  /* 0x0000001b1e8d723e */ /* 0x000fe2000480701d */
[----:B------:R-:W-:Y:S01]  /*48a0*/  IMAD.MOV.U32 R30, RZ, RZ, R55 ;  /* 0x000000ffff1e7224 */ /* 0x000fe200078e0037 */
[----:B------:R-:W2:Y:S01]  /*48b0*/  MUFU.EX2 R31, R31 ;  /* 0x0000001f001f7308 */ /* 0x000ea20000000800 */
[----:B-1----:R-:W-:-:S01]  /*48c0*/  FADD.FTZ R21, R47, R12 ;  /* 0x0000000c2f157221 */ /* 0x002fc20000010000 */
[--C-:B------:R-:W-:Y:S02]  /*48d0*/  IMAD.MOV.U32 R29, RZ, RZ, R55.reuse ;  /* 0x000000ffff1d7224 */ /* 0x100fe400078e0037 */
[----:B------:R-:W-:-:S04]  /*48e0*/  IMAD.MOV.U32 R27, RZ, RZ, R55 ;  /* 0x000000ffff1b7224 */ /* 0x000fc800078e0037 */
[----:B------:R-:W-:Y:S01]  /*48f0*/  MUFU.EX2 R37, R37 ;  /* 0x0000002500257308 */ /* 0x000fe20000000800 */
[C---:B0-----:R-:W-:Y:S01]  /*4900*/  F2FP.SATFINITE.E4M3.F32.PACK_AB_MERGE_C R47, R50.reuse, R47, RZ ;  /* 0x0000002f322f723e */ /* 0x041fe200048070ff */
[----:B------:R-:W-:-:S03]  /*4910*/  FADD.FTZ R50, R50, R21 ;  /* 0x0000001532327221 */ /* 0x000fc60000010000 */
[----:B------:R-:W-:Y:S01]  /*4920*/  F2FP.SATFINITE.E4M3.F32.PACK_AB_MERGE_C R140, R45, R2, R47 ;  /* 0x000000022d8c723e */ /* 0x000fe2000480702f */
[----:B------:R-:W-:Y:S02]  /*4930*/  IMAD.MOV.U32 R47, RZ, RZ, R55 ;  /* 0x000000ffff2f7224 */ /* 0x000fe400078e0037 */
[----:B------:R-:W0:Y:S01]  /*4940*/  MUFU.EX2 R58, R58 ;  /* 0x0000003a003a7308 */ /* 0x000e220000000800 */
[----:B--2---:R-:W-:-:S01]  /*4950*/  FADD.FTZ R21, R31, R32 ;  /* 0x000000201f157221 */ /* 0x004fc20000010000 */
[--C-:B------:R-:W-:Y:S02]  /*4960*/  IMAD.MOV.U32 R45, RZ, RZ, R55.reuse ;  /* 0x000000ffff2d7224 */ /* 0x100fe400078e0037 */
[----:B------:R-:W-:-:S04]  /*4970*/  IMAD.MOV.U32 R32, RZ, RZ, R55 ;  /* 0x000000ffff207224 */ /* 0x000fc800078e0037 */
[----:B------:R-:W1:Y:S08]  /*4980*/  MUFU.EX2 R49, R49 ;  /* 0x0000003100317308 */ /* 0x000e700000000800 */
[----:B------:R-:W2:Y:S01]  /*4990*/  MUFU.EX2 R34, R34 ;  /* 0x0000002200227308 */ /* 0x000ea20000000800 */
[----:B0-----:R-:W-:-:S07]  /*49a0*/  F2FP.SATFINITE.E4M3.F32.PACK_AB_MERGE_C R12, R58, R37, RZ ;  /* 0x000000253a0c723e */ /* 0x001fce00048070ff */
[----:B------:R-:W0:Y:S01]  /*49b0*/  MUFU.EX2 R51, R51 ;  /* 0x0000003300337308 */ /* 0x000e220000000800 */
[----:B-1----:R-:W-:-:S01]  /*49c0*/  FADD.FTZ R25, R49, R50 ;  /* 0x0000003231197221 */ /* 0x002fc20000010000 */
[----:B------:R-:W-:-:S06]  /*49d0*/  IMAD.MOV.U32 R50, RZ, RZ, R55 ;  /* 0x000000ffff327224 */ /* 0x000fcc00078e0037 */
[----:B------:R-:W1:Y:S01]  /*49e0*/  MUFU.EX2 R68, R68 ;  /* 0x0000004400447308 */ /* 0x000e620000000800 */
[----:B--2---:R-:W-:-:S01]  /*49f0*/  FADD.FTZ R14, R34, R21 ;  /* 0x00000015220e7221 */ /* 0x004fc20000010000 */
[----:B------:R-:W-:Y:S01]  /*4a00*/  F2FP.SATFINITE.E4M3.F32.PACK_AB_MERGE_C R143, R34, R31, R12 ;  /* 0x0000001f228f723e */ /* 0x000fe2000480700c */
[----:B------:R-:W-:-:S01]  /*4a10*/  FADD.FTZ R12, R28, R25 ;  /* 0x000000191c0c7221 */ /* 0x000fc20000010000 */
[----:B------:R-:W-:Y:S02]  /*4a20*/  IMAD.MOV.U32 R34, RZ, RZ, R55 ;  /* 0x000000ffff227224 */ /* 0x000fe400078e0037 */
[----:B------:R-:W-:-:S01]  /*4a30*/  FADD.FTZ R37, R37, R14 ;  /* 0x0000000e25257221 */ /* 0x000fc20000010000 */
[----:B------:R-:W-:Y:S01]  /*4a40*/  IMAD.MOV.U32 R31, RZ, RZ, R55 ;  /* 0x000000ffff1f7224 */ /* 0x000fe200078e0037 */
[----:B------:R-:W-:Y:S01]  /*4a50*/  MUFU.EX2 R39, R39 ;  /* 0x0000002700277308 */ /* 0x000fe20000000800 */
[----:B0-----:R-:W-:-:S01]  /*4a60*/  FADD.FTZ R3, R51, R12 ;  /* 0x0000000c33037221 */ /* 0x001fc20000010000 */
[----:B------:R-:W-:Y:S01]  /*4a70*/  FADD.FTZ R58, R58, R37 ;  /* 0x000000253a3a7221 */ /* 0x000fe20000010000 */
[----:B------:R-:W-:-:S02]  /*4a80*/  IMAD.MOV.U32 R37, RZ, RZ, R55 ;  /* 0x000000ffff257224 */ /* 0x000fc400078e0037 */
[----:B------:R-:W-:-:S03]  /*4a90*/  IMAD.MOV.U32 R25, RZ, RZ, R55 ;  /* 0x000000ffff197224 */ /* 0x000fc600078e0037 */
[----:B------:R-:W0:Y:S01]  /*4aa0*/  MUFU.EX2 R62, R62 ;  /* 0x0000003e003e7308 */ /* 0x000e220000000800 */
[C---:B-1----:R-:W-:Y:S01]  /*4ab0*/  F2FP.SATFINITE.E4M3.F32.PACK_AB_MERGE_C R51, R68.reuse, R51, RZ ;  /* 0x000000334433723e */ /* 0x042fe200048070ff */
[----:B------:R-:W-:-:S03]  /*4ac0*/  FADD.FTZ R68, R68, R3 ;  /* 0x0000000344447221 */ /* 0x000fc60000010000 */
[----:B------:R-:W-:Y:S01]  /*4ad0*/  F2FP.SATFINITE.E4M3.F32.PACK_AB_MERGE_C R142, R28, R49, R51 ;  /* 0x000000311c8e723e */ /* 0x000fe20004807033 */
[--C-:B------:R-:W-:Y:S02]  /*4ae0*/  IMAD.MOV.U32 R51, RZ, RZ, R55.reuse ;  /* 0x000000ffff337224 */ /* 0x100fe400078e0037 */
[----:B------:R-:W1:Y:S01]  /*4af0*/  MUFU.EX2 R35, R35 ;  /* 0x0000002300237308 */ /* 0x000e620000000800 */
[--C-:B------:R-:W-:Y:S02]  /*4b00*/  IMAD.MOV.U32 R49, RZ, RZ, R55.reuse ;  /* 0x000000ffff317224 */ /* 0x100fe400078e0037 */
[----:B------:R-:W-:-:S05]  /*4b10*/  IMAD.MOV.U32 R28, RZ, RZ, R55 ;  /* 0x000000ffff1c7224 */ /* 0x000fca00078e0037 */
[----:B------:R-:W2:Y:S01]  /*4b20*/  MUFU.EX2 R5, R69 ;  /* 0x0000004500057308 */ /* 0x000ea20000000800 */
[----:B0-----:R-:W-:-:S07]  /*4b30*/  F2FP.SATFINITE.E4M3.F32.PACK_AB_MERGE_C R6, R62, R39, RZ ;  /* 0x000000273e06723e */ /* 0x001fce00048070ff */
[----:B------:R-:W0:Y:S01]  /*4b40*/  MUFU.EX2 R38, R38 ;  /* 0x0000002600267308 */ /* 0x000e220000000800 */
[----:B-1----:R-:W-:-:S07]  /*4b50*/  FADD.FTZ R7, R35, R58 ;  /* 0x0000003a23077221 */ /* 0x002fce0000010000 */
[----:B------:R-:W1:Y:S01]  /*4b60*/  MUFU.EX2 R72, R72 ;  /* 0x0000004800487308 */ /* 0x000e620000000800 */
[----:B--2---:R-:W-:-:S07]  /*4b70*/  FADD.FTZ R3, R5, R68 ;  /* 0x0000004405037221 */ /* 0x004fce0000010000 */
[----:B------:R-:W2:Y:S01]  /*4b80*/  MUFU.EX2 R74, R74 ;  /* 0x0000004a004a7308 */ /* 0x000ea20000000800 */
[C---:B0-----:R-:W-:Y:S01]  /*4b90*/  F2FP.SATFINITE.E4M3.F32.PACK_AB_MERGE_C R137, R38.reuse, R35, R6 ;  /* 0x000000232689723e */ /* 0x041fe20004807006 */
[----:B------:R-:W-:Y:S01]  /*4ba0*/  FADD.FTZ R38, R38, R7 ;  /* 0x0000000726267221 */ /* 0x000fe20000010000 */
[----:B------:R-:W-:-:S03]  /*4bb0*/  IMAD.MOV.U32 R35, RZ, RZ, R55 ;  /* 0x000000ffff237224 */ /* 0x000fc600078e0037 */
[----:B------:R-:W-:Y:S01]  /*4bc0*/  FADD.FTZ R39, R39, R38 ;  /* 0x0000002627277221 */ /* 0x000fe20000010000 */
[----:B------:R-:W-:Y:S01]  /*4bd0*/  IMAD.MOV.U32 R38, RZ, RZ, R55 ;  /* 0x000000ffff267224 */ /* 0x000fe200078e0037 */
[----:B------:R-:W0:Y:S01]  /*4be0*/  MUFU.EX2 R65, R65 ;  /* 0x0000004100417308 */ /* 0x000e220000000800 */
[----:B-1----:R-:W-:-:S01]  /*4bf0*/  FADD.FTZ R3, R72, R3 ;  /* 0x0000000348037221 */ /* 0x002fc20000010000 */
[----:B------:R-:W-:Y:S01]  /*4c00*/  FADD.FTZ R62, R62, R39 ;  /* 0x000000273e3e7221 */ /* 0x000fe20000010000 */
[----:B------:R-:W-:-:S05]  /*4c10*/  IMAD.MOV.U32 R39, RZ, RZ, R55 ;  /* 0x000000ffff277224 */ /* 0x000fca00078e0037 */
[----:B------:R-:W-:Y:S01]  /*4c20*/  MUFU.EX2 R61, R61 ;  /* 0x0000003d003d7308 */ /* 0x000fe20000000800 */
[----:B--2---:R-:W-:-:S07]  /*4c30*/  FADD.FTZ R6, R74, R3 ;  /* 0x000000034a067221 */ /* 0x004fce0000010000 */
[----:B------:R-:W1:Y:S01]  /*4c40*/  MUFU.EX2 R66, R66 ;  /* 0x0000004200427308 */ /* 0x000e620000000800 */
[C---:B0-----:R-:W-:Y:S01]  /*4c50*/  F2FP.SATFINITE.E4M3.F32.PACK_AB_MERGE_C R74, R65.reuse, R74, RZ ;  /* 0x0000004a414a723e */ /* 0x041fe200048070ff */
[----:B------:R-:W-:-:S03]  /*4c60*/  FADD.FTZ R65, R65, R6 ;  /* 0x0000000641417221 */ /* 0x000fc60000010000 */
[----:B------:R-:W-:-:S03]  /*4c70*/  F2FP.SATFINITE.E4M3.F32.PACK_AB_MERGE_C R136, R72, R5, R74 ;  /* 0x000000054888723e */ /* 0x000fc6000480704a */
[----:B------:R-:W0:Y:S08]  /*4c80*/  MUFU.EX2 R59, R59 ;  /* 0x0000003b003b7308 */ /* 0x000e300000000800 */
[----:B------:R-:W2:Y:S01]  /*4c90*/  MUFU.EX2 R54, R54 ;  /* 0x0000003600367308 */ /* 0x000ea20000000800 */
[----:B-1----:R-:W-:-:S07]  /*4ca0*/  F2FP.SATFINITE.E4M3.F32.PACK_AB_MERGE_C R6, R66, R61, RZ ;  /* 0x0000003d4206723e */ /* 0x002fce00048070ff */
[----:B------:R-:W1:Y:S01]  /*4cb0*/  MUFU.EX2 R60, R60 ;  /* 0x0000003c003c7308 */ /* 0x000e620000000800 */
[----:B0-----:R-:W-:-:S07]  /*4cc0*/  FADD.FTZ R3, R59, R62 ;  /* 0x0000003e3b037221 */ /* 0x001fce0000010000 */
[----:B------:R-:W0:Y:S01]  /*4cd0*/  MUFU.EX2 R21, R82 ;  /* 0x0000005200157308 */ /* 0x000e220000000800 */
[----:B--2---:R-:W-:-:S07]  /*4ce0*/  FADD.FTZ R2, R54, R65 ;  /* 0x0000004136027221 */ /* 0x004fce0000010000 */
[----:B------:R-:W-:Y:S01]  /*4cf0*/  MUFU.EX2 R36, R36 ;  /* 0x0000002400247308 */ /* 0x000fe20000000800 */
[C---:B-1----:R-:W-:Y:S01]  /*4d00*/  F2FP.SATFINITE.E4M3.F32.PACK_AB_MERGE_C R139, R60.reuse, R59, R6 ;  /* 0x0000003b3c8b723e */ /* 0x042fe20004807006 */
[----:B------:R-:W-:-:S04]  /*4d10*/  FADD.FTZ R60, R60, R3 ;  /* 0x000000033c3c7221 */ /* 0x000fc80000010000 */
[----:B------:R-:W-:Y:S02]  /*4d20*/  FADD.FTZ R61, R61, R60 ;  /* 0x0000003c3d3d7221 */ /* 0x000fe40000010000 */
[----:B------:R-:W1:Y:S01]  /*4d30*/  MUFU.EX2 R33, R33 ;  /* 0x0000002100217308 */ /* 0x000e620000000800 */
[----:B0-----:R-:W-:-:S01]  /*4d40*/  FADD.FTZ R3, R21, R2 ;  /* 0x0000000215037221 */ /* 0x001fc20000010000 */
[----:B-1----:R-:W-:-:S03]  /*4d50*/  F2FP.SATFINITE.E4M3.F32.PACK_AB_MERGE_C R2, R33, R36, RZ ;  /* 0x000000242102723e */ /* 0x002fc600048070ff */
[----:B------:R-:W-:Y:S01]  /*4d60*/  FADD.FTZ R36, R36, R3 ;  /* 0x0000000324247221 */ /* 0x000fe20000010000 */
[----:B------:R-:W-:-:S03]  /*4d70*/  F2FP.SATFINITE.E4M3.F32.PACK_AB_MERGE_C R138, R21, R54, R2 ;  /* 0x00000036158a723e */ /* 0x000fc60004807002 */
[----:B------:R-:W-:Y:S01]  /*4d80*/  FADD.FTZ R3, R33, R36 ;  /* 0x0000002421037221 */ /* 0x000fe20000010000 */
[----:B------:R-:W-:-:S01]  /*4d90*/  FADD.FTZ R2, R66, R61 ;  /* 0x0000003d42027221 */ /* 0x000fc20000010000 */
[--C-:B------:R-:W-:Y:S01]  /*4da0*/  IMAD.MOV.U32 R54, RZ, RZ, R55.reuse ;  /* 0x000000ffff367224 */ /* 0x100fe200078e0037 */
[----:B------:R-:W-:Y:S01]  /*4db0*/  MOV R33, R55 ;  /* 0x0000003700217202 */ /* 0x000fe20000000f00 */
[----:B------:R-:W-:Y:S01]  /*4dc0*/  IMAD.MOV.U32 R36, RZ, RZ, R55 ;  /* 0x000000ffff247224 */ /* 0x000fe200078e0037 */
[----:B------:R-:W-:Y:S06]  /*4dd0*/  @!P2 BRA `(.L_x_1652) ;  /* 0x000000380018a947 */ /* 0x000fec0003800000 */
[----:B------:R-:W-:Y:S01]  /*4de0*/  IMAD.MOV.U32 R5, RZ, RZ, R57 ;  /* 0x000000ffff057224 */ /* 0x000fe200078e0039 */
[----:B------:R-:W-:Y:S02]  /*4df0*/  MOV R6, R56 ;  /* 0x0000003800067202 */ /* 0x000fe40000000f00 */
        /* <DEDUP_REMOVED lines=16> */
[----:B------:R-:W-:Y:S01]  /*4f00*/  UMOV UR25, UR36 ;  /* 0x0000002400197c82 */ /* 0x000fe20008000000 */
[----:B------:R-:W-:Y:S01]  /*4f10*/  UMOV UR24, UR37 ;  /* 0x0000002500187c82 */ /* 0x000fe20008000000 */
[----:B------:R-:W-:-:S05]  /*4f20*/  ULDC UR20, c[0x0][0x988] ;  /* 0x0002620000147ab9 */ /* 0x000fca0000000800 */
.L_x_1662:
[----:B------:R-:W-:-:S04]  /*4f30*/  UISETP.NE.AND UP0, UPT, UR24, 0x1, UPT ;  /* 0x000000011800788c */ /* 0x000fc8000bf05270 */
[----:B------:R-:W-:-:S04]  /*4f40*/  USEL UR36, URZ, 0x1, UP0 ;  /* 0x000000013f247887 */ /* 0x000fc80008000000 */
[----:B------:R-:W-:Y:S01]  /*4f50*/  ULOP3.LUT UR36, UR25, UR36, URZ, 0x3c, !UPT ;  /* 0x0000002419247292 */ /* 0x000fe2000f8e3c3f */
[----:B------:R-:W-:Y:S11]  /*4f60*/  @!P0 BRA `(.L_x_1653) ;  /* 0x0000000000048947 */ /* 0x000ff60003800000 */
[----:B------:R-:W-:Y:S01]  /*4f70*/  BPT.TRAP 0x1 ;  /* 0x000000040000795c */ /* 0x000fe20000300000 */
.L_x_1653:
        /* <DEDUP_REMOVED lines=9> */
.L_x_1654:
[----:B-1----:R-:W-:Y:S05]  /*5010*/  @P2 BRA `(.L_x_1655) ;  /* 0x0000000000082947 */ /* 0x002fea0003800000 */
[----:B------:R-:W1:Y:S02]  /*5020*/  SYNCS.PHASECHK.TRANS64.TRYWAIT P2, [UR21+0x13230], R7 ;  /* 0x01323007ff0075a7 */ /* 0x000e640008040155 */
[----:B-1----:R-:W-:Y:S05]  /*5030*/  @!P2 BRA `(.L_x_1656) ;  /* 0x000000cc0054a947 */ /* 0x002fea0003800000 */
.L_x_1655:
        /* <DEDUP_REMOVED lines=64> */
.L_x_1657:
[----:B------:R-:W-:Y:S01]  /*5440*/  ULEA UR11, UR24, UR45, 0x3 ;  /* 0x0000002d180b7291 */ /* 0x000fe2000f8e183f */
[----:B01----:R-:W-:-:S05]  /*5450*/  IMAD.U32 R7, RZ, RZ, UR25 ;  /* 0x00000019ff077e24 */ /* 0x003fca000f8e00ff */
[----:B------:R-:W-:-:S04]  /*5460*/  SHF.L.U32 R7, R7, 0x1f, RZ ;  /* 0x0000001f07077819 */ /* 0x000fc800000006ff */
[----:B------:R0:W1:Y:S01]  /*5470*/  SYNCS.PHASECHK.TRANS64.TRYWAIT P2, [UR11+0x13250], R7 ;  /* 0x01325007ff0075a7 */ /* 0x000062000804014b */
[----:B------:R-:W-:Y:S05]  /*5480*/  @!P0 BRA `(.L_x_1658) ;  /* 0x0000000000048947 */ /* 0x000fea0003800000 */
[----:B------:R-:W-:Y:S01]  /*5490*/  BPT.TRAP 0x1 ;  /* 0x000000040000795c */ /* 0x000fe20000300000 */
.L_x_1658:
[----:B-1----:R-:W-:Y:S05]  /*54a0*/  @P2 BRA `(.L_x_1659) ;  /* 0x0000000000082947 */ /* 0x002fea0003800000 */
[----:B------:R-:W1:Y:S02]  /*54b0*/  SYNCS.PHASECHK.TRANS64.TRYWAIT P2, [UR11+0x13250], R7 ;  /* 0x01325007ff0075a7 */ /* 0x000e64000804014b */
[----:B-1----:R-:W-:Y:S05]  /*54c0*/  @!P2 BRA `(.L_x_1660) ;  /* 0x000000c80048a947 */ /* 0x002fea0003800000 */
.L_x_1659:
[----:B------:R-:W-:Y:S01]  /*54d0*/  UIADD3 UR6, UR45, 0x1000, URZ ;  /* 0x000010002d067890 */ /* 0x000fe2000fffe03f */
[----:B------:R-:W-:Y:S01]  /*54e0*/  WARPGROUP.ARRIVE ;  /* 0x00000000000079c5 */ /* 0x000fe20000000000 */
[----:B------:R-:W-:Y:S01]  /*54f0*/  UMOV UR7, 0xc0000010 ;  /* 0xc000001000077882 */ /* 0x000fe20000000000 */
[C---:B01----:R-:W-:Y:S01]  /*5500*/  FMUL.FTZ R7, R0.reuse, R120 ;  /* 0x0000007800077220 */ /* 0x043fe20000410000 */
[----:B------:R-:W-:Y:S01]  /*5510*/  USHF.R.U32.HI UR6, URZ, 0x4, UR6 ;  /* 0x000000043f067899 */ /* 0x000fe20008011606 */
[C---:B------:R-:W-:Y:S01]  /*5520*/  FMUL.FTZ R8, R0.reuse, R121 ;  /* 0x0000007900087220 */ /* 0x040fe20000410000 */
[C---:B------:R-:W-:Y:S01]  /*5530*/  FMUL.FTZ R12, R0.reuse, R125 ;  /* 0x0000007d000c7220 */ /* 0x040fe20000410000 */
[----:B------:R-:W-:Y:S01]  /*5540*/  IMAD.MOV.U32 R125, RZ, RZ, -0x2 ;  /* 0xfffffffeff7d7424 */ /* 0x000fe200078e00ff */
[----:B------:R-:W-:Y:S01]  /*5550*/  ULOP3.LUT UR6, UR6, 0x3fff, URZ, 0xc0, !UPT ;  /* 0x00003fff06067892 */ /* 0x000fe2000f8ec03f */
[----:B------:R-:W0:Y:S01]  /*5560*/  MUFU.TANH R7, R7 ;  /* 0x0000000700077308 */ /* 0x000e220000002400 */
        /* <DEDUP_REMOVED lines=16> */
[----:B------:R-:W-:Y:S01]  /*5670*/  UIMAD UR6, UR50, 0xc0, URZ ;  /* 0x000000c0320678a4 */ /* 0x000fe2000f8e023f */
[----:B------:R-:W2:Y:S01]  /*5680*/  MUFU.TANH R11, R11 ;  /* 0x0000000b000b7308 */ /* 0x000ea20000002400 */
[C---:B------:R-:W-:Y:S01]  /*5690*/  FMUL.FTZ R109, R0.reuse, R109 ;  /* 0x0000006d006d7220 */ /* 0x040fe20000410000 */
[C---:B------:R-:W-:Y:S01]  /*56a0*/  FMUL.FTZ R112, R0.reuse, R112 ;  /* 0x0000007000707220 */ /* 0x040fe20000410000 */
[----:B------:R-:W-:Y:S01]  /*56b0*/  UIMAD UR6, UR23, -0xa0, UR6 ;  /* 0xffffff60170678a4 */ /* 0x000fe2000f8e0206 */
[C---:B------:R-:W-:Y:S01]  /*56c0*/  FMUL.FTZ R113, R0.reuse, R113 ;  /* 0x0000007100717220 */ /* 0x040fe20000410000 */
[C---:B------:R-:W-:Y:S01]  /*56d0*/  FMUL.FTZ R116, R0.reuse, R116 ;  /* 0x0000007400747220 */ /* 0x040fe20000410000 */
[C---:B------:R-:W-:Y:S01]  /*56e0*/  FMUL.FTZ R117, R0.reuse, R117 ;  /* 0x0000007500757220 */ /* 0x040fe20000410000 */
[----:B------:R-:W-:Y:S01]  /*56f0*/  UIADD3 UR6, UR6, 0x1, UR48 ;  /* 0x0000000106067890 */ /* 0x000fe2000fffe030 */
[----:B------:R-:W3:Y:S01]  /*5700*/  MUFU.TANH R12, R12 ;  /* 0x0000000c000c7308 */ /* 0x000ee20000002400 */
[C---:B------:R-:W-:Y:S01]  /*5710*/  FMUL.FTZ R88, R0.reuse, R88 ;  /* 0x0000005800587220 */ /* 0x040fe20000410000 */
[C---:B------:R-:W-:Y:S01]  /*5720*/  FMUL.FTZ R89, R0.reuse, R89 ;  /* 0x0000005900597220 */ /* 0x040fe20000410000 */
[----:B------:R-:W-:Y:S01]  /*5730*/  UIADD3 UR6, UR6, -UR49, URZ ;  /* 0x8000003106067290 */ /* 0x000fe2000fffe03f */
[C---:B------:R-:W-:Y:S01]  /*5740*/  FMUL.FTZ R92, R0.reuse, R92 ;  /* 0x0000005c005c7220 */ /* 0x040fe20000410000 */
[C---:B------:R-:W-:Y:S01]  /*5750*/  FMUL.FTZ R93, R0.reuse, R93 ;  /* 0x0000005d005d7220 */ /* 0x040fe20000410000 */
[C---:B------:R-:W-:Y:S01]  /*5760*/  FMUL.FTZ R96, R0.reuse, R96 ;  /* 0x0000006000607220 */ /* 0x040fe20000410000 */
[----:B------:R-:W-:Y:S01]  /*5770*/  FMUL.FTZ R97, R0, R97 ;  /* 0x0000006100617220 */ /* 0x000fe20000410000 */
[----:B------:R-:W4:Y:S01]  /*5780*/  MUFU.TANH R15, R15 ;  /* 0x0000000f000f7308 */ /* 0x000f220000002400 */
[----:B------:R-:W-:-:S02]  /*5790*/  IMAD R126, R18, R125, UR6 ;  /* 0x00000006127e7e24 */ /* 0x000fc4000f8e027d */
[C---:B------:R-:W-:Y:S01]  /*57a0*/  FMUL.FTZ R125, R0.reuse, R103 ;  /* 0x00000067007d7220 */ /* 0x040fe20000410000 */
[C---:B------:R-:W-:Y:S01]  /*57b0*/  FMUL.FTZ R100, R0.reuse, R100 ;  /* 0x0000006400647220 */ /* 0x040fe20000410000 */
[C---:B------:R-:W-:Y:S01]  /*57c0*/  FMUL.FTZ R101, R0.reuse, R101 ;  /* 0x0000006500657220 */ /* 0x040fe20000410000 */
[----:B------:R-:W-:Y:S02]  /*57d0*/  IMAD.IADD R103, R19, 0x1, R126 ;  /* 0x0000000113677824 */ /* 0x000fe400078e027e */
[C---:B------:R-:W-:Y:S01]  /*57e0*/  FMUL.FTZ R126, R0.reuse, R72 ;  /* 0x00000048007e7220 */ /* 0x040fe20000410000 */
[C---:B------:R-:W-:Y:S01]  /*57f0*/  FMUL.FTZ R72, R0.reuse, R73 ;  /* 0x0000004900487220 */ /* 0x040fe20000410000 */
[----:B------:R-:W5:Y:S01]  /*5800*/  MUFU.TANH R20, R20 ;  /* 0x0000001400147308 */ /* 0x000f620000002400 */
[C---:B------:R-:W-:Y:S01]  /*5810*/  FMUL.FTZ R56, R0.reuse, R56 ;  /* 0x0000003800387220 */ /* 0x040fe20000410000 */
[C---:B------:R-:W-:Y:S01]  /*5820*/  ISETP.GT.AND P2, PT, R103.reuse, RZ, PT ;  /* 0x000000ff6700720c */ /* 0x040fe20003f44270 */
[C---:B------:R-:W-:Y:S01]  /*5830*/  FMUL.FTZ R21, R0.reuse, R130 ;  /* 0x0000008200157220 */ /* 0x040fe20000410000 */
[----:B------:R-:W-:Y:S01]  /*5840*/  ISETP.GT.AND P3, PT, R103, 0x1, PT ;  /* 0x000000016700780c */ /* 0x000fe20003f64270 */
[C---:B------:R-:W-:Y:S01]  /*5850*/  FMUL.FTZ R130, R0.reuse, R65 ;  /* 0x0000004100827220 */ /* 0x040fe20000410000 */
[----:B0-----:R-:W-:Y:S01]  /*5860*/  FSEL R127, R7, -INF , P2 ;  /* 0xff800000077f7808 */ /* 0x001fe20001000000 */
[----:B------:R-:W-:Y:S01]  /*5870*/  FMUL.FTZ R10, R0, R123 ;  /* 0x0000007b000a7220 */ /* 0x000fe20000410000 */
[----:B------:R-:W-:Y:S01]  /*5880*/  ISETP.GT.AND P2, PT, R103, 0x8, PT ;  /* 0x000000086700780c */ /* 0x000fe20003f44270 */
[----:B------:R-:W0:Y:S01]  /*5890*/  MUFU.TANH R121, R121 ;  /* 0x0000007900797308 */ /* 0x000e220000002400 */
[----:B-1----:R-:W-:Y:S01]  /*58a0*/  FSEL R8, R8, -INF , P3 ;  /* 0xff80000008087808 */ /* 0x002fe20001800000 */
[C---:B------:R-:W-:Y:S01]  /*58b0*/  FMUL.FTZ R120, R0.reuse, R131 ;  /* 0x0000008300787220 */ /* 0x040fe20000410000 */
[----:B------:R-:W-:Y:S01]  /*58c0*/  FMNMX.FTZ R129, R127, R6, !PT ;  /* 0x000000067f817209 */ /* 0x000fe20007810000 */
[C---:B------:R-:W-:Y:S01]  /*58d0*/  FMUL.FTZ R123, R0.reuse, R134 ;  /* 0x00000086007b7220 */ /* 0x040fe20000410000 */
[----:B------:R-:W-:Y:S01]  /*58e0*/  ISETP.GT.AND P3, PT, R103, 0x9, PT ;  /* 0x000000096700780c */ /* 0x000fe20003f64270 */
[----:B------:R-:W-:Y:S01]  /*58f0*/  FMUL.FTZ R124, R0, R135 ;  /* 0x00000087007c7220 */ /* 0x000fe20000410000 */
[----:B--2---:R-:W-:Y:S01]  /*5900*/  FSEL R11, R11, -INF , P2 ;  /* 0xff8000000b0b7808 */ /* 0x004fe20001000000 */
[----:B------:R-:W1:Y:S01]  /*5910*/  MUFU.TANH R122, R122 ;  /* 0x0000007a007a7308 */ /* 0x000e620000002400 */
[----:B------:R-:W-:Y:S01]  /*5920*/  FMNMX.FTZ R128, R8, R129, !PT ;  /* 0x0000008108807209 */ /* 0x000fe20007810000 */
[C---:B------:R-:W-:Y:S01]  /*5930*/  FMUL.FTZ R106, R0.reuse, R106 ;  /* 0x0000006a006a7220 */ /* 0x040fe20000410000 */
[----:B------:R-:W-:Y:S01]  /*5940*/  ISETP.GT.AND P2, PT, R103, 0x10, PT ;  /* 0x000000106700780c */ /* 0x000fe20003f44270 */
[----:B------:R-:W-:Y:S01]  /*5950*/  FMUL.FTZ R107, R0, R107 ;  /* 0x0000006b006b7220 */ /* 0x000fe20000410000 */
[----:B---3--:R-:W-:Y:S01]  /*5960*/  FSEL R12, R12, -INF , P3 ;  /* 0xff8000000c0c7808 */ /* 0x008fe20001800000 */
[C---:B------:R-:W-:Y:S01]  /*5970*/  FMUL.FTZ R110, R0.reuse, R110 ;  /* 0x0000006e006e7220 */ /* 0x040fe20000410000 */
[----:B------:R-:W-:Y:S01]  /*5980*/  FMNMX.FTZ R129, R11, R128, !PT ;  /* 0x000000800b817209 */ /* 0x000fe20007810000 */
[----:B------:R2:W-:Y:S01]  /*5990*/  MUFU.TANH R7, R126 ;  /* 0x0000007e00077308 */ /* 0x0005e20000002400 */
[----:B------:R-:W-:Y:S01]  /*59a0*/  ISETP.GT.AND P3, PT, R103, 0x11, PT ;  /* 0x000000116700780c */ /* 0x000fe20003f64270 */
[C---:B------:R-:W-:Y:S01]  /*59b0*/  FMUL.FTZ R111, R0.reuse, R111 ;  /* 0x0000006f006f7220 */ /* 0x040fe20000410000 */
[----:B----4-:R-:W-:Y:S01]  /*59c0*/  FSEL R73, R15, -INF , P2 ;  /* 0xff8000000f497808 */ /* 0x010fe20001000000 */
[C---:B------:R-:W-:Y:S01]  /*59d0*/  FMUL.FTZ R114, R0.reuse, R114 ;  /* 0x0000007200727220 */ /* 0x040fe20000410000 */
[C---:B------:R-:W-:Y:S01]  /*59e0*/  ISETP.GT.AND P2, PT, R103.reuse, 0x18, PT ;  /* 0x000000186700780c */ /* 0x040fe20003f44270 */
[----:B------:R-:W-:Y:S01]  /*59f0*/  FMUL.FTZ R115, R0, R115 ;  /* 0x0000007300737220 */ /* 0x000fe20000410000 */
[----:B-----5:R-:W-:Y:S01]  /*5a00*/  FSEL R20, R20, -INF , P3 ;  /* 0xff80000014147808 */ /* 0x020fe20001800000 */
[----:B------:R-:W3:Y:S01]  /*5a10*/  MUFU.TANH R104, R104 ;  /* 0x0000006800687308 */ /* 0x000ee20000002400 */
[----:B--2---:R-:W-:Y:S01]  /*5a20*/  FMUL.FTZ R126, R0, R74 ;  /* 0x0000004a007e7220 */ /* 0x004fe20000410000 */
[----:B------:R-:W-:Y:S01]  /*5a30*/  FMNMX.FTZ R74, R12, R129, !PT ;  /* 0x000000810c4a7209 */ /* 0x000fe20007810000 */
[C---:B------:R-:W-:Y:S01]  /*5a40*/  FMUL.FTZ R118, R0.reuse, R118 ;  /* 0x0000007600767220 */ /* 0x040fe20000410000 */
[----:B------:R-:W-:Y:S01]  /*5a50*/  ISETP.GT.AND P3, PT, R103, 0x19, PT ;  /* 0x000000196700780c */ /* 0x000fe20003f64270 */
[C---:B------:R-:W-:Y:S01]  /*5a60*/  FMUL.FTZ R119, R0.reuse, R119 ;  /* 0x0000007700777220 */ /* 0x040fe20000410000 */
[----:B------:R-:W-:Y:S01]  /*5a70*/  FMNMX.FTZ R129, R73, R74, !PT ;  /* 0x0000004a49817209 */ /* 0x000fe20007810000 */
[C---:B------:R-:W-:Y:S01]  /*5a80*/  FMUL.FTZ R74, R0.reuse, R75 ;  /* 0x0000004b004a7220 */ /* 0x040fe20000410000 */
[----:B------:R-:W2:Y:S01]  /*5a90*/  MUFU.TANH R105, R105 ;  /* 0x0000006900697308 */ /* 0x000ea20000002400 */
[----:B0-----:R-:W-:Y:S01]  /*5aa0*/  FSEL R121, R121, -INF , P2 ;  /* 0xff80000079797808 */ /* 0x001fe20001000000 */
[----:B------:R-:W-:Y:S01]  /*5ab0*/  FMUL.FTZ R75, R0, R76 ;  /* 0x0000004c004b7220 */ /* 0x000fe20000410000 */
[----:B------:R-:W-:Y:S01]  /*5ac0*/  FMNMX.FTZ R128, R20, R129, !PT ;  /* 0x0000008114807209 */ /* 0x000fe20007810000 */
[C---:B------:R-:W-:Y:S01]  /*5ad0*/  FMUL.FTZ R76, R0.reuse, R77 ;  /* 0x0000004d004c7220 */ /* 0x040fe20000410000 */
[----:B------:R-:W-:Y:S01]  /*5ae0*/  ISETP.GT.AND P2, PT, R103, 0x20, PT ;  /* 0x000000206700780c */ /* 0x000fe20003f44270 */
[----:B------:R-:W-:Y:S01]  /*5af0*/  FMUL.FTZ R90, R0, R90 ;  /* 0x0000005a005a7220 */ /* 0x000fe20000410000 */
[----:B-1----:R-:W-:Y:S01]  /*5b00*/  FSEL R122, R122, -INF , P3 ;  /* 0xff8000007a7a7808 */ /* 0x002fe20001800000 */
[----:B------:R-:W0:Y:S01]  /*5b10*/  MUFU.TANH R108, R108 ;  /* 0x0000006c006c7308 */ /* 0x000e220000002400 */
[----:B------:R-:W-:Y:S01]  /*5b20*/  FMNMX.FTZ R129, R121, R128, !PT ;  /* 0x0000008079817209 */ /* 0x000fe20007810000 */
[C---:B------:R-:W-:Y:S01]  /*5b30*/  FMUL.FTZ R91, R0.reuse, R91 ;  /* 0x0000005b005b7220 */ /* 0x040fe20000410000 */
[C---:B------:R-:W-:Y:S01]  /*5b40*/  ISETP.GT.AND P3, PT, R103.reuse, 0x21, PT ;  /* 0x000000216700780c */ /* 0x040fe20003f64270 */
[----:B------:R-:W-:Y:S01]  /*5b50*/  FMUL.FTZ R94, R0, R94 ;  /* 0x0000005e005e7220 */ /* 0x000fe20000410000 */
[----:B---3--:R-:W-:Y:S01]  /*5b60*/  FSEL R104, R104, -INF , P2 ;  /* 0xff80000068687808 */ /* 0x008fe20001000000 */
[----:B------:R-:W-:Y:S01]  /*5b70*/  FMUL.FTZ R95, R0, R95 ;  /* 0x0000005f005f7220 */ /* 0x000fe20000410000 */
[----:B------:R-:W-:Y:S01]  /*5b80*/  FMNMX.FTZ R129, R122, R129, !PT ;  /* 0x000000817a817209 */ /* 0x000fe20007810000 */
[----:B------:R-:W1:Y:S01]  /*5b90*/  MUFU.TANH R109, R109 ;  /* 0x0000006d006d7308 */ /* 0x000e620000002400 */
[----:B------:R-:W-:Y:S01]  /*5ba0*/  ISETP.GT.AND P2, PT, R103, 0x28, PT ;  /* 0x000000286700780c */ /* 0x000fe20003f44270 */
[C---:B------:R-:W-:Y:S01]  /*5bb0*/  FMUL.FTZ R98, R0.reuse, R98 ;  /* 0x0000006200627220 */ /* 0x040fe20000410000 */
[----:B--2---:R-:W-:Y:S01]  /*5bc0*/  FSEL R105, R105, -INF , P3 ;  /* 0xff80000069697808 */ /* 0x004fe20001800000 */
[C---:B------:R-:W-:Y:S01]  /*5bd0*/  FMUL.FTZ R99, R0.reuse, R99 ;  /* 0x0000006300637220 */ /* 0x040fe20000410000 */
[C---:B------:R-:W-:Y:S01]  /*5be0*/  ISETP.GT.AND P3, PT, R103.reuse, 0x29, PT ;  /* 0x000000296700780c */ /* 0x040fe20003f64270 */
[C---:B------:R-:W-:Y:S01]  /*5bf0*/  FMUL.FTZ R102, R0.reuse, R102 ;  /* 0x0000006600667220 */ /* 0x040fe20000410000 */
[----:B------:R-:W-:Y:S01]  /*5c00*/  FMUL.FTZ R79, R0, R79 ;  /* 0x0000004f004f7220 */ /* 0x000fe20000410000 */
[----:B------:R-:W2:Y:S01]  /*5c10*/  MUFU.TANH R112, R112 ;  /* 0x0000007000707308 */ /* 0x000ea20000002400 */
[----:B0-----:R-:W-:Y:S01]  /*5c20*/  FSEL R108, R108, -INF , P2 ;  /* 0xff8000006c6c7808 */ /* 0x001fe20001000000 */
[----:B------:R-:W-:Y:S01]  /*5c30*/  FMUL.FTZ R82, R0, R82 ;  /* 0x0000005200527220 */ /* 0x000fe20000410000 */
[----:B------:R-:W-:Y:S01]  /*5c40*/  ISETP.GT.AND P2, PT, R103, 0x30, PT ;  /* 0x000000306700780c */ /* 0x000fe20003f44270 */
[----:B------:R-:W-:Y:S01]  /*5c50*/  UIADD3 UR6, UR10, 0x80, URZ ;  /* 0x000000800a067890 */ /* 0x000fe2000fffe03f */
[----:B------:R-:W-:-:S02]  /*5c60*/  WARPGROUP.DEPBAR.LE gsb0, 0x0 ;  /* 0x00008000000079c5 */ /* 0x000fc40000010000 */
[----:B------:R-:W-:Y:S01]  /*5c70*/  WARPGROUP.ARRIVE ;  /* 0x00000000000079c5 */ /* 0x000fe20000000000 */
[----:B------:R-:W0:Y:S01]  /*5c80*/  MUFU.TANH R113, R113 ;  /* 0x0000007100717308 */ /* 0x000e220000002400 */
[----:B-1----:R-:W-:Y:S01]  /*5c90*/  FSEL R109, R109, -INF , P3 ;  /* 0xff8000006d6d7808 */ /* 0x002fe20001800000 */
[C---:B------:R-:W-:Y:S01]  /*5ca0*/  FMUL.FTZ R83, R0.reuse, R83 ;  /* 0x0000005300537220 */ /* 0x040fe20000410000 */
[C---:B------:R-:W-:Y:S01]  /*5cb0*/  ISETP.GT.AND P3, PT, R103.reuse, 0x31, PT ;  /* 0x000000316700780c */ /* 0x040fe20003f64270 */
[----:B------:R-:W-:Y:S01]  /*5cc0*/  UMOV UR7, 0xc0000010 ;  /* 0xc000001000077882 */ /* 0x000fe20000000000 */
[C---:B------:R-:W-:Y:S01]  /*5cd0*/  FMUL.FTZ R86, R0.reuse, R86 ;  /* 0x0000005600567220 */ /* 0x040fe20000410000 */
[----:B------:R-:W-:Y:S01]  /*5ce0*/  QGMMA.64x64x32.F32.E4M3.E4M3 R24, R148, gdesc[UR4], R24, gsb0 ;  /* 0x00e0000494187df3 */ /* 0x000fe20008000818 */
[----:B------:R-:W-:Y:S01]  /*5cf0*/  FMUL.FTZ R87, R0, R87 ;  /* 0x0000005700577220 */ /* 0x000fe20000410000 */
[----:B------:R1:W-:Y:S01]  /*5d00*/  MUFU.TANH R15, R126 ;  /* 0x0000007e000f7308 */ /* 0x0003e20000002400 */
[----:B--2---:R-:W-:Y:S01]  /*5d10*/  FSEL R112, R112, -INF , P2 ;  /* 0xff80000070707808 */ /* 0x004fe20001000000 */
[C---:B------:R-:W-:Y:S01]  /*5d20*/  FMUL.FTZ R58, R0.reuse, R58 ;  /* 0x0000003a003a7220 */ /* 0x040fe20000410000 */
[----:B------:R-:W-:Y:S01]  /*5d30*/  ISETP.GT.AND P2, PT, R103, 0x38, PT ;  /* 0x000000386700780c */ /* 0x000fe20003f44270 */
[C---:B------:R-:W-:Y:S01]  /*5d40*/  FMUL.FTZ R59, R0.reuse, R59 ;  /* 0x0000003b003b7220 */ /* 0x040fe20000410000 */
[C---:B------:R-:W-:Y:S01]  /*5d50*/  FMUL.FTZ R62, R0.reuse, R62 ;  /* 0x0000003e003e7220 */ /* 0x040fe20000410000 */
[C---:B------:R-:W-:Y:S01]  /*5d60*/  FMUL.FTZ R63, R0.reuse, R63 ;  /* 0x0000003f003f7220 */ /* 0x040fe20000410000 */
[----:B------:R-:W-:Y:S01]  /*5d70*/  FMUL.FTZ R66, R0, R66 ;  /* 0x0000004200427220 */ /* 0x000fe20000410000 */
[----:B------:R-:W2:Y:S01]  /*5d80*/  MUFU.TANH R116, R116 ;  /* 0x0000007400747308 */ /* 0x000ea20000002400 */
[----:B-1----:R-:W-:Y:S01]  /*5d90*/  FMNMX.FTZ R126, R104, R129, !PT ;  /* 0x00000081687e7209 */ /* 0x002fe20007810000 */
[C---:B------:R-:W-:Y:S01]  /*5da0*/  FMUL.FTZ R67, R0.reuse, R67 ;  /* 0x0000004300437220 */ /* 0x040fe20000410000 */
[----:B0-----:R-:W-:Y:S01]  /*5db0*/  FSEL R113, R113, -INF , P3 ;  /* 0xff80000071717808 */ /* 0x001fe20001800000 */
[----:B------:R-:W-:Y:S01]  /*5dc0*/  FMUL.FTZ R71, R0, R71 ;  /* 0x0000004700477220 */ /* 0x000fe20000410000 */
[----:B------:R-:W-:Y:S01]  /*5dd0*/  FMNMX.FTZ R77, R105, R126, !PT ;  /* 0x0000007e694d7209 */ /* 0x000fe20007810000 */
[----:B------:R-:W-:Y:S01]  /*5de0*/  UIADD3 UR6, UR10, 0x100, URZ ;  /* 0x000001000a067890 */ /* 0x000fe2000fffe03f */
[----:B------:R-:W-:Y:S01]  /*5df0*/  ISETP.GT.AND P3, PT, R103, 0x39, PT ;  /* 0x000000396700780c */ /* 0x000fe20003f64270 */
[----:B------:R-:W0:Y:S01]  /*5e00*/  MUFU.TANH R117, R117 ;  /* 0x0000007500757308 */ /* 0x000e220000002400 */
[----:B------:R-:W-:Y:S01]  /*5e10*/  FMNMX.FTZ R126, R108, R77, !PT ;  /* 0x0000004d6c7e7209 */ /* 0x000fe20007810000 */
[C---:B------:R-:W-:Y:S01]  /*5e20*/  FMUL.FTZ R77, R0.reuse, R80 ;  /* 0x00000050004d7220 */ /* 0x040fe20000410000 */
[----:B------:R-:W-:Y:S01]  /*5e30*/  FMUL.FTZ R80, R0, R81 ;  /* 0x0000005100507220 */ /* 0x000fe20000410000 */
[----:B------:R-:W-:Y:S01]  /*5e40*/  UMOV UR7, 0xc0000010 ;  /* 0xc000001000077882 */ /* 0x000fe20000000000 */
[----:B------:R-:W-:-:S03]  /*5e50*/  FMNMX.FTZ R129, R109, R126, !PT ;  /* 0x0000007e6d817209 */ /* 0x000fc60007810000 */
[----:B------:R-:W1:Y:S01]  /*5e60*/  MUFU.TANH R88, R88 ;  /* 0x0000005800587308 */ /* 0x000e620000002400 */
[----:B------:R-:W-:Y:S02]  /*5e70*/  FMNMX.FTZ R126, R112, R129, !PT ;  /* 0x00000081707e7209 */ /* 0x000fe40007810000 */
[----:B--2---:R-:W-:Y:S02]  /*5e80*/  FSEL R116, R116, -INF , P2 ;  /* 0xff80000074747808 */ /* 0x004fe40001000000 */
[----:B------:R-:W-:Y:S02]  /*5e90*/  FMNMX.FTZ R81, R113, R126, !PT ;  /* 0x0000007e71517209 */ /* 0x000fe40007810000 */
[----:B------:R-:W-:Y:S01]  /*5ea0*/  ISETP.GT.AND P2, PT, R103, 0x40, PT ;  /* 0x000000406700780c */ /* 0x000fe20003f44270 */
[----:B------:R-:W2:Y:S01]  /*5eb0*/  MUFU.TANH R89, R89 ;  /* 0x0000005900597308 */ /* 0x000ea20000002400 */
[----:B0-----:R-:W-:Y:S02]  /*5ec0*/  FSEL R117, R117, -INF , P3 ;  /* 0xff80000075757808 */ /* 0x001fe40001800000 */
[----:B------:R-:W-:Y:S01]  /*5ed0*/  FMNMX.FTZ R126, R116, R81, !PT ;  /* 0x00000051747e7209 */ /* 0x000fe20007810000 */
[C---:B------:R-:W-:Y:S01]  /*5ee0*/  FMUL.FTZ R81, R0.reuse, R84 ;  /* 0x0000005400517220 */ /* 0x040fe20000410000 */
[----:B------:R-:W-:Y:S01]  /*5ef0*/  ISETP.GT.AND P3, PT, R103, 0x41, PT ;  /* 0x000000416700780c */ /* 0x000fe20003f64270 */
[----:B------:R-:W-:Y:S01]  /*5f00*/  FMUL.FTZ R84, R0, R85 ;  /* 0x0000005500547220 */ /* 0x000fe20000410000 */
[----:B------:R-:W-:Y:S01]  /*5f10*/  FMNMX.FTZ R129, R117, R126, !PT ;  /* 0x0000007e75817209 */ /* 0x000fe20007810000 */
[----:B------:R-:W0:Y:S01]  /*5f20*/  MUFU.TANH R92, R92 ;  /* 0x0000005c005c7308 */ /* 0x000e220000002400 */
[----:B-1----:R-:W-:-:S02]  /*5f30*/  FSEL R88, R88, -INF , P2 ;  /* 0xff80000058587808 */ /* 0x002fc40001000000 */
[----:B------:R-:W-:Y:S02]  /*5f40*/  ISETP.GT.AND P2, PT, R103, 0x48, PT ;  /* 0x000000486700780c */ /* 0x000fe40003f44270 */
[----:B------:R-:W-:Y:S01]  /*5f50*/  FMNMX.FTZ R126, R88, R129, !PT ;  /* 0x00000081587e7209 */ /* 0x000fe20007810000 */
[----:B------:R-:W-:Y:S02]  /*5f60*/  FMUL.FTZ R129, R0, R64 ;  /* 0x0000004000817220 */ /* 0x000fe40000410000 */
[----:B------:R-:W1:Y:S01]  /*5f70*/  MUFU.TANH R93, R93 ;  /* 0x0000005d005d7308 */ /* 0x000e620000002400 */
[----:B--2---:R-:W-:Y:S02]  /*5f80*/  FSEL R89, R89, -INF , P3 ;  /* 0xff80000059597808 */ /* 0x004fe40001800000 */
[----:B------:R-:W-:Y:S02]  /*5f90*/  ISETP.GT.AND P3, PT, R103, 0x49, PT ;  /* 0x000000496700780c */ /* 0x000fe40003f64270 */
[----:B------:R-:W-:-:S03]  /*5fa0*/  FMNMX.FTZ R85, R89, R126, !PT ;  /* 0x0000007e59557209 */ /* 0x000fc60007810000 */
[----:B------:R-:W2:Y:S01]  /*5fb0*/  MUFU.TANH R96, R96 ;  /* 0x0000006000607308 */ /* 0x000ea20000002400 */
[----:B0-----:R-:W-:Y:S02]  /*5fc0*/  FSEL R92, R92, -INF , P2 ;  /* 0xff8000005c5c7808 */ /* 0x001fe40001000000 */
[----:B------:R-:W-:Y:S02]  /*5fd0*/  ISETP.GT.AND P2, PT, R103, 0x50, PT ;  /* 0x000000506700780c */ /* 0x000fe40003f44270 */
[----:B------:R-:W-:-:S03]  /*5fe0*/  FMNMX.FTZ R126, R92, R85, !PT ;  /* 0x000000555c7e7209 */ /* 0x000fc60007810000 */
[----:B------:R-:W0:Y:S01]  /*5ff0*/  MUFU.TANH R97, R97 ;  /* 0x0000006100617308 */ /* 0x000e220000002400 */
[----:B-1----:R-:W-:Y:S02]  /*6000*/  FSEL R93, R93, -INF , P3 ;  /* 0xff8000005d5d7808 */ /* 0x002fe40001800000 */
[----:B------:R-:W-:Y:S02]  /*6010*/  ISETP.GT.AND P3, PT, R103, 0x51, PT ;  /* 0x000000516700780c */ /* 0x000fe40003f64270 */
[----:B------:R-:W-:-:S03]  /*6020*/  FMNMX.FTZ R85, R93, R126, !PT ;  /* 0x0000007e5d557209 */ /* 0x000fc60007810000 */
[----:B------:R-:W1:Y:S01]  /*6030*/  MUFU.TANH R100, R100 ;  /* 0x0000006400647308 */ /* 0x000e620000002400 */
[----:B--2---:R-:W-:Y:S02]  /*6040*/  FSEL R96, R96, -INF , P2 ;  /* 0xff80000060607808 */ /* 0x004fe40001000000 */
[----:B------:R-:W-:Y:S01]  /*6050*/  ISETP.GT.AND P2, PT, R103, 0x58, PT ;  /* 0x000000586700780c */ /* 0x000fe20003f44270 */
[----:B------:R-:W-:Y:S02]  /*6060*/  WARPGROUP.DEPBAR.LE gsb0, 0x0 ;  /* 0x00008000000079c5 */ /* 0x000fe40000010000 */
[----:B------:R-:W-:Y:S01]  /*6070*/  FMNMX.FTZ R126, R96, R85, !PT ;  /* 0x00000055607e7209 */ /* 0x000fe20007810000 */
[----:B------:R-:W-:Y:S01]  /*6080*/  FMUL.FTZ R85, R0, R57 ;  /* 0x0000003900557220 */ /* 0x000fe20000410000 */
[----:B------:R-:W2:Y:S01]  /*6090*/  MUFU.TANH R101, R101 ;  /* 0x0000006500657308 */ /* 0x000ea20000002400 */
[----:B0-----:R-:W-:Y:S01]  /*60a0*/  FSEL R97, R97, -INF , P3 ;  /* 0xff80000061617808 */ /* 0x001fe20001800000 */
[----:B------:R-:W-:Y:S01]  /*60b0*/  WARPGROUP.ARRIVE ;  /* 0x00000000000079c5 */ /* 0x000fe20000000000 */
[----:B------:R-:W-:-:S02]  /*60c0*/  ISETP.GT.AND P3, PT, R103, 0x59, PT ;  /* 0x000000596700780c */ /* 0x000fc40003f64270 */
[----:B------:R-:W-:Y:S01]  /*60d0*/  FMNMX.FTZ R57, R97, R126, !PT ;  /* 0x0000007e61397209 */ /* 0x000fe20007810000 */
[----:B------:R-:W-:Y:S02]  /*60e0*/  FMUL.FTZ R126, R0, R60 ;  /* 0x0000003c007e7220 */ /* 0x000fe40000410000 */
[----:B------:R-:W0:Y:S01]  /*60f0*/  MUFU.TANH R72, R72 ;  /* 0x0000004800487308 */ /* 0x000e220000002400 */
[----:B-1----:R-:W-:Y:S01]  /*6100*/  FSEL R100, R100, -INF , P2 ;  /* 0xff80000064647808 */ /* 0x002fe20001000000 */
[----:B------:R-:W-:Y:S01]  /*6110*/  QGMMA.64x64x32.F32.E4M3.E4M3 R24, R144, gdesc[UR4], R24, gsb0 ;  /* 0x00e0000490187df3 */ /* 0x000fe20008000818 */
[----:B------:R-:W-:Y:S01]  /*6120*/  ISETP.GT.AND P2, PT, R103, 0x60, PT ;  /* 0x000000606700780c */ /* 0x000fe20003f44270 */
[----:B------:R-:W-:Y:S01]  /*6130*/  UIADD3 UR6, UR10, 0x180, URZ ;  /* 0x000001800a067890 */ /* 0x000fe2000fffe03f */
[----:B------:R-:W-:Y:S01]  /*6140*/  FMNMX.FTZ R128, R100, R57, !PT ;  /* 0x0000003964807209 */ /* 0x000fe20007810000 */
[----:B------:R-:W-:Y:S01]  /*6150*/  UMOV UR7, 0xc0000010 ;  /* 0xc000001000077882 */ /* 0x000fe20000000000 */
[----:B------:R-:W-:Y:S01]  /*6160*/  FSEL R7, R7, -INF , P2 ;  /* 0xff80000007077808 */ /* 0x000fe20001000000 */
[----:B------:R-:W1:Y:S01]  /*6170*/  MUFU.TANH R75, R75 ;  /* 0x0000004b004b7308 */ /* 0x000e620000002400 */
[----:B--2---:R-:W-:-:S02]  /*6180*/  FSEL R101, R101, -INF , P3 ;  /* 0xff80000065657808 */ /* 0x004fc40001800000 */
[----:B------:R-:W-:Y:S02]  /*6190*/  ISETP.GT.AND P3, PT, R103, 0x61, PT ;  /* 0x000000616700780c */ /* 0x000fe40003f64270 */
[----:B------:R-:W-:Y:S02]  /*61a0*/  FMNMX.FTZ R128, R101, R128, !PT ;  /* 0x0000008065807209 */ /* 0x000fe40007810000 */
[----:B------:R-:W-:Y:S01]  /*61b0*/  ISETP.GT.AND P2, PT, R103, 0x68, PT ;  /* 0x000000686700780c */ /* 0x000fe20003f44270 */
[----:B------:R-:W2:Y:S01]  /*61c0*/  MUFU.TANH R76, R76 ;  /* 0x0000004c004c7308 */ /* 0x000ea20000002400 */
[----:B0-----:R-:W-:Y:S02]  /*61d0*/  FSEL R72, R72, -INF , P3 ;  /* 0xff80000048487808 */ /* 0x001fe40001800000 */
[----:B------:R-:W-:Y:S01]  /*61e0*/  FMNMX.FTZ R57, R7, R128, !PT ;  /* 0x0000008007397209 */ /* 0x000fe20007810000 */
[----:B------:R-:W-:Y:S01]  /*61f0*/  FMUL.FTZ R128, R0, R61 ;  /* 0x0000003d00807220 */ /* 0x000fe20000410000 */
[----:B------:R-:W-:-:S02]  /*6200*/  ISETP.GT.AND P3, PT, R103, 0x69, PT ;  /* 0x000000696700780c */ /* 0x000fc40003f64270 */
[----:B------:R-:W-:Y:S01]  /*6210*/  FMNMX.FTZ R60, R72, R57, !PT ;  /* 0x00000039483c7209 */ /* 0x000fe20007810000 */
[----:B------:R-:W0:Y:S01]  /*6220*/  MUFU.TANH R77, R77 ;  /* 0x0000004d004d7308 */ /* 0x000e220000002400 */
[----:B-1----:R-:W-:Y:S02]  /*6230*/  FSEL R75, R75, -INF , P2 ;  /* 0xff8000004b4b7808 */ /* 0x002fe40001000000 */
[----:B------:R-:W-:Y:S02]  /*6240*/  ISETP.GT.AND P2, PT, R103, 0x70, PT ;  /* 0x000000706700780c */ /* 0x000fe40003f44270 */
[----:B------:R-:W-:-:S03]  /*6250*/  FMNMX.FTZ R57, R75, R60, !PT ;  /* 0x0000003c4b397209 */ /* 0x000fc60007810000 */
        /* <DEDUP_REMOVED lines=17> */
[----:B0-----:R-:W-:Y:S01]  /*6370*/  FSEL R57, R84, -INF , P3 ;  /* 0xff80000054397808 */ /* 0x001fe20001800000 */
[C---:B------:R-:W-:Y:S01]  /*6380*/  FMUL.FTZ R84, R0.reuse, R68 ;  /* 0x0000004400547220 */ /* 0x040fe20000410000 */
[----:B------:R-:W-:Y:S01]  /*6390*/  ISETP.GT.AND P3, PT, R103, 0x81, PT ;  /* 0x000000816700780c */ /* 0x000fe20003f64270 */
[----:B------:R-:W-:Y:S01]  /*63a0*/  FMUL.FTZ R68, R0, R78 ;  /* 0x0000004e00447220 */ /* 0x000fe20000410000 */
[----:B------:R-:W-:-:S03]  /*63b0*/  FMNMX.FTZ R65, R57, R64, !PT ;  /* 0x0000004039417209 */ /* 0x000fc60007810000 */
[----:B------:R-:W0:Y:S01]  /*63c0*/  MUFU.TANH R126, R126 ;  /* 0x0000007e007e7308 */ /* 0x000e220000002400 */
[----:B-1----:R-:W-:Y:S02]  /*63d0*/  FSEL R60, R56, -INF , P2 ;  /* 0xff800000383c7808 */ /* 0x002fe40001000000 */
[----:B------:R-:W-:Y:S02]  /*63e0*/  ISETP.GT.AND P2, PT, R103, 0x88, PT ;  /* 0x000000886700780c */ /* 0x000fe40003f44270 */
[----:B------:R-:W-:-:S03]  /*63f0*/  FMNMX.FTZ R56, R60, R65, !PT ;  /* 0x000000413c387209 */ /* 0x000fc60007810000 */
[----:B------:R-:W1:Y:S01]  /*6400*/  MUFU.TANH R128, R128 ;  /* 0x0000008000807308 */ /* 0x000e620000002400 */
[----:B--2---:R-:W-:Y:S01]  /*6410*/  FSEL R61, R85, -INF , P3 ;  /* 0xff800000553d7808 */ /* 0x004fe20001800000 */
[----:B------:R-:W-:Y:S01]  /*6420*/  FMUL.FTZ R85, R0, R69 ;  /* 0x0000004500557220 */ /* 0x000fe20000410000 */
[----:B------:R-:W-:Y:S01]  /*6430*/  ISETP.GT.AND P3, PT, R103, 0x89, PT ;  /* 0x000000896700780c */ /* 0x000fe20003f64270 */
[----:B------:R-:W-:Y:S02]  /*6440*/  WARPGROUP.DEPBAR.LE gsb0, 0x0 ;  /* 0x00008000000079c5 */ /* 0x000fe40000010000 */
[----:B------:R-:W-:Y:S01]  /*6450*/  FMNMX.FTZ R69, R61, R56, !PT ;  /* 0x000000383d457209 */ /* 0x000fe20007810000 */
[----:B------:R-:W-:Y:S01]  /*6460*/  WARPGROUP.ARRIVE ;  /* 0x00000000000079c5 */ /* 0x000fe20000000000 */
[----:B------:R-:W2:Y:S01]  /*6470*/  MUFU.TANH R129, R129 ;  /* 0x0000008100817308 */ /* 0x000ea20000002400 */
[----:B0-----:R-:W-:Y:S01]  /*6480*/  FSEL R64, R126, -INF , P2 ;  /* 0xff8000007e407808 */ /* 0x001fe20001000000 */
[----:B------:R-:W-:Y:S01]  /*6490*/  FMUL.FTZ R126, R0, R70 ;  /* 0x00000046007e7220 */ /* 0x000fe20000410000 */
[----:B------:R-:W-:-:S02]  /*64a0*/  ISETP.GT.AND P2, PT, R103, 0x90, PT ;  /* 0x000000906700780c */ /* 0x000fc40003f44270 */
[----:B------:R-:W-:Y:S01]  /*64b0*/  FMNMX.FTZ R56, R64, R69, !PT ;  /* 0x0000004540387209 */ /* 0x000fe20007810000 */
[----:B------:R-:W-:Y:S01]  /*64c0*/  QGMMA.64x64x32.F32.E4M3.E4M3 R24, R140, gdesc[UR4], R24, gsb0 ;  /* 0x00e000048c187df3 */ /* 0x000fe20008000818 */
[----:B------:R-:W-:Y:S01]  /*64d0*/  UIADD3 UR6, UR10, 0x200, URZ ;  /* 0x000002000a067890 */ /* 0x000fe2000fffe03f */
[----:B------:R-:W0:Y:S01]  /*64e0*/  MUFU.TANH R130, R130 ;  /* 0x0000008200827308 */ /* 0x000e220000002400 */
[----:B-1----:R-:W-:Y:S01]  /*64f0*/  FSEL R65, R128, -INF , P3 ;  /* 0xff80000080417808 */ /* 0x002fe20001800000 */
[----:B------:R-:W-:Y:S01]  /*6500*/  UMOV UR7, 0xc0000010 ;  /* 0xc000001000077882 */ /* 0x000fe20000000000 */
        /* <DEDUP_REMOVED lines=8> */
[C---:B------:R-:W-:Y:S01]  /*6590*/  ISETP.GT.AND P3, PT, R103.reuse, 0x99, PT ;  /* 0x000000996700780c */ /* 0x040fe20003f64270 */
[----:B------:R-:W-:Y:S01]  /*65a0*/  VIADD R103, R103, 0x8 ;  /* 0x0000000867677836 */ /* 0x000fe20000000000 */
[----:B------:R-:W-:-:S03]  /*65b0*/  FMNMX.FTZ R129, R78, R129, !PT ;  /* 0x000000814e817209 */ /* 0x000fc60007810000 */
[----:B------:R-:W-:Y:S01]  /*65c0*/  MUFU.TANH R9, R9 ;  /* 0x0000000900097308 */ /* 0x000fe20000002400 */
[----:B-1----:R-:W-:Y:S02]  /*65d0*/  FSEL R84, R84, -INF , P2 ;  /* 0xff80000054547808 */ /* 0x002fe40001000000 */
[----:B------:R-:W-:Y:S02]  /*65e0*/  ISETP.GT.AND P4, PT, R103, 0x1, PT ;  /* 0x000000016700780c */ /* 0x000fe40003f84270 */
[----:B------:R-:W-:-:S03]  /*65f0*/  FMNMX.FTZ R56, R84, R129, !PT ;  /* 0x0000008154387209 */ /* 0x000fc60007810000 */
[----:B------:R-:W0:Y:S01]  /*6600*/  MUFU.TANH R10, R10 ;  /* 0x0000000a000a7308 */ /* 0x000e220000002400 */
[----:B--2---:R-:W-:Y:S02]  /*6610*/  FSEL R85, R85, -INF , P3 ;  /* 0xff80000055557808 */ /* 0x004fe40001800000 */
[----:B------:R-:W-:Y:S02]  /*6620*/  ISETP.GT.AND P3, PT, R103, RZ, PT ;  /* 0x000000ff6700720c */ /* 0x000fe40003f64270 */
[----:B------:R-:W-:-:S03]  /*6630*/  FMNMX.FTZ R56, R85, R56, !PT ;  /* 0x0000003855387209 */ /* 0x000fc60007810000 */
[----:B------:R-:W1:Y:S02]  /*6640*/  MUFU.TANH R13, R13 ;  /* 0x0000000d000d7308 */ /* 0x000e640000002400 */
[----:B------:R-:W2:Y:S06]  /*6650*/  SHFL.BFLY PT, R129, R56, 0x2, 0x1f ;  /* 0x0c401f0038817f89 */ /* 0x000eac00000e0000 */
[----:B------:R-:W3:Y:S01]  /*6660*/  MUFU.TANH R14, R14 ;  /* 0x0000000e000e7308 */ /* 0x000ee20000002400 */
[----:B0-----:R-:W-:Y:S02]  /*6670*/  FSEL R10, R10, -INF , P4 ;  /* 0xff8000000a0a7808 */ /* 0x001fe40002000000 */
[----:B------:R-:W-:-:S05]  /*6680*/  ISETP.GT.AND P4, PT, R103, 0x9, PT ;  /* 0x000000096700780c */ /* 0x000fca0003f84270 */
[----:B------:R-:W0:Y:S08]  /*6690*/  MUFU.TANH R21, R21 ;  /* 0x0000001500157308 */ /* 0x000e300000002400 */
[----:B------:R-:W4:Y:S01]  /*66a0*/  MUFU.TANH R120, R120 ;  /* 0x0000007800787308 */ /* 0x000f220000002400 */
[----:B--2---:R-:W-:-:S05]  /*66b0*/  FMNMX.FTZ R129, R56, R129, !PT ;  /* 0x0000008138817209 */ /* 0x004fca0007810000 */
[----:B------:R-:W2:Y:S02]  /*66c0*/  SHFL.BFLY PT, R56, R129, 0x1, 0x1f ;  /* 0x0c201f0081387f89 */ /* 0x000ea400000e0000 */
[----:B------:R-:W5:Y:S01]  /*66d0*/  MUFU.TANH R123, R123 ;  /* 0x0000007b007b7308 */ /* 0x000f620000002400 */
[----:B------:R-:W-:Y:S02]  /*66e0*/  WARPGROUP.DEPBAR.LE gsb0, 0x0 ;  /* 0x00008000000079c5 */ /* 0x000fe40000010000 */
[----:B------:R-:W-:-:S05]  /*66f0*/  WARPGROUP.ARRIVE ;  /* 0x00000000000079c5 */ /* 0x000fca0000000000 */
[----:B------:R-:W5:Y:S01]  /*6700*/  MUFU.TANH R124, R124 ;  /* 0x0000007c007c7308 */ /* 0x000f620000002400 */
[----:B------:R-:W-:Y:S07]  /*6710*/  QGMMA.64x64x32.F32.E4M3.E4M3 R24, R136, gdesc[UR4], R24, gsb0 ;  /* 0x00e0000488187df3 */ /* 0x000fee0008000818 */
[----:B------:R-:W5:Y:S01]  /*6720*/  MUFU.TANH R106, R106 ;  /* 0x0000006a006a7308 */ /* 0x000f620000002400 */
[----:B--2---:R-:W-:Y:S01]  /*6730*/  FMNMX.FTZ R56, R129, R56, !PT ;  /* 0x0000003881387209 */ /* 0x004fe20007810000 */
[----:B------:R-:W-:-:S06]  /*6740*/  IMAD.U32 R129, RZ, RZ, UR20 ;  /* 0x00000014ff817e24 */ /* 0x000fcc000f8e00ff */
[----:B------:R-:W2:Y:S01]  /*6750*/  MUFU.TANH R107, R107 ;  /* 0x0000006b006b7308 */ /* 0x000ea20000002400 */
[C---:B------:R-:W-:Y:S01]  /*6760*/  FSETP.NEU.FTZ.AND P2, PT, R56.reuse, -INF , PT ;  /* 0xff8000003800780b */ /* 0x040fe20003f5d000 */
[----:B------:R-:W-:-:S05]  /*6770*/  FFMA.FTZ R70, R56, R129, -8 ;  /* 0xc100000038467423 */ /* 0x000fca0000010081 */
[----:B------:R-:W-:Y:S01]  /*6780*/  FSEL R70, R70, RZ, P2 ;  /* 0x000000ff46467208 */ /* 0x000fe20001000000 */
[----:B------:R-:W2:Y:S04]  /*6790*/  MUFU.TANH R110, R110 ;  /* 0x0000006e006e7308 */ /* 0x000ea80000002400 */
[----:B------:R-:W-:-:S01]  /*67a0*/  FFMA.FTZ R128, R127, UR20, -R70 ;  /* 0x000000147f807c23 */ /* 0x000fc20008010846 */
[--C-:B------:R-:W-:Y:S01]  /*67b0*/  FFMA.FTZ R127, R8, UR20, -R70.reuse ;  /* 0x00000014087f7c23 */ /* 0x100fe20008010846 */
[----:B------:R-:W-:-:S01]  /*67c0*/  FFMA.FTZ R8, R11, UR20, -R70 ;  /* 0x000000140b087c23 */ /* 0x000fc20008010846 */
[--C-:B------:R-:W-:Y:S01]  /*67d0*/  FFMA.FTZ R129, R122, UR20, -R70.reuse ;  /* 0x000000147a817c23 */ /* 0x100fe20008010846 */
[----:B------:R-:W-:-:S01]  /*67e0*/  FFMA.FTZ R11, R12, UR20, -R70 ;  /* 0x000000140c0b7c23 */ /* 0x000fc20008010846 */
[----:B------:R-:W-:Y:S01]  /*67f0*/  FSEL R122, R9, -INF , P3 ;  /* 0xff800000097a7808 */ /* 0x000fe20001800000 */
[----:B------:R-:W-:-:S01]  /*6800*/  FFMA.FTZ R12, R73, UR20, -R70 ;  /* 0x00000014490c7c23 */ /* 0x000fc20008010846 */
[--C-:B------:R-:W-:Y:S01]  /*6810*/  FFMA.FTZ R73, R20, UR20, -R70.reuse ;  /* 0x0000001414497c23 */ /* 0x100fe20008010846 */
[----:B------:R-:W-:-:S01]  /*6820*/  FFMA.FTZ R20, R121, UR20, -R70 ;  /* 0x0000001479147c23 */ /* 0x000fc20008010846 */
[----:B------:R-:W-:Y:S01]  /*6830*/  ISETP.GT.AND P3, PT, R103, 0x8, PT ;  /* 0x000000086700780c */ /* 0x000fe20003f64270 */
[----:B------:R-:W-:-:S01]  /*6840*/  FFMA.FTZ R131, R104, UR20, -R70 ;  /* 0x0000001468837c23 */ /* 0x000fc20008010846 */
[----:B------:R-:W-:Y:S01]  /*6850*/  FMNMX.FTZ R121, R122, R5, !PT ;  /* 0x000000057a797209 */ /* 0x000fe20007810000 */
[----:B------:R-:W2:Y:S01]  /*6860*/  MUFU.TANH R111, R111 ;  /* 0x0000006f006f7308 */ /* 0x000ea20000002400 */
[----:B-1----:R-:W-:Y:S01]  /*6870*/  FSEL R13, R13, -INF , P3 ;  /* 0xff8000000d0d7808 */ /* 0x002fe20001800000 */
[--C-:B------:R-:W-:Y:S01]  /*6880*/  FFMA.FTZ R105, R105, UR20, -R70.reuse ;  /* 0x0000001469697c23 */ /* 0x100fe20008010846 */
[----:B------:R-:W-:Y:S01]  /*6890*/  FMNMX.FTZ R130, R10, R121, !PT ;  /* 0x000000790a827209 */ /* 0x000fe20007810000 */
[--C-:B------:R-:W-:Y:S01]  /*68a0*/  FFMA.FTZ R108, R108, UR20, -R70.reuse ;  /* 0x000000146c6c7c23 */ /* 0x100fe20008010846 */
[----:B------:R-:W-:Y:S01]  /*68b0*/  ISETP.GT.AND P3, PT, R103, 0x10, PT ;  /* 0x000000106700780c */ /* 0x000fe20003f64270 */
[--C-:B------:R-:W-:Y:S01]  /*68c0*/  FFMA.FTZ R88, R88, UR20, -R70.reuse ;  /* 0x0000001458587c23 */ /* 0x100fe20008010846 */
[----:B---3--:R-:W-:Y:S01]  /*68d0*/  FSEL R104, R14, -INF , P4 ;  /* 0xff8000000e687808 */ /* 0x008fe20002000000 */
        /* <DEDUP_REMOVED lines=8> */
[----:B------:R0:W-:Y:S01]  /*6960*/  MUFU.EX2 R9, R129 ;  /* 0x0000008100097308 */ /* 0x0001e20000000800 */
[----:B------:R-:W-:Y:S01]  /*6970*/  ISETP.GT.AND P3, PT, R103, 0x18, PT ;  /* 0x000000186700780c */ /* 0x000fe20003f64270 */
[--C-:B------:R-:W-:Y:S01]  /*6980*/  FFMA.FTZ R7, R7, UR20, -R70.reuse ;  /* 0x0000001407077c23 */ /* 0x100fe20008010846 */
[----:B----4-:R-:W-:Y:S01]  /*6990*/  FSEL R120, R120, -INF , P4 ;  /* 0xff80000078787808 */ /* 0x010fe20002000000 */
[--C-:B------:R-:W-:Y:S01]  /*69a0*/  FFMA.FTZ R72, R72, UR20, -R70.reuse ;  /* 0x0000001448487c23 */ /* 0x100fe20008010846 */
[----:B------:R-:W-:Y:S01]  /*69b0*/  FMNMX.FTZ R121, R21, R130, !PT ;  /* 0x0000008215797209 */ /* 0x000fe20007810000 */
[--C-:B------:R-:W-:Y:S01]  /*69c0*/  FFMA.FTZ R75, R75, UR20, -R70.reuse ;  /* 0x000000144b4b7c23 */ /* 0x100fe20008010846 */
[----:B------:R-:W-:Y:S01]  /*69d0*/  ISETP.GT.AND P4, PT, R103, 0x19, PT ;  /* 0x000000196700780c */ /* 0x000fe20003f84270 */
[----:B------:R-:W3:Y:S01]  /*69e0*/  MUFU.TANH R115, R115 ;  /* 0x0000007300737308 */ /* 0x000ee20000002400 */
[----:B-----5:R-:W-:Y:S01]  /*69f0*/  FSEL R123, R123, -INF , P3 ;  /* 0xff8000007b7b7808 */ /* 0x020fe20001800000 */
[--C-:B0-----:R-:W-:Y:S01]  /*6a00*/  FFMA.FTZ R129, R109, UR20, -R70.reuse ;  /* 0x000000146d817c23 */ /* 0x101fe20008010846 */
[----:B------:R-:W-:Y:S01]  /*6a10*/  FMNMX.FTZ R130, R120, R121, !PT ;  /* 0x0000007978827209 */ /* 0x000fe20007810000 */
[--C-:B------:R-:W-:Y:S01]  /*6a20*/  FFMA.FTZ R76, R76, UR20, -R70.reuse ;  /* 0x000000144c4c7c23 */ /* 0x100fe20008010846 */
[----:B------:R-:W-:Y:S01]  /*6a30*/  ISETP.GT.AND P3, PT, R103, 0x20, PT ;  /* 0x000000206700780c */ /* 0x000fe20003f64270 */
[--C-:B------:R-:W-:Y:S01]  /*6a40*/  FFMA.FTZ R77, R77, UR20, -R70.reuse ;  /* 0x000000144d4d7c23 */ /* 0x100fe20008010846 */
[----:B------:R-:W-:Y:S01]  /*6a50*/  FSEL R124, R124, -INF , P4 ;  /* 0xff8000007c7c7808 */ /* 0x000fe20002000000 */
[----:B------:R-:W0:Y:S01]  /*6a60*/  MUFU.TANH R118, R118 ;  /* 0x0000007600767308 */ /* 0x000e220000002400 */
[----:B------:R-:W-:Y:S01]  /*6a70*/  FMNMX.FTZ R121, R123, R130, !PT ;  /* 0x000000827b797209 */ /* 0x000fe20007810000 */
[--C-:B------:R-:W-:Y:S01]  /*6a80*/  FFMA.FTZ R80, R80, UR20, -R70.reuse ;  /* 0x0000001450507c23 */ /* 0x100fe20008010846 */
[----:B------:R-:W-:Y:S01]  /*6a90*/  ISETP.GT.AND P4, PT, R103, 0x21, PT ;  /* 0x000000216700780c */ /* 0x000fe20003f84270 */
[--C-:B------:R-:W-:Y:S01]  /*6aa0*/  FFMA.FTZ R81, R81, UR20, -R70.reuse ;  /* 0x0000001451517c23 */ /* 0x100fe20008010846 */
[----:B------:R-:W-:Y:S01]  /*6ab0*/  FSEL R106, R106, -INF , P3 ;  /* 0xff8000006a6a7808 */ /* 0x000fe20001800000 */
[--C-:B------:R-:W-:Y:S01]  /*6ac0*/  FFMA.FTZ R60, R60, UR20, -R70.reuse ;  /* 0x000000143c3c7c23 */ /* 0x100fe20008010846 */
[----:B------:R-:W-:Y:S01]  /*6ad0*/  FMNMX.FTZ R121, R124, R121, !PT ;  /* 0x000000797c797209 */ /* 0x000fe20007810000 */
[----:B------:R4:W-:Y:S01]  /*6ae0*/  MUFU.EX2 R14, R131 ;  /* 0x00000083000e7308 */ /* 0x0009e20000000800 */
[----:B------:R-:W-:Y:S01]  /*6af0*/  ISETP.GT.AND P3, PT, R103, 0x28, PT ;  /* 0x000000286700780c */ /* 0x000fe20003f64270 */
[--C-:B------:R-:W-:Y:S01]  /*6b00*/  FFMA.FTZ R61, R61, UR20, -R70.reuse ;  /* 0x000000143d3d7c23 */ /* 0x100fe20008010846 */
[----:B--2---:R-:W-:Y:S01]  /*6b10*/  FSEL R109, R107, -INF , P4 ;  /* 0xff8000006b6d7808 */ /* 0x004fe20002000000 */
[--C-:B------:R-:W-:Y:S01]  /*6b20*/  FFMA.FTZ R64, R64, UR20, -R70.reuse ;  /* 0x0000001440407c23 */ /* 0x100fe20008010846 */
[----:B------:R-:W-:Y:S01]  /*6b30*/  FMNMX.FTZ R130, R106, R121, !PT ;  /* 0x000000796a827209 */ /* 0x000fe20007810000 */
[--C-:B------:R-:W-:Y:S01]  /*6b40*/  FFMA.FTZ R65, R65, UR20, -R70.reuse ;  /* 0x0000001441417c23 */ /* 0x100fe20008010846 */
[----:B------:R-:W-:Y:S01]  /*6b50*/  ISETP.GT.AND P4, PT, R103, 0x29, PT ;  /* 0x000000296700780c */ /* 0x000fe20003f84270 */
[----:B------:R-:W2:Y:S01]  /*6b60*/  MUFU.TANH R119, R119 ;  /* 0x0000007700777308 */ /* 0x000ea20000002400 */
[----:B------:R-:W-:Y:S01]  /*6b70*/  FSEL R110, R110, -INF , P3 ;  /* 0xff8000006e6e7808 */ /* 0x000fe20001800000 */
[--C-:B----4-:R-:W-:Y:S01]  /*6b80*/  FFMA.FTZ R131, R112, UR20, -R70.reuse ;  /* 0x0000001470837c23 */ /* 0x110fe20008010846 */
[----:B------:R-:W-:Y:S01]  /*6b90*/  FMNMX.FTZ R121, R109, R130, !PT ;  /* 0x000000826d797209 */ /* 0x000fe20007810000 */
[--C-:B------:R-:W-:Y:S01]  /*6ba0*/  FFMA.FTZ R130, R113, UR20, -R70.reuse ;  /* 0x0000001471827c23 */ /* 0x100fe20008010846 */
[----:B------:R-:W-:Y:S01]  /*6bb0*/  ISETP.GT.AND P3, PT, R103, 0x30, PT ;  /* 0x000000306700780c */ /* 0x000fe20003f64270 */
[--C-:B------:R-:W-:Y:S01]  /*6bc0*/  FFMA.FTZ R113, R116, UR20, -R70.reuse ;  /* 0x0000001474717c23 */ /* 0x100fe20008010846 */
[----:B------:R-:W-:Y:S01]  /*6bd0*/  FSEL R112, R111, -INF , P4 ;  /* 0xff8000006f707808 */ /* 0x000fe20002000000 */
[----:B------:R-:W4:Y:S01]  /*6be0*/  MUFU.TANH R90, R90 ;  /* 0x0000005a005a7308 */ /* 0x000f220000002400 */
[----:B------:R-:W-:Y:S01]  /*6bf0*/  FMNMX.FTZ R121, R110, R121, !PT ;  /* 0x000000796e797209 */ /* 0x000fe20007810000 */
[--C-:B------:R-:W-:Y:S01]  /*6c00*/  FFMA.FTZ R69, R69, UR20, -R70.reuse ;  /* 0x0000001445457c23 */ /* 0x100fe20008010846 */
[C---:B------:R-:W-:Y:S01]  /*6c10*/  ISETP.GT.AND P4, PT, R103.reuse, 0x31, PT ;  /* 0x000000316700780c */ /* 0x040fe20003f84270 */
[--C-:B------:R-:W-:Y:S01]  /*6c20*/  FFMA.FTZ R78, R78, UR20, -R70.reuse ;  /* 0x000000144e4e7c23 */ /* 0x100fe20008010846 */
[----:B-1----:R-:W-:Y:S01]  /*6c30*/  FSEL R114, R114, -INF , P3 ;  /* 0xff80000072727808 */ /* 0x002fe20001800000 */
[----:B------:R-:W-:Y:S01]  /*6c40*/  FFMA.FTZ R84, R84, UR20, -R70 ;  /* 0x0000001454547c23 */ /* 0x000fe20008010846 */
[----:B------:R-:W-:Y:S01]  /*6c50*/  FMNMX.FTZ R121, R112, R121, !PT ;  /* 0x0000007970797209 */ /* 0x000fe20007810000 */
[----:B------:R-:W1:Y:S01]  /*6c60*/  MUFU.TANH R91, R91 ;  /* 0x0000005b005b7308 */ /* 0x000e620000002400 */
[----:B------:R-:W-:Y:S01]  /*6c70*/  ISETP.GT.AND P3, PT, R103, 0x38, PT ;  /* 0x000000386700780c */ /* 0x000fe20003f64270 */
[----:B------:R-:W-:-:S02]  /*6c80*/  WARPGROUP.DEPBAR.LE gsb0, 0x0 ;  /* 0x00008000000079c5 */ /* 0x000fc40000010000 */
[----:B---3--:R-:W-:Y:S02]  /*6c90*/  FSEL R115, R115, -INF , P4 ;  /* 0xff80000073737808 */ /* 0x008fe40002000000 */
[----:B------:R-:W-:Y:S02]  /*6ca0*/  FMNMX.FTZ R132, R114, R121, !PT ;  /* 0x0000007972847209 */ /* 0x000fe40007810000 */
[----:B------:R-:W3:Y:S01]  /*6cb0*/  MUFU.TANH R94, R94 ;  /* 0x0000005e005e7308 */ /* 0x000ee20000002400 */
[----:B------:R-:W-:Y:S02]  /*6cc0*/  ISETP.GT.AND P4, PT, R103, 0x39, PT ;  /* 0x000000396700780c */ /* 0x000fe40003f84270 */
[----:B0-----:R-:W-:Y:S02]  /*6cd0*/  FSEL R118, R118, -INF , P3 ;  /* 0xff80000076767808 */ /* 0x001fe40001800000 */
[----:B------:R-:W-:Y:S02]  /*6ce0*/  FMNMX.FTZ R121, R115, R132, !PT ;  /* 0x0000008473797209 */ /* 0x000fe40007810000 */
[----:B------:R-:W-:Y:S01]  /*6cf0*/  ISETP.GT.AND P3, PT, R103, 0x40, PT ;  /* 0x000000406700780c */ /* 0x000fe20003f64270 */
[----:B------:R-:W0:Y:S01]  /*6d00*/  MUFU.TANH R95, R95 ;  /* 0x0000005f005f7308 */ /* 0x000e220000002400 */
[----:B--2---:R-:W-:-:S02]  /*6d10*/  FSEL R119, R119, -INF , P4 ;  /* 0xff80000077777808 */ /* 0x004fc40002000000 */
[----:B------:R-:W-:Y:S01]  /*6d20*/  FMNMX.FTZ R116, R118, R121, !PT ;  /* 0x0000007976747209 */ /* 0x000fe20007810000 */
[----:B------:R-:W-:-:S01]  /*6d30*/  FFMA.FTZ R121, R117, UR20, -R70 ;  /* 0x0000001475797c23 */ /* 0x000fc20008010846 */
[----:B------:R-:W-:Y:S02]  /*6d40*/  ISETP.GT.AND P4, PT, R103, 0x41, PT ;  /* 0x000000416700780c */ /* 0x000fe40003f84270 */
[----:B----4-:R-:W-:Y:S01]  /*6d50*/  FSEL R90, R90, -INF , P3 ;  /* 0xff8000005a5a7808 */ /* 0x010fe20001800000 */
[----:B------:R-:W2:Y:S01]  /*6d60*/  MUFU.TANH R98, R98 ;  /* 0x0000006200627308 */ /* 0x000ea20000002400 */
[----:B------:R-:W-:Y:S02]  /*6d70*/  FMNMX.FTZ R117, R119, R116, !PT ;  /* 0x0000007477757209 */ /* 0x000fe40007810000 */
[----:B------:R-:W-:Y:S02]  /*6d80*/  ISETP.GT.AND P3, PT, R103, 0x48, PT ;  /* 0x000000486700780c */ /* 0x000fe40003f64270 */
[----:B-1----:R-:W-:-:S02]  /*6d90*/  FSEL R91, R91, -INF , P4 ;  /* 0xff8000005b5b7808 */ /* 0x002fc40002000000 */
[----:B------:R-:W-:Y:S01]  /*6da0*/  FMNMX.FTZ R132, R90, R117, !PT ;  /* 0x000000755a847209 */ /* 0x000fe20007810000 */
[----:B------:R-:W1:Y:S01]  /*6db0*/  MUFU.TANH R99, R99 ;  /* 0x0000006300637308 */ /* 0x000e620000002400 */
[----:B------:R-:W-:Y:S02]  /*6dc0*/  ISETP.GT.AND P4, PT, R103, 0x49, PT ;  /* 0x000000496700780c */ /* 0x000fe40003f84270 */
[----:B---3--:R-:W-:Y:S02]  /*6dd0*/  FSEL R94, R94, -INF , P3 ;  /* 0xff8000005e5e7808 */ /* 0x008fe40001800000 */
[----:B------:R-:W-:Y:S02]  /*6de0*/  FMNMX.FTZ R117, R91, R132, !PT ;  /* 0x000000845b757209 */ /* 0x000fe40007810000 */
[----:B------:R-:W-:Y:S01]  /*6df0*/  ISETP.GT.AND P3, PT, R103, 0x50, PT ;  /* 0x000000506700780c */ /* 0x000fe20003f64270 */
[----:B------:R-:W3:Y:S01]  /*6e00*/  MUFU.TANH R102, R102 ;  /* 0x0000006600667308 */ /* 0x000ee20000002400 */
[----:B0-----:R-:W-:-:S02]  /*6e10*/  FSEL R95, R95, -INF , P4 ;  /* 0xff8000005f5f7808 */ /* 0x001fc40002000000 */
[----:B------:R-:W-:Y:S02]  /*6e20*/  FMNMX.FTZ R132, R94, R117, !PT ;  /* 0x000000755e847209 */ /* 0x000fe40007810000 */
[----:B------:R-:W-:Y:S02]  /*6e30*/  ISETP.GT.AND P4, PT, R103, 0x51, PT ;  /* 0x000000516700780c */ /* 0x000fe40003f84270 */
[----:B--2---:R-:W-:Y:S01]  /*6e40*/  FSEL R98, R98, -INF , P3 ;  /* 0xff80000062627808 */ /* 0x004fe20001800000 */
[----:B------:R-:W0:Y:S01]  /*6e50*/  MUFU.TANH R125, R125 ;  /* 0x0000007d007d7308 */ /* 0x000e220000002400 */
        /* <DEDUP_REMOVED lines=9> */
[----:B------:R-:W2:Y:S01]  /*6ef0*/  MUFU.TANH R68, R68 ;  /* 0x0000004400447308 */ /* 0x000ea20000002400 */
[----:B0-----:R-:W-:-:S02]  /*6f00*/  FSEL R125, R125, -INF , P4 ;  /* 0xff8000007d7d7808 */ /* 0x001fc40002000000 */
[----:B------:R-:W-:Y:S02]  /*6f10*/  FMNMX.FTZ R132, R102, R117, !PT ;  /* 0x0000007566847209 */ /* 0x000fe40007810000 */
[----:B------:R-:W-:Y:S02]  /*6f20*/  ISETP.GT.AND P4, PT, R103, 0x61, PT ;  /* 0x000000616700780c */ /* 0x000fe40003f84270 */
[----:B------:R-:W-:Y:S01]  /*6f30*/  FSEL R15, R15, -INF , P3 ;  /* 0xff8000000f0f7808 */ /* 0x000fe20001800000 */
[----:B------:R-:W-:Y:S01]  /*6f40*/  MUFU.TANH R79, R79 ;  /* 0x0000004f004f7308 */ /* 0x000fe20000002400 */
[----:B------:R-:W-:Y:S02]  /*6f50*/  FMNMX.FTZ R132, R125, R132, !PT ;  /* 0x000000847d847209 */ /* 0x000fe40007810000 */
[----:B------:R-:W-:Y:S02]  /*6f60*/  ISETP.GT.AND P3, PT, R103, 0x68, PT ;  /* 0x000000686700780c */ /* 0x000fe40003f64270 */
[----:B-1----:R-:W-:-:S02]  /*6f70*/  FSEL R74, R74, -INF , P4 ;  /* 0xff8000004a4a7808 */ /* 0x002fc40002000000 */
[----:B------:R-:W-:Y:S01]  /*6f80*/  FMNMX.FTZ R117, R15, R132, !PT ;  /* 0x000000840f757209 */ /* 0x000fe20007810000 */
[----:B------:R-:W0:Y:S01]  /*6f90*/  MUFU.TANH R82, R82 ;  /* 0x0000005200527308 */ /* 0x000e220000002400 */
[----:B------:R-:W-:Y:S01]  /*6fa0*/  ISETP.GT.AND P4, PT, R103, 0x69, PT ;  /* 0x000000696700780c */ /* 0x000fe20003f84270 */
[----:B------:R-:W-:Y:S01]  /*6fb0*/  FFMA.FTZ R132, R97, UR20, -R70 ;  /* 0x0000001461847c23 */ /* 0x000fe20008010846 */
[----:B--2---:R-:W-:Y:S02]  /*6fc0*/  FSEL R68, R68, -INF , P3 ;  /* 0xff80000044447808 */ /* 0x004fe40001800000 */
[----:B------:R-:W-:Y:S02]  /*6fd0*/  FMNMX.FTZ R117, R74, R117, !PT ;  /* 0x000000754a757209 */ /* 0x000fe40007810000 */
[----:B------:R-:W-:Y:S01]  /*6fe0*/  ISETP.GT.AND P3, PT, R103, 0x70, PT ;  /* 0x000000706700780c */ /* 0x000fe20003f64270 */
[----:B------:R-:W1:Y:S01]  /*6ff0*/  MUFU.TANH R83, R83 ;  /* 0x0000005300537308 */ /* 0x000e620000002400 */
[----:B------:R-:W-:-:S07]  /*7000*/  FMNMX.FTZ R117, R68, R117, !PT ;  /* 0x0000007544757209 */ /* 0x000fce0007810000 */
[----:B------:R-:W2:Y:S01]  /*7010*/  MUFU.TANH R86, R86 ;  /* 0x0000005600567308 */ /* 0x000ea20000002400 */
[----:B0-----:R-:W-:Y:S02]  /*7020*/  FSEL R82, R82, -INF , P3 ;  /* 0xff80000052527808 */ /* 0x001fe40001800000 */
[----:B------:R-:W-:-:S05]  /*7030*/  ISETP.GT.AND P3, PT, R103, 0x78, PT ;  /* 0x000000786700780c */ /* 0x000fca0003f64270 */
[----:B------:R0:W-:Y:S08]  /*7040*/  MUFU.EX2 R116, R121 ;  /* 0x0000007900747308 */ /* 0x0001f00000000800 */
[----:B------:R-:W3:Y:S01]  /*7050*/  MUFU.TANH R87, R87 ;  /* 0x0000005700577308 */ /* 0x000ee20000002400 */
[----:B0-----:R-:W-:-:S01]  /*7060*/  FFMA.FTZ R121, R96, UR20, -R70 ;  /* 0x0000001460797c23 */ /* 0x001fc20008010846 */
[----:B------:R-:W-:-:S02]  /*7070*/  FSEL R96, R79, -INF , P4 ;  /* 0xff8000004f607808 */ /* 0x000fc40002000000 */
[----:B------:R-:W-:Y:S02]  /*7080*/  ISETP.GT.AND P4, PT, R103, 0x71, PT ;  /* 0x000000716700780c */ /* 0x000fe40003f84270 */
[----:B------:R-:W-:Y:S02]  /*7090*/  FMNMX.FTZ R117, R96, R117, !PT ;  /* 0x0000007560757209 */ /* 0x000fe40007810000 */
[----:B------:R-:W0:Y:S01]  /*70a0*/  MUFU.TANH R58, R58 ;  /* 0x0000003a003a7308 */ /* 0x000e220000002400 */
[----:B-1----:R-:W-:Y:S02]  /*70b0*/  FSEL R83, R83, -INF , P4 ;  /* 0xff80000053537808 */ /* 0x002fe40002000000 */
[----:B------:R-:W-:Y:S02]  /*70c0*/  FMNMX.FTZ R134, R82, R117, !PT ;  /* 0x0000007552867209 */ /* 0x000fe40007810000 */
[----:B------:R-:W-:Y:S02]  /*70d0*/  ISETP.GT.AND P4, PT, R103, 0x79, PT ;  /* 0x000000796700780c */ /* 0x000fe40003f84270 */
[----:B--2---:R-:W-:Y:S01]  /*70e0*/  FSEL R86, R86, -INF , P3 ;  /* 0xff80000056567808 */ /* 0x004fe20001800000 */
[----:B------:R-:W1:Y:S01]  /*70f0*/  MUFU.TANH R59, R59 ;  /* 0x0000003b003b7308 */ /* 0x000e620000002400 */
[----:B------:R-:W-:-:S02]  /*7100*/  FMNMX.FTZ R117, R83, R134, !PT ;  /* 0x0000008653757209 */ /* 0x000fc40007810000 */
[----:B------:R-:W-:Y:S02]  /*7110*/  ISETP.GT.AND P3, PT, R103, 0x80, PT ;  /* 0x000000806700780c */ /* 0x000fe40003f64270 */
[----:B---3--:R-:W-:Y:S02]  /*7120*/  FSEL R97, R87, -INF , P4 ;  /* 0xff80000057617808 */ /* 0x008fe40002000000 */
[C---:B------:R-:W-:Y:S01]  /*7130*/  ISETP.GT.AND P4, PT, R103.reuse, 0x81, PT ;  /* 0x000000816700780c */ /* 0x040fe20003f84270 */
[----:B------:R-:W2:Y:S01]  /*7140*/  MUFU.TANH R62, R62 ;  /* 0x0000003e003e7308 */ /* 0x000ea20000002400 */
[----:B0-----:R-:W-:Y:S02]  /*7150*/  FSEL R58, R58, -INF , P3 ;  /* 0xff8000003a3a7808 */ /* 0x001fe40001800000 */
[----:B------:R-:W-:-:S05]  /*7160*/  ISETP.GT.AND P3, PT, R103, 0x88, PT ;  /* 0x000000886700780c */ /* 0x000fca0003f64270 */
[----:B------:R0:W-:Y:S01]  /*7170*/  MUFU.EX2 R79, R121 ;  /* 0x00000079004f7308 */ /* 0x0001e20000000800 */
[----:B-1----:R-:W-:Y:S02]  /*7180*/  FSEL R59, R59, -INF , P4 ;  /* 0xff8000003b3b7808 */ /* 0x002fe40002000000 */
[----:B------:R-:W-:-:S05]  /*7190*/  ISETP.GT.AND P4, PT, R103, 0x89, PT ;  /* 0x000000896700780c */ /* 0x000fca0003f84270 */
[----:B------:R-:W1:Y:S01]  /*71a0*/  MUFU.TANH R63, R63 ;  /* 0x0000003f003f7308 */ /* 0x000e620000002400 */
[----:B0-----:R-:W-:-:S01]  /*71b0*/  FFMA.FTZ R121, R100, UR20, -R70 ;  /* 0x0000001464797c23 */ /* 0x001fc20008010846 */
[----:B------:R-:W-:Y:S01]  /*71c0*/  FMNMX.FTZ R100, R86, R117, !PT ;  /* 0x0000007556647209 */ /* 0x000fe20007810000 */
[----:B------:R-:W-:-:S01]  /*71d0*/  FFMA.FTZ R117, R101, UR20, -R70 ;  /* 0x0000001465757c23 */ /* 0x000fc20008010846 */
[----:B--2---:R-:W-:Y:S02]  /*71e0*/  FSEL R62, R62, -INF , P3 ;  /* 0xff8000003e3e7808 */ /* 0x004fe40001800000 */
[----:B------:R-:W-:Y:S02]  /*71f0*/  FMNMX.FTZ R101, R97, R100, !PT ;  /* 0x0000006461657209 */ /* 0x000fe40007810000 */
[----:B------:R-:W0:Y:S01]  /*7200*/  MUFU.TANH R66, R66 ;  /* 0x0000004200427308 */ /* 0x000e220000002400 */
[----:B------:R-:W-:Y:S02]  /*7210*/  ISETP.GT.AND P3, PT, R103, 0x90, PT ;  /* 0x000000906700780c */ /* 0x000fe40003f64270 */
[----:B------:R-:W-:-:S04]  /*7220*/  FMNMX.FTZ R134, R58, R101, !PT ;  /* 0x000000653a867209 */ /* 0x000fc80007810000 */
[----:B------:R-:W-:Y:S01]  /*7230*/  FMNMX.FTZ R101, R59, R134, !PT ;  /* 0x000000863b657209 */ /* 0x000fe20007810000 */
[----:B------:R-:W2:Y:S01]  /*7240*/  MUFU.TANH R67, R67 ;  /* 0x0000004300437308 */ /* 0x000ea20000002400 */
[----:B-1----:R-:W-:Y:S02]  /*7250*/  FSEL R63, R63, -INF , P4 ;  /* 0xff8000003f3f7808 */ /* 0x002fe40002000000 */
[----:B------:R-:W-:Y:S02]  /*7260*/  FMNMX.FTZ R134, R62, R101, !PT ;  /* 0x000000653e867209 */ /* 0x000fe40007810000 */
[----:B------:R-:W-:Y:S02]  /*7270*/  ISETP.GT.AND P4, PT, R103, 0x91, PT ;  /* 0x000000916700780c */ /* 0x000fe40003f84270 */
[----:B------:R-:W-:Y:S01]  /*7280*/  FMNMX.FTZ R101, R63, R134, !PT ;  /* 0x000000863f657209 */ /* 0x000fe20007810000 */
[----:B------:R-:W1:Y:S01]  /*7290*/  MUFU.TANH R126, R126 ;  /* 0x0000007e007e7308 */ /* 0x000e620000002400 */
[----:B0-----:R-:W-:-:S02]  /*72a0*/  FSEL R66, R66, -INF , P3 ;  /* 0xff80000042427808 */ /* 0x001fc40001800000 */
[----:B------:R-:W-:Y:S02]  /*72b0*/  ISETP.GT.AND P3, PT, R103, 0x98, PT ;  /* 0x000000986700780c */ /* 0x000fe40003f64270 */
[----:B------:R-:W-:-:S03]  /*72c0*/  FMNMX.FTZ R134, R66, R101, !PT ;  /* 0x0000006542867209 */ /* 0x000fc60007810000 */
[----:B------:R-:W0:Y:S01]  /*72d0*/  MUFU.TANH R71, R71 ;  /* 0x0000004700477308 */ /* 0x000e220000002400 */
[----:B--2---:R-:W-:Y:S02]  /*72e0*/  FSEL R67, R67, -INF , P4 ;  /* 0xff80000043437808 */ /* 0x004fe40002000000 */
[----:B------:R-:W-:Y:S02]  /*72f0*/  ISETP.GT.AND P4, PT, R103, 0x99, PT ;  /* 0x000000996700780c */ /* 0x000fe40003f84270 */
[----:B------:R-:W-:-:S03]  /*7300*/  FMNMX.FTZ R101, R67, R134, !PT ;  /* 0x0000008643657209 */ /* 0x000fc60007810000 */
[----:B------:R-:W-:Y:S01]  /*7310*/  MUFU.EX2 R100, R117 ;  /* 0x0000007500647308 */ /* 0x000fe20000000800 */
[----:B-1----:R-:W-:-:S04]  /*7320*/  FSEL R126, R126, -INF , P3 ;  /* 0xff8000007e7e7808 */ /* 0x002fc80001800000 */
[----:B------:R-:W-:-:S03]  /*7330*/  FMNMX.FTZ R134, R126, R101, !PT ;  /* 0x000000657e867209 */ /* 0x000fc60007810000 */
[----:B------:R-:W-:Y:S01]  /*7340*/  MUFU.EX2 R128, R128 ;  /* 0x0000008000807308 */ /* 0x000fe20000000800 */
[----:B0-----:R-:W-:-:S04]  /*7350*/  FSEL R71, R71, -INF , P4 ;  /* 0xff80000047477808 */ /* 0x001fc80002000000 */
[----:B------:R-:W-:Y:S01]  /*7360*/  FMNMX.FTZ R101, R71, R134, !PT ;  /* 0x0000008647657209 */ /* 0x000fe20007810000 */
[----:B------:R-:W-:-:S01]  /*7370*/  FFMA.FTZ R134, R57, UR20, -R70 ;  /* 0x0000001439867c23 */ /* 0x000fc20008010846 */
[----:B------:R-:W-:Y:S01]  /*7380*/  FFMA.FTZ R70, R85, UR20, -R70 ;  /* 0x0000001455467c23 */ /* 0x000fe20008010846 */
[----:B------:R-:W-:Y:S02]  /*7390*/  MUFU.EX2 R127, R127 ;  /* 0x0000007f007f7308 */ /* 0x000fe40000000800 */
[----:B------:R-:W0:Y:S06]  /*73a0*/  SHFL.BFLY PT, R148, R101, 0x2, 0x1f ;  /* 0x0c401f0065947f89 */ /* 0x000e2c00000e0000 */
[----:B------:R-:W-:Y:S08]  /*73b0*/  MUFU.EX2 R8, R8 ;  /* 0x0000000800087308 */ /* 0x000ff00000000800 */
[----:B------:R-:W-:Y:S08]  /*73c0*/  MUFU.EX2 R11, R11 ;  /* 0x0000000b000b7308 */ /* 0x000ff00000000800 */
[----:B------:R-:W-:Y:S01]  /*73d0*/  MUFU.EX2 R12, R12 ;  /* 0x0000000c000c7308 */ /* 0x000fe20000000800 */
[----:B0-----:R-:W-:-:S02]  /*73e0*/  FMNMX.FTZ R148, R101, R148, !PT ;  /* 0x0000009465947209 */ /* 0x001fc40007810000 */
[----:B------:R-:W-:-:S03]  /*73f0*/  FSEL R101, R56, RZ, P2 ;  /* 0x000000ff38657208 */ /* 0x000fc60001000000 */
[----:B------:R-:W0:Y:S02]  /*7400*/  SHFL.BFLY PT, R57, R148, 0x1, 0x1f ;  /* 0x0c201f0094397f89 */ /* 0x000e2400000e0000 */
[----:B------:R-:W-:Y:S01]  /*7410*/  MUFU.EX2 R73, R73 ;  /* 0x0000004900497308 */ /* 0x000fe20000000800 */
[----:B------:R-:W-:-:S04]  /*7420*/  FADD.FTZ R6, -R101, R6 ;  /* 0x0000000665067221 */ /* 0x000fc80000010100 */
[----:B------:R-:W-:-:S03]  /*7430*/  FMUL.FTZ R85, R6, UR20 ;  /* 0x0000001406557c20 */ /* 0x000fc60008410000 */
[----:B------:R1:W-:Y:S08]  /*7440*/  MUFU.EX2 R101, R70 ;  /* 0x0000004600657308 */ /* 0x0003f00000000800 */
[----:B------:R-:W2:Y:S01]  /*7450*/  MUFU.EX2 R85, R85 ;  /* 0x0000005500557308 */ /* 0x000ea20000000800 */
[----:B0-----:R-:W-:Y:S01]  /*7460*/  FMNMX.FTZ R57, R148, R57, !PT ;  /* 0x0000003994397209 */ /* 0x001fe20007810000 */
[----:B------:R-:W-:-:S06]  /*7470*/  IMAD.U32 R148, RZ, RZ, UR20 ;  /* 0x00000014ff947e24 */ /* 0x000fcc000f8e00ff */
[----:B------:R-:W-:Y:S01]  /*7480*/  MUFU.EX2 R107, R129 ;  /* 0x00000081006b7308 */ /* 0x000fe20000000800 */
[C---:B------:R-:W-:Y:S01]  /*7490*/  FSETP.NEU.FTZ.AND P2, PT, R57.reuse, -INF , PT ;  /* 0xff8000003900780b */ /* 0x040fe20003f5d000 */
[----:B------:R-:W-:-:S05]  /*74a0*/  FFMA.FTZ R103, R57, R148, -8 ;  /* 0xc100000039677423 */ /* 0x000fca0000010094 */
[----:B------:R-:W-:Y:S01]  /*74b0*/  FSEL R103, R103, RZ, P2 ;  /* 0x000000ff67677208 */ /* 0x000fe20001000000 */
[----:B------:R0:W-:Y:S04]  /*74c0*/  MUFU.EX2 R87, R121 ;  /* 0x0000007900577308 */ /* 0x0001e80000000800 */
        /* <DEDUP_REMOVED lines=8> */
[----:B-1----:R-:W-:-:S01]  /*7550*/  FFMA.FTZ R70, R120, UR20, -R103 ;  /* 0x0000001478467c23 */ /* 0x002fc20008010867 */
[--C-:B------:R-:W-:Y:S01]  /*7560*/  FFMA.FTZ R120, R94, UR20, -R103.reuse ;  /* 0x000000145e787c23 */ /* 0x100fe20008010867 */
[----:B------:R-:W-:-:S01]  /*7570*/  FFMA.FTZ R117, R122, UR20, -R103 ;  /* 0x000000147a757c23 */ /* 0x000fc20008010867 */
[----:B------:R-:W-:Y:S01]  /*7580*/  MUFU.EX2 R6, R6 ;  /* 0x0000000600067308 */ /* 0x000fe20000000800 */
[----:B------:R-:W-:-:S01]  /*7590*/  FADD.FTZ R118, -R118, R5 ;  /* 0x0000000576767221 */ /* 0x000fc20000010100 */
[--C-:B------:R-:W-:Y:S01]  /*75a0*/  FFMA.FTZ R21, R21, UR20, -R103.reuse ;  /* 0x0000001415157c23 */ /* 0x100fe20008010867 */
[----:B0-----:R-:W-:-:S01]  /*75b0*/  FFMA.FTZ R121, R124, UR20, -R103 ;  /* 0x000000147c797c23 */ /* 0x001fc20008010867 */
[--C-:B------:R-:W-:Y:S01]  /*75c0*/  FFMA.FTZ R106, R106, UR20, -R103.reuse ;  /* 0x000000146a6a7c23 */ /* 0x100fe20008010867 */
[----:B------:R-:W-:Y:S01]  /*75d0*/  FMUL.FTZ R94, R118, UR20 ;  /* 0x00000014765e7c20 */ /* 0x000fe20008410000 */
[--C-:B------:R-:W-:Y:S01]  /*75e0*/  FFMA.FTZ R118, R95, UR20, -R103.reuse ;  /* 0x000000145f767c23 */ /* 0x100fe20008010867 */
[----:B------:R-:W-:-:S01]  /*75f0*/  FFMA.FTZ R95, R98, UR20, -R103 ;  /* 0x00000014625f7c23 */ /* 0x000fc20008010867 */
[----:B------:R-:W-:Y:S01]  /*7600*/  MUFU.EX2 R117, R117 ;  /* 0x0000007500757308 */ /* 0x000fe20000000800 */
[----:B------:R-:W-:-:S01]  /*7610*/  FFMA.FTZ R98, R99, UR20, -R103 ;  /* 0x0000001463627c23 */ /* 0x000fc20008010867 */
[----:B------:R-:W-:Y:S01]  /*7620*/  FFMA.FTZ R99, R102, UR20, -R103 ;  /* 0x0000001466637c23 */ /* 0x000fe20008010867 */
[----:B--2---:R-:W-:-:S01]  /*7630*/  FFMA.FTZ R102, R85, R3, R128 ;  /* 0x0000000355667223 */ /* 0x004fc20000010080 */
[--C-:B------:R-:W-:Y:S01]  /*7640*/  FFMA.FTZ R109, R109, UR20, -R103.reuse ;  /* 0x000000146d6d7c23 */ /* 0x100fe20008010867 */
[----:B------:R-:W-:-:S01]  /*7650*/  FFMA.FTZ R110, R110, UR20, -R103 ;  /* 0x000000146e6e7c23 */ /* 0x000fc20008010867 */
[----:B------:R-:W-:Y:S01]  /*7660*/  FFMA.FTZ R115, R115, UR20, -R103 ;  /* 0x0000001473737c23 */ /* 0x000fe20008010867 */
[----:B------:R-:W-:-:S01]  /*7670*/  FADD.FTZ R129, R127, R102 ;  /* 0x000000667f817221 */ /* 0x000fc20000010000 */
        /* <DEDUP_REMOVED lines=17> */
[----:B0-----:R-:W-:-:S01]  /*7790*/  FFMA.FTZ R3, R94, R2, R117 ;  /* 0x000000025e037223 */ /* 0x001fc20000010075 */
[----:B------:R-:W-:Y:S01]  /*77a0*/  FADD.FTZ R2, R8, R129 ;  /* 0x0000008108027221 */ /* 0x000fe20000010000 */
[----:B------:R-:W-:-:S01]  /*77b0*/  FFMA.FTZ R63, R63, UR20, -R103 ;  /* 0x000000143f3f7c23 */ /* 0x000fc20008010867 */
[----:B------:R-:W-:Y:S01]  /*77c0*/  FFMA.FTZ R66, R66, UR20, -R103 ;  /* 0x0000001442427c23 */ /* 0x000fe20008010867 */
[----:B------:R-:W-:-:S01]  /*77d0*/  FADD.FTZ R3, R6, R3 ;  /* 0x0000000306037221 */ /* 0x000fc20000010000 */
[--C-:B------:R-:W-:Y:S01]  /*77e0*/  FFMA.FTZ R67, R67, UR20, -R103.reuse ;  /* 0x0000001443437c23 */ /* 0x100fe20008010867 */
[----:B------:R-:W-:-:S01]  /*77f0*/  FFMA.FTZ R71, R71, UR20, -R103 ;  /* 0x0000001447477c23 */ /* 0x000fc20008010867 */
[----:B------:R-:W0:Y:S08]  /*7800*/  MUFU.EX2 R21, R21 ;  /* 0x0000001500157308 */ /* 0x000e300000000800 */
[----:B------:R-:W3:Y:S08]  /*7810*/  MUFU.EX2 R70, R70 ;  /* 0x0000004600467308 */ /* 0x000ef00000000800 */
[----:B------:R-:W4:Y:S08]  /*7820*/  MUFU.EX2 R20, R20 ;  /* 0x0000001400147308 */ /* 0x000f300000000800 */
[----:B------:R-:W5:Y:S08]  /*7830*/  MUFU.EX2 R104, R104 ;  /* 0x0000006800687308 */ /* 0x000f700000000800 */
[----:B------:R1:W-:Y:S08]  /*7840*/  MUFU.EX2 R5, R120 ;  /* 0x0000007800057308 */ /* 0x0003f00000000800 */
[----:B------:R-:W5:Y:S01]  /*7850*/  MUFU.EX2 R121, R121 ;  /* 0x0000007900797308 */ /* 0x000f620000000800 */
[----:B-1----:R-:W-:-:S01]  /*7860*/  FADD.FTZ R120, R10, R3 ;  /* 0x000000030a787221 */ /* 0x002fc20000010000 */
[----:B------:R-:W-:-:S03]  /*7870*/  FADD.FTZ R3, R11, R2 ;  /* 0x000000020b037221 */ /* 0x000fc60000010000 */
[----:B--2---:R-:W-:Y:S01]  /*7880*/  FADD.FTZ R120, R13, R120 ;  /* 0x000000780d787221 */ /* 0x004fe20000010000 */
[----:B------:R-:W-:-:S02]  /*7890*/  FADD.FTZ R2, R12, R3 ;  /* 0x000000030c027221 */ /* 0x000fc40000010000 */
[----:B------:R-:W1:Y:S01]  /*78a0*/  MUFU.EX2 R106, R106 ;  /* 0x0000006a006a7308 */ /* 0x000e620000000800 */
[----:B0-----:R-:W-:-:S01]  /*78b0*/  FADD.FTZ R3, R21, R120 ;  /* 0x0000007815037221 */ /* 0x001fc20000010000 */
[----:B------:R-:W-:-:S03]  /*78c0*/  FADD.FTZ R125, R73, R2 ;  /* 0x00000002497d7221 */ /* 0x000fc60000010000 */
[----:B---3--:R-:W-:Y:S01]  /*78d0*/  FADD.FTZ R3, R70, R3 ;  /* 0x0000000346037221 */ /* 0x008fe20000010000 */
[----:B----4-:R-:W-:-:S02]  /*78e0*/  FADD.FTZ R2, R20, R125 ;  /* 0x0000007d14027221 */ /* 0x010fc40000010000 */
[----:B------:R-:W0:Y:S01]  /*78f0*/  MUFU.EX2 R105, R105 ;  /* 0x0000006900697308 */ /* 0x000e220000000800 */
[----:B-----5:R-:W-:-:S01]  /*7900*/  FADD.FTZ R120, R104, R3 ;  /* 0x0000000368787221 */ /* 0x020fc20000010000 */
[----:B------:R-:W-:-:S03]  /*7910*/  FADD.FTZ R3, R9, R2 ;  /* 0x0000000209037221 */ /* 0x000fc60000010000 */
[----:B------:R-:W-:Y:S01]  /*7920*/  FADD.FTZ R125, R121, R120 ;  /* 0x00000078797d7221 */ /* 0x000fe20000010000 */
[----:B------:R-:W-:-:S02]  /*7930*/  FADD.FTZ R2, R14, R3 ;  /* 0x000000030e027221 */ /* 0x000fc40000010000 */
[----:B------:R-:W2:Y:S01]  /*7940*/  MUFU.EX2 R109, R109 ;  /* 0x0000006d006d7308 */ /* 0x000ea20000000800 */
[----:B-1----:R-:W-:-:S01]  /*7950*/  FADD.FTZ R120, R106, R125 ;  /* 0x0000007d6a787221 */ /* 0x002fc20000010000 */
[----:B------:R-:W-:-:S06]  /*7960*/  FFMA.FTZ R125, R96, UR20, -R103 ;  /* 0x00000014607d7c23 */ /* 0x000fcc0008010867 */
[----:B------:R-:W1:Y:S01]  /*7970*/  MUFU.EX2 R108, R108 ;  /* 0x0000006c006c7308 */ /* 0x000e620000000800 */
[----:B0-----:R-:W-:-:S07]  /*7980*/  FADD.FTZ R3, R105, R2 ;  /* 0x0000000269037221 */ /* 0x001fce0000010000 */
[----:B------:R-:W0:Y:S01]  /*7990*/  MUFU.EX2 R110, R110 ;  /* 0x0000006e006e7308 */ /* 0x000e220000000800 */
[----:B--2---:R-:W-:-:S07]  /*79a0*/  FADD.FTZ R129, R109, R120 ;  /* 0x000000786d817221 */ /* 0x004fce0000010000 */
[----:B------:R-:W2:Y:S01]  /*79b0*/  MUFU.EX2 R123, R123 ;  /* 0x0000007b007b7308 */ /* 0x000ea20000000800 */
[----:B-1----:R-:W-:-:S04]  /*79c0*/  FADD.FTZ R2, R108, R3 ;  /* 0x000000036c027221 */ /* 0x002fc80000010000 */
[----:B------:R-:W-:-:S03]  /*79d0*/  FADD.FTZ R2, R107, R2 ;  /* 0x000000026b027221 */ /* 0x000fc60000010000 */
        /* <DEDUP_REMOVED lines=13> */
[----:B0-----:R-:W-:-:S04]  /*7ab0*/  FADD.FTZ R129, R113, R96 ;  /* 0x0000006071817221 */ /* 0x001fc80000010000 */
[----:B------:R-:W-:-:S03]  /*7ac0*/  FADD.FTZ R129, R116, R129 ;  /* 0x0000008174817221 */ /* 0x000fc60000010000 */
        /* <DEDUP_REMOVED lines=13> */
[----:B--2---:R-:W-:-:S01]  /*7ba0*/  FADD.FTZ R2, R92, R3 ;  /* 0x000000035c027221 */ /* 0x004fc20000010000 */
[----:B------:R-:W-:-:S06]  /*7bb0*/  FADD.FTZ R3, R5, R96 ;  /* 0x0000006005037221 */ /* 0x000fcc0000010000 */
[----:B------:R-:W2:Y:S01]  /*7bc0*/  MUFU.EX2 R95, R95 ;  /* 0x0000005f005f7308 */ /* 0x000ea20000000800 */
[----:B-1----:R-:W-:-:S07]  /*7bd0*/  FADD.FTZ R2, R93, R2 ;  /* 0x000000025d027221 */ /* 0x002fce0000010000 */
[----:B------:R-:W1:Y:S01]  /*7be0*/  MUFU.EX2 R132, R132 ;  /* 0x0000008400847308 */ /* 0x000e620000000800 */
[----:B0-----:R-:W-:-:S01]  /*7bf0*/  FADD.FTZ R96, R118, R3 ;  /* 0x0000000376607221 */ /* 0x001fc20000010000 */
[----:B------:R-:W-:-:S06]  /*7c00*/  FADD.FTZ R3, R79, R2 ;  /* 0x000000024f037221 */ /* 0x000fcc0000010000 */
[----:B------:R-:W0:Y:S01]  /*7c10*/  MUFU.EX2 R98, R98 ;  /* 0x0000006200627308 */ /* 0x000e220000000800 */
[----:B--2---:R-:W-:-:S07]  /*7c20*/  FADD.FTZ R129, R95, R96 ;  /* 0x000000605f817221 */ /* 0x004fce0000010000 */
[----:B------:R-:W2:Y:S01]  /*7c30*/  MUFU.EX2 R99, R99 ;  /* 0x0000006300637308 */ /* 0x000ea20000000800 */
[----:B-1----:R-:W-:-:S04]  /*7c40*/  FADD.FTZ R2, R132, R3 ;  /* 0x0000000384027221 */ /* 0x002fc80000010000 */
[----:B------:R-:W-:-:S03]  /*7c50*/  FADD.FTZ R3, R87, R2 ;  /* 0x0000000257037221 */ /* 0x000fc60000010000 */
[----:B------:R-:W1:Y:S01]  /*7c60*/  MUFU.EX2 R102, R102 ;  /* 0x0000006600667308 */ /* 0x000e620000000800 */
[----:B0-----:R-:W-:-:S01]  /*7c70*/  FADD.FTZ R96, R98, R129 ;  /* 0x0000008162607221 */ /* 0x001fc20000010000 */
[----:B------:R-:W-:-:S06]  /*7c80*/  FADD.FTZ R2, R100, R3 ;  /* 0x0000000364027221 */ /* 0x000fcc0000010000 */
        /* <DEDUP_REMOVED lines=30> */
[----:B------:R-:W-:-:S06]  /*7e70*/  FFMA.FTZ R96, R126, UR20, -R103 ;  /* 0x000000147e607c23 */ /* 0x000fcc0008010867 */
[----:B------:R-:W0:Y:S01]  /*7e80*/  MUFU.EX2 R97, R97 ;  /* 0x0000006100617308 */ /* 0x000e220000000800 */
[----:B--2---:R-:W-:-:S07]  /*7e90*/  FADD.FTZ R2, R86, R3 ;  /* 0x0000000356027221 */ /* 0x004fce0000010000 */
[----:B------:R-:W2:Y:S01]  /*7ea0*/  MUFU.EX2 R60, R60 ;  /* 0x0000003c003c7308 */ /* 0x000ea20000000800 */
[----:B-1----:R-:W-:-:S07]  /*7eb0*/  FADD.FTZ R129, R134, R129 ;  /* 0x0000008186817221 */ /* 0x002fce0000010000 */
[----:B------:R-:W1:Y:S01]  /*7ec0*/  MUFU.EX2 R58, R58 ;  /* 0x0000003a003a7308 */ /* 0x000e620000000800 */
[----:B0-----:R-:W-:-:S01]  /*7ed0*/  FADD.FTZ R3, R97, R2 ;  /* 0x0000000261037221 */ /* 0x001fc20000010000 */
[----:B------:R-:W-:-:S04]  /*7ee0*/  IMAD.U32 R2, RZ, RZ, UR21 ;  /* 0x00000015ff027e24 */ /* 0x000fc8000f8e00ff */
[----:B------:R-:W-:Y:S02]  /*7ef0*/  @!P1 VIADD R2, R2, 0x13240 ;  /* 0x0001324002029836 */ /* 0x000fe40000000000 */
[----:B------:R-:W0:Y:S01]  /*7f00*/  MUFU.EX2 R61, R61 ;  /* 0x0000003d003d7308 */ /* 0x000e220000000800 */
[----:B--2---:R-:W-:-:S02]  /*7f10*/  FADD.FTZ R120, R60, R129 ;  /* 0x000000813c787221 */ /* 0x004fc40000010000 */
[----:B------:R-:W-:-:S04]  /*7f20*/  @!P1 PRMT R2, RZ, 0x654, R2 ;  /* 0x00000654ff029816 */ /* 0x000fc80000000002 */
[----:B------:R2:W-:Y:S01]  /*7f30*/  @!P1 SYNCS.ARRIVE.TRANS64.RED.A1T0 RZ, [R2+URZ], RZ ;  /* 0x000000ff02ff99a7 */ /* 0x0005e2000810043f */
[----:B------:R-:W3:Y:S01]  /*7f40*/  MUFU.EX2 R59, R59 ;  /* 0x0000003b003b7308 */ /* 0x000ee20000000800 */
[----:B-1----:R-:W-:-:S07]  /*7f50*/  FADD.FTZ R122, R58, R3 ;  /* 0x000000033a7a7221 */ /* 0x002fce0000010000 */
[----:B------:R-:W1:Y:S01]  /*7f60*/  MUFU.EX2 R64, R64 ;  /* 0x0000004000407308 */ /* 0x000e620000000800 */
[----:B0-----:R-:W-:-:S07]  /*7f70*/  FADD.FTZ R3, R61, R120 ;  /* 0x000000783d037221 */ /* 0x001fce0000010000 */
[----:B------:R-:W0:Y:S01]  /*7f80*/  MUFU.EX2 R62, R62 ;  /* 0x0000003e003e7308 */ /* 0x000e220000000800 */
[----:B---3--:R-:W-:-:S07]  /*7f90*/  FADD.FTZ R129, R59, R122 ;  /* 0x0000007a3b817221 */ /* 0x008fce0000010000 */
[----:B------:R-:W3:Y:S01]  /*7fa0*/  MUFU.EX2 R65, R65 ;  /* 0x0000004100417308 */ /* 0x000ee20000000800 */
[----:B-1----:R-:W-:-:S07]  /*7fb0*/  FADD.FTZ R120, R64, R3 ;  /* 0x0000000340787221 */ /* 0x002fce0000010000 */
        /* <DEDUP_REMOVED lines=16> */
[----:B-1----:R-:W-:-:S03]  /*80c0*/  FADD.FTZ R120, R96, R3 ;  /* 0x0000000360787221 */ /* 0x002fc60000010000 */
[----:B------:R-:W-:Y:S01]  /*80d0*/  FADD.FTZ R3, R101, R2 ;  /* 0x0000000265037221 */ /* 0x000fe20000010000 */
[----:B0-----:R-:W-:-:S01]  /*80e0*/  FADD.FTZ R2, R71, R120 ;  /* 0x0000007847027221 */ /* 0x001fc20000010000 */
[----:B------:R-:W-:Y:S06]  /*80f0*/  @!P0 BRA `(.L_x_1661) ;  /* 0x0000000000048947 */ /* 0x000fec0003800000 */
[----:B------:R-:W-:Y:S01]  /*8100*/  BPT.TRAP 0x1 ;  /* 0x000000040000795c */ /* 0x000fe20000300000 */
.L_x_1661:
[----:B------:R-:W-:Y:S01]  /*8110*/  UISETP.GT.AND UP0, UPT, UR23, UR22, UPT ;  /* 0x000000161700728c */ /* 0x000fe2000bf04270 */
[----:B------:R-:W-:Y:S01]  /*8120*/  F2FP.SATFINITE.E4M3.F32.PACK_AB_MERGE_C R10, R13, R10, RZ ;  /* 0x0000000a0d0a723e */ /* 0x000fe200048070ff */
[----:B------:R-:W-:Y:S01]  /*8130*/  UIADD3 UR6, UR11, 0x13260, URZ ;  /* 0x000132600b067890 */ /* 0x000fe2000fffe03f */
[----:B------:R-:W-:Y:S01]  /*8140*/  F2FP.SATFINITE.E4M3.F32.PACK_AB_MERGE_C R5, R118, R5, RZ ;  /* 0x000000057605723e */ /* 0x000fe200048070ff */
[----:B------:R-:W-:Y:S01]  /*8150*/  UIADD3 UR23, UR23, -0x1, URZ ;  /* 0xffffffff17177890 */ /* 0x000fe2000fffe03f */
[----:B------:R-:W-:Y:S01]  /*8160*/  F2FP.SATFINITE.E4M3.F32.PACK_AB_MERGE_C R8, R11, R8, RZ ;  /* 0x000000080b08723e */ /* 0x000fe200048070ff */
[----:B------:R-:W-:Y:S01]  /*8170*/  UPRMT UR6, UR44, 0x654, UR6 ;  /* 0x000006542c067896 */ /* 0x000fe20008000006 */
[----:B------:R-:W-:Y:S01]  /*8180*/  PLOP3.LUT P2, PT, PT, PT, UP0, 0x80, 0x0 ;  /* 0x000000000000781c */ /* 0x000fe20003f4f008 */
[----:B------:R-:W-:Y:S01]  /*8190*/  UMOV UR25, UR36 ;  /* 0x0000002400197c82 */ /* 0x000fe20008000000 */
[----:B------:R-:W-:Y:S01]  /*81a0*/  F2FP.SATFINITE.E4M3.F32.PACK_AB_MERGE_C R9, R9, R20, RZ ;  /* 0x000000140909723e */ /* 0x000fe200048070ff */
[----:B------:R-:W-:Y:S01]  /*81b0*/  UMOV UR24, UR37 ;  /* 0x0000002500187c82 */ /* 0x000fe20008000000 */
[----:B------:R-:W-:Y:S01]  /*81c0*/  F2FP.SATFINITE.E4M3.F32.PACK_AB_MERGE_C R104, R121, R104, RZ ;  /* 0x000000687968723e */ /* 0x000fe200048070ff */
[-C--:B------:R-:W-:Y:S01]  /*81d0*/  FMUL.FTZ R24, R24, R85.reuse ;  /* 0x0000005518187220 */ /* 0x080fe20000410000 */
[----:B------:R-:W-:Y:S01]  /*81e0*/  F2FP.SATFINITE.E4M3.F32.PACK_AB_MERGE_C R107, R107, R108, RZ ;  /* 0x0000006c6b6b723e */ /* 0x000fe200048070ff */
[----:B------:R-:W-:Y:S01]  /*81f0*/  FMUL.FTZ R25, R25, R85 ;  /* 0x0000005519197220 */ /* 0x000fe20000410000 */
[----:B------:R-:W-:Y:S01]  /*8200*/  F2FP.SATFINITE.E4M3.F32.PACK_AB_MERGE_C R110, R123, R110, RZ ;  /* 0x0000006e7b6e723e */ /* 0x000fe200048070ff */
[----:B------:R-:W-:Y:S01]  /*8210*/  SYNCS.ARRIVE.TRANS64.RED.A1T0 RZ, [UR6], RZ ;  /* 0x000000ffffff79a7 */ /* 0x000fe20008100406 */
        /* <DEDUP_REMOVED lines=62> */
[----:B------:R-:W-:-:S02]  /*8600*/  F2FP.SATFINITE.E4M3.F32.PACK_AB_MERGE_C R138, R78, R69, R84 ;  /* 0x000000454e8a723e */ /* 0x000fc40004807054 */
[----:B------:R-:W-:Y:S02]  /*8610*/  F2FP.SATFINITE.E4M3.F32.PACK_AB_MERGE_C R139, R67, R66, R71 ;  /* 0x00000042438b723e */ /* 0x000fe40004807047 */
[----:B------:R-:W-:Y:S01]  /*8620*/  MOV R6, R56 ;  /* 0x0000003800067202 */ /* 0x000fe20000000f00 */
[----:B------:R-:W-:Y:S06]  /*8630*/  @P2 BRA `(.L_x_1662) ;  /* 0xffffffc8003c2947 */ /* 0x000fec000383ffff */
.L_x_1652:
[----:B------:R-:W-:-:S13]  /*8640*/  ISETP.LE.AND P2, PT, RZ, UR23, PT ;  /* 0x00000017ff007c0c */ /* 0x000fda000bf43270 */
[----:B------:R-:W-:Y:S05]  /*8650*/  @!P2 BRA `(.L_x_1663) ;  /* 0x0000002c0020a947 */ /* 0x000fea0003800000 */
[----:B------:R-:W-:Y:S01]  /*8660*/  IMAD.MOV.U32 R6, RZ, RZ, R57 ;  /* 0x000000ffff067224 */ /* 0x000fe200078e0039 */
[----:B------:R-:W-:Y:S01]  /*8670*/  UMOV UR22, UR36 ;  /* 0x0000002400167c82 */ /* 0x000fe20008000000 */
[----:B------:R-:W-:Y:S01]  /*8680*/  IMAD.MOV.U32 R5, RZ, RZ, R56 ;  /* 0x000000ffff057224 */ /* 0x000fe200078e0038 */
[----:B------:R-:W-:Y:S01]  /*8690*/  UMOV UR21, UR37 ;  /* 0x0000002500157c82 */ /* 0x000fe20008000000 */
[----:B------:R-:W-:-:S05]  /*86a0*/  ULDC UR20, c[0x0][0x988] ;  /* 0x0002620000147ab9 */ /* 0x000fca0000000800 */
.L_x_1673:
[----:B------:R-:W-:-:S04]  /*86b0*/  UIADD3 UR37, UR21, 0x1, URZ ;  /* 0x0000000115257890 */ /* 0x000fc8000fffe03f */
[----:B------:R-:W-:-:S04]  /*86c0*/  UISETP.NE.AND UP0, UPT, UR37, 0x2, UPT ;  /* 0x000000022500788c */ /* 0x000fc8000bf05270 */
[----:B------:R-:W-:Y:S02]  /*86d0*/  USEL UR36, URZ, 0x1, UP0 ;  /* 0x000000013f247887 */ /* 0x000fe40008000000 */
[----:B------:R-:W-:Y:S02]  /*86e0*/  USEL UR37, UR37, URZ, UP0 ;  /* 0x0000003f25257287 */ /* 0x000fe40008000000 */
[----:B------:R-:W-:Y:S01]  /*86f0*/  ULOP3.LUT UR36, UR22, UR36, URZ, 0x3c, !UPT ;  /* 0x0000002416247292 */ /* 0x000fe2000f8e3c3f */
[----:B------:R-:W-:Y:S11]  /*8700*/  @!P0 BRA `(.L_x_1664) ;  /* 0x0000000000048947 */ /* 0x000ff60003800000 */
[----:B------:R-:W-:Y:S01]  /*8710*/  BPT.TRAP 0x1 ;  /* 0x000000040000795c */ /* 0x000fe20000300000 */
.L_x_1664:
[----:B------:R-:W-:Y:S01]  /*8720*/  ULEA UR6, UR37, UR45, 0x3 ;  /* 0x0000002d25067291 */ /* 0x000fe2000f8e183f */
[----:B------:R-:W-:-:S05]  /*8730*/  IMAD.U32 R7, RZ, RZ, UR36 ;  /* 0x00000024ff077e24 */ /* 0x000fca000f8e00ff */
[----:B------:R-:W-:-:S04]  /*8740*/  SHF.L.U32 R7, R7, 0x1f, RZ ;  /* 0x0000001f07077819 */ /* 0x000fc800000006ff */
[----:B------:R0:W1:Y:S01]  /*8750*/  SYNCS.PHASECHK.TRANS64.TRYWAIT P2, [UR6+0x13230], R7 ;  /* 0x01323007ff0075a7 */ /* 0x0000620008040146 */
[----:B------:R-:W-:Y:S05]  /*8760*/  @!P0 BRA `(.L_x_1665) ;  /* 0x0000000000048947 */ /* 0x000fea0003800000 */
[----:B------:R-:W-:Y:S01]  /*8770*/  BPT.TRAP 0x1 ;  /* 0x000000040000795c */ /* 0x000fe20000300000 */
.L_x_1665:
[----:B-1----:R-:W-:Y:S05]  /*8780*/  @P2 BRA `(.L_x_1666) ;  /* 0x0000000000082947 */ /* 0x002fea0003800000 */
[----:B------:R-:W1:Y:S02]  /*8790*/  SYNCS.PHASECHK.TRANS64.TRYWAIT P2, [UR6+0x13230], R7 ;  /* 0x01323007ff0075a7 */ /* 0x000e640008040146 */
[----:B-1----:R-:W-:Y:S05]  /*87a0*/  @!P2 BRA `(.L_x_1667) ;  /* 0x0000009400a8a947 */ /* 0x002fea0003800000 */
.L_x_1666:
        /* <DEDUP_REMOVED lines=64> */
.L_x_1668:
[----:B------:R-:W-:Y:S01]  /*8bb0*/  ULEA UR11, UR21, UR45, 0x3 ;  /* 0x0000002d150b7291 */ /* 0x000fe2000f8e183f */
[----:B01----:R-:W-:-:S05]  /*8bc0*/  IMAD.U32 R7, RZ, RZ, UR22 ;  /* 0x00000016ff077e24 */ /* 0x003fca000f8e00ff */
[----:B------:R-:W-:-:S04]  /*8bd0*/  SHF.L.U32 R7, R7, 0x1f, RZ ;  /* 0x0000001f07077819 */ /* 0x000fc800000006ff */
[----:B------:R0:W1:Y:S01]  /*8be0*/  SYNCS.PHASECHK.TRANS64.TRYWAIT P2, [UR11+0x13250], R7 ;  /* 0x01325007ff0075a7 */ /* 0x000062000804014b */
[----:B------:R-:W-:Y:S05]  /*8bf0*/  @!P0 BRA `(.L_x_1669) ;  /* 0x0000000000048947 */ /* 0x000fea0003800000 */
[----:B------:R-:W-:Y:S01]  /*8c00*/  BPT.TRAP 0x1 ;  /* 0x000000040000795c */ /* 0x000fe20000300000 */
.L_x_1669:
[----:B-1----:R-:W-:Y:S05]  /*8c10*/  @P2 BRA `(.L_x_1670) ;  /* 0x0000000000082947 */ /* 0x002fea0003800000 */
[----:B------:R-:W1:Y:S02]  /*8c20*/  SYNCS.PHASECHK.TRANS64.TRYWAIT P2, [UR11+0x13250], R7 ;  /* 0x01325007ff0075a7 */ /* 0x000e64000804014b */
[----:B-1----:R-:W-:Y:S05]  /*8c30*/  @!P2 BRA `(.L_x_1671) ;  /* 0x00000090009ca947 */ /* 0x002fea0003800000 */
.L_x_1670:
[C---:B-1----:R-:W-:Y:S01]  /*8c40*/  FMUL.FTZ R8, R0.reuse, R120 ;  /* 0x0000007800087220 */ /* 0x042fe20000410000 */
[C---:B------:R-:W-:Y:S01]  /*8c50*/  FMUL.FTZ R9, R0.reuse, R122 ;  /* 0x0000007a00097220 */ /* 0x040fe20000410000 */
[C---:B0-----:R-:W-:Y:S01]  /*8c60*/  FMUL.FTZ R7, R0.reuse, R121 ;  /* 0x0000007900077220 */ /* 0x041fe20000410000 */
        /* <DEDUP_REMOVED lines=25> */
[----:B------:R-:W-:Y:S01]  /*8e00*/  USHF.R.U32.HI UR6, URZ, 0x4, UR6 ;  /* 0x000000043f067899 */ /* 0x000fe20008011606 */
[C---:B------:R-:W-:Y:S01]  /*8e10*/  FMUL.FTZ R111, R0.reuse, R111 ;  /* 0x0000006f006f7220 */ /* 0x040fe20000410000 */
[----:B------:R-:W0:Y:S01]  /*8e20*/  MUFU.TANH R10, R10 ;  /* 0x0000000a000a7308 */ /* 0x000e220000002400 */
[----:B-1----:R-:W-:Y:S01]  /*8e30*/  FMNMX.FTZ R125, R9, R6, !PT ;  /* 0x00000006097d7209 */ /* 0x002fe20007810000 */
[----:B------:R-:W-:Y:S01]  /*8e40*/  ULOP3.LUT UR6, UR6, 0x3fff, URZ, 0xc0, !UPT ;  /* 0x00003fff06067892 */ /* 0x000fe2000f8ec03f */
[C---:B------:R-:W-:Y:S01]  /*8e50*/  FMUL.FTZ R112, R0.reuse, R112 ;  /* 0x0000007000707220 */ /* 0x040fe20000410000 */
[C---:B------:R-:W-:Y:S01]  /*8e60*/  FMUL.FTZ R114, R0.reuse, R114 ;  /* 0x0000007200727220 */ /* 0x040fe20000410000 */
[C---:B------:R-:W-:Y:S01]  /*8e70*/  FMUL.FTZ R113, R0.reuse, R113 ;  /* 0x0000007100717220 */ /* 0x040fe20000410000 */
[----:B------:R-:W-:Y:S01]  /*8e80*/  ULOP3.LUT UR6, UR6, 0x10000, URZ, 0xfc, !UPT ;  /* 0x0001000006067892 */ /* 0x000fe2000f8efc3f */
[C---:B------:R-:W-:Y:S01]  /*8e90*/  FMUL.FTZ R115, R0.reuse, R115 ;  /* 0x0000007300737220 */ /* 0x040fe20000410000 */
[----:B------:R-:W1:Y:S01]  /*8ea0*/  MUFU.TANH R11, R11 ;  /* 0x0000000b000b7308 */ /* 0x000e620000002400 */
[----:B--2---:R-:W-:Y:S01]  /*8eb0*/  FMNMX.FTZ R126, R7, R126, !PT ;  /* 0x0000007e077e7209 */ /* 0x004fe20007810000 */
[----:B------:R-:W-:Y:S01]  /*8ec0*/  UIMAD UR10, UR21, 0x280, UR6 ;  /* 0x00000280150a78a4 */ /* 0x000fe2000f8e0206 */
[C---:B------:R-:W-:Y:S01]  /*8ed0*/  FMUL.FTZ R116, R0.reuse, R116 ;  /* 0x0000007400747220 */ /* 0x040fe20000410000 */
[----:B------:R-:W-:Y:S01]  /*8ee0*/  WARPGROUP.ARRIVE ;  /* 0x00000000000079c5 */ /* 0x000fe20000000000 */
[C---:B------:R-:W-:Y:S01]  /*8ef0*/  FMUL.FTZ R118, R0.reuse, R118 ;  /* 0x0000007600767220 */ /* 0x040fe20000410000 */
[----:B------:R-:W-:Y:S01]  /*8f00*/  FMUL.FTZ R117, R0, R117 ;  /* 0x0000007500757220 */ /* 0x000fe20000410000 */
[----:B------:R-:W-:Y:S01]  /*8f10*/  UMOV UR7, 0xc0000010 ;  /* 0xc000001000077882 */ /* 0x000fe20000000000 */
[----:B------:R-:W2:Y:S01]  /*8f20*/  MUFU.TANH R13, R13 ;  /* 0x0000000d000d7308 */ /* 0x000ea20000002400 */
[----:B0-----:R-:W-:Y:S01]  /*8f30*/  FMNMX.FTZ R128, R10, R125, !PT ;  /* 0x0000007d0a807209 */ /* 0x001fe20007810000 */
[----:B------:R-:W-:Y:S01]  /*8f40*/  UMOV UR6, UR10 ;  /* 0x0000000a00067c82 */ /* 0x000fe20008000000 */
[C---:B------:R-:W-:Y:S01]  /*8f50*/  FMUL.FTZ R119, R0.reuse, R119 ;  /* 0x0000007700777220 */ /* 0x040fe20000410000 */
[C---:B------:R-:W-:Y:S01]  /*8f60*/  FMUL.FTZ R88, R0.reuse, R88 ;  /* 0x0000005800587220 */ /* 0x040fe20000410000 */
[----:B------:R-:W-:Y:S01]  /*8f70*/  QGMMA.64x64x32.F32.E4M3.E4M3 R24, R152, gdesc[UR4], R24, gsb0 ;  /* 0x00e0000498187df3 */ /* 0x000fe20008000818 */
        /* <DEDUP_REMOVED lines=45> */
[----:B------:R-:W-:Y:S01]  /*9250*/  UIADD3 UR6, UR10, 0x80, URZ ;  /* 0x000000800a067890 */ /* 0x000fe2000fffe03f */
[C---:B------:R-:W-:Y:S01]  /*9260*/  FMUL.FTZ R58, R0.reuse, R58 ;  /* 0x0000003a003a7220 */ /* 0x040fe20000410000 */
[C---:B------:R-:W-:Y:S01]  /*9270*/  FMUL.FTZ R59, R0.reuse, R59 ;  /* 0x0000003b003b7220 */ /* 0x040fe20000410000 */
[----:B------:R-:W-:Y:S01]  /*9280*/  FMUL.FTZ R60, R0, R60 ;  /* 0x0000003c003c7220 */ /* 0x000fe20000410000 */
[----:B------:R-:W-:Y:S01]  /*9290*/  UMOV UR7, 0xc0000010 ;  /* 0xc000001000077882 */ /* 0x000fe20000000000 */
        /* <DEDUP_REMOVED lines=14> */
[----:B------:R-:W-:-:S02]  /*9380*/  FMUL.FTZ R71, R0, R71 ;  /* 0x0000004700477220 */ /* 0x000fc40000410000 */
        /* <DEDUP_REMOVED lines=62> */
[----:B------:R-:W-:Y:S01]  /*9770*/  QGMMA.64x64x32.F32.E4M3.E4M3 R24, R140, gdesc[UR4], R24, gsb0 ;  /* 0x00e000048c187df3 */ /* 0x000fe20008000818 */
[----:B------:R-:W-:Y:S01]  /*9780*/  UIADD3 UR6, UR10, 0x200, URZ ;  /* 0x000002000a067890 */ /* 0x000fe2000fffe03f */
[----:B------:R-:W-:-:S04]  /*9790*/  UMOV UR7, 0xc0000010 ;  /* 0xc000001000077882 */ /* 0x000fc80000000000 */
        /* <DEDUP_REMOVED lines=24> */
[----:B------:R-:W-:Y:S06]  /*9920*/  QGMMA.64x64x32.F32.E4M3.E4M3 R24, R136, gdesc[UR4], R24, gsb0 ;  /* 0x00e0000488187df3 */ /* 0x000fec0008000818 */
        /* <DEDUP_REMOVED lines=20> */
[----:B------:R-:W-:-:S06]  /*9a70*/  WARPGROUP.DEPBAR.LE gsb0, 0x0 ;  /* 0x00008000000079c5 */ /* 0x000fcc0000010000 */
        /* <DEDUP_REMOVED lines=40> */
[----:B0-----:R-:W-:-:S05]  /*9d00*/  FMNMX.FTZ R127, R69, R56, !PT ;  /* 0x00000038457f7209 */ /* 0x001fca0007810000 */
[----:B------:R-:W0:Y:S01]  /*9d10*/  SHFL.BFLY PT, R56, R127, 0x2, 0x1f ;  /* 0x0c401f007f387f89 */ /* 0x000e2200000e0000 */
[----:B-1----:R-:W-:-:S05]  /*9d20*/  FMNMX.FTZ R128, R71, R128, !PT ;  /* 0x0000008047807209 */ /* 0x002fca0007810000 */
[----:B------:R-:W1:Y:S01]  /*9d30*/  SHFL.BFLY PT, R57, R128, 0x2, 0x1f ;  /* 0x0c401f0080397f89 */ /* 0x000e6200000e0000 */
[----:B0-----:R-:W-:Y:S01]  /*9d40*/  FMNMX.FTZ R129, R127, R56, !PT ;  /* 0x000000387f817209 */ /* 0x001fe20007810000 */
[----:B------:R-:W-:-:S04]  /*9d50*/  IMAD.U32 R127, RZ, RZ, UR20 ;  /* 0x00000014ff7f7e24 */ /* 0x000fc8000f8e00ff */
[----:B------:R-:W0:Y:S01]  /*9d60*/  SHFL.BFLY PT, R56, R129, 0x1, 0x1f ;  /* 0x0c201f0081387f89 */ /* 0x000e2200000e0000 */
[----:B-1----:R-:W-:-:S05]  /*9d70*/  FMNMX.FTZ R130, R128, R57, !PT ;  /* 0x0000003980827209 */ /* 0x002fca0007810000 */
[----:B------:R-:W1:Y:S01]  /*9d80*/  SHFL.BFLY PT, R57, R130, 0x1, 0x1f ;  /* 0x0c201f0082397f89 */ /* 0x000e6200000e0000 */
[----:B0-----:R-:W-:-:S05]  /*9d90*/  FMNMX.FTZ R56, R129, R56, !PT ;  /* 0x0000003881387209 */ /* 0x001fca0007810000 */
[C---:B------:R-:W-:Y:S01]  /*9da0*/  FADD.FTZ R5, -R56.reuse, R5 ;  /* 0x0000000538057221 */ /* 0x040fe20000010100 */
[----:B------:R-:W-:-:S01]  /*9db0*/  FFMA.FTZ R127, R56, R127, -8 ;  /* 0xc1000000387f7423 */ /* 0x000fc2000001007f */
[----:B-1----:R-:W-:Y:S02]  /*9dc0*/  FMNMX.FTZ R57, R130, R57, !PT ;  /* 0x0000003982397209 */ /* 0x002fe40007810000 */
[----:B------:R-:W-:Y:S01]  /*9dd0*/  FMUL.FTZ R128, R5, UR20 ;  /* 0x0000001405807c20 */ /* 0x000fe20008410000 */
[--C-:B------:R-:W-:Y:S01]  /*9de0*/  FFMA.FTZ R129, R8, UR20, -R127.reuse ;  /* 0x0000001408817c23 */ /* 0x100fe2000801087f */
[----:B------:R-:W-:-:S01]  /*9df0*/  FFMA.FTZ R8, R7, UR20, -R127 ;  /* 0x0000001407087c23 */ /* 0x000fc2000801087f */
[----:B------:R-:W-:Y:S01]  /*9e00*/  FFMA.FTZ R7, R11, UR20, -R127 ;  /* 0x000000140b077c23 */ /* 0x000fe2000801087f */
[----:B------:R-:W-:-:S01]  /*9e10*/  FADD.FTZ R5, -R57, R6 ;  /* 0x0000000639057221 */ /* 0x000fc20000010100 */
[--C-:B------:R-:W-:Y:S01]  /*9e20*/  FFMA.FTZ R11, R15, UR20, -R127.reuse ;  /* 0x000000140f0b7c23 */ /* 0x100fe2000801087f */
[----:B------:R0:W-:Y:S01]  /*9e30*/  MUFU.EX2 R6, R128 ;  /* 0x0000008000067308 */ /* 0x0001e20000000800 */
[----:B------:R-:W-:-:S01]  /*9e40*/  FFMA.FTZ R15, R121, UR20, -R127 ;  /* 0x00000014790f7c23 */ /* 0x000fc2000801087f */
[--C-:B------:R-:W-:Y:S01]  /*9e50*/  FFMA.FTZ R121, R125, UR20, -R127.reuse ;  /* 0x000000147d797c23 */ /* 0x100fe2000801087f */
[----:B------:R-:W-:Y:S01]  /*9e60*/  FMUL.FTZ R5, R5, UR20 ;  /* 0x0000001405057c20 */ /* 0x000fe20008410000 */
[--C-:B------:R-:W-:Y:S01]  /*9e70*/  FFMA.FTZ R12, R12, UR20, -R127.reuse ;  /* 0x000000140c0c7c23 */ /* 0x100fe2000801087f */
[----:B------:R-:W-:-:S01]  /*9e80*/  FFMA.FTZ R20, R20, UR20, -R127 ;  /* 0x0000001414147c23 */ /* 0x000fc2000801087f */
[--C-:B------:R-:W-:Y:S01]  /*9e90*/  FFMA.FTZ R122, R122, UR20, -R127.reuse ;  /* 0x000000147a7a7c23 */ /* 0x100fe2000801087f */
[----:B------:R-:W-:-:S01]  /*9ea0*/  FFMA.FTZ R104, R104, UR20, -R127 ;  /* 0x0000001468687c23 */ /* 0x000fc2000801087f */
[----:B------:R-:W1:Y:S01]  /*9eb0*/  MUFU.EX2 R129, R129 ;  /* 0x0000008100817308 */ /* 0x000e620000000800 */
[----:B0-----:R-:W-:-:S02]  /*9ec0*/  IMAD.U32 R128, RZ, RZ, UR20 ;  /* 0x00000014ff807e24 */ /* 0x001fc4000f8e00ff */
[--C-:B------:R-:W-:Y:S01]  /*9ed0*/  FFMA.FTZ R105, R105, UR20, -R127.reuse ;  /* 0x0000001469697c23 */ /* 0x100fe2000801087f */
[----:B------:R-:W-:-:S01]  /*9ee0*/  FFMA.FTZ R108, R108, UR20, -R127 ;  /* 0x000000146c6c7c23 */ /* 0x000fc2000801087f */
[----:B------:R-:W-:Y:S01]  /*9ef0*/  FFMA.FTZ R109, R109, UR20, -R127 ;  /* 0x000000146d6d7c23 */ /* 0x000fe2000801087f */
[----:B------:R-:W-:-:S01]  /*9f00*/  FFMA.FTZ R125, R57, R128, -8 ;  /* 0xc1000000397d7423 */ /* 0x000fc20000010080 */
        /* <DEDUP_REMOVED lines=11> */
[----:B-1----:R-:W-:-:S01]  /*9fc0*/  FFMA.FTZ R3, R6, R3, R129 ;  /* 0x0000000306037223 */ /* 0x002fc20000010081 */
[----:B------:R-:W-:Y:S01]  /*9fd0*/  FFMA.FTZ R123, R124, UR20, -R125 ;  /* 0x000000147c7b7c23 */ /* 0x000fe2000801087d */
        /* <DEDUP_REMOVED lines=31> */
[----:B------:R-:W-:Y:S01]  /*a1d0*/  FFMA.FTZ R69, R69, UR20, -R127 ;  /* 0x0000001445457c23 */ /* 0x000fe2000801087f */
        /* <DEDUP_REMOVED lines=41> */
[----:B------:R-:W-:-:S04]  /*a470*/  FFMA.FTZ R71, R71, UR20, -R125 ;  /* 0x0000001447477c23 */ /* 0x000fc8000801087d */
        /* <DEDUP_REMOVED lines=106> */
[----:B------:R-:W-:-:S06]  /*ab20*/  IMAD.U32 R127, RZ, RZ, UR37 ;  /* 0x00000025ff7f7e24 */ /* 0x000fcc000f8e00ff */
[----:B------:R-:W0:Y:S01]  /*ab30*/  MUFU.EX2 R121, R121 ;  /* 0x0000007900797308 */ /* 0x000e220000000800 */
[----:B-1----:R-:W-:-:S01]  /*ab40*/  FADD.FTZ R130, R85, R2 ;  /* 0x0000000255827221 */ /* 0x002fc20000010000 */
[----:B------:R-:W-:-:S05]  /*ab50*/  @!P1 LEA R2, R127, UR45, 0x3 ;  /* 0x0000002d7f029c11 */ /* 0x000fca000f8e18ff */
[----:B------:R-:W-:Y:S01]  /*ab60*/  @!P1 VIADD R2, R2, 0x13240 ;  /* 0x0001324002029836 */ /* 0x000fe20000000000 */
[----:B------:R-:W1:Y:S01]  /*ab70*/  MUFU.EX2 R58, R58 ;  /* 0x0000003a003a7308 */ /* 0x000e620000000800 */
[----:B--2---:R-:W-:-:S03]  /*ab80*/  FADD.FTZ R3, R87, R124 ;  /* 0x0000007c57037221 */ /* 0x004fc60000010000 */
[----:B------:R-:W-:-:S04]  /*ab90*/  @!P1 PRMT R2, RZ, 0x654, R2 ;  /* 0x00000654ff029816 */ /* 0x000fc80000000002 */
[----:B------:R-:W2:Y:S01]  /*aba0*/  MUFU.EX2 R126, R126 ;  /* 0x0000007e007e7308 */ /* 0x000ea20000000800 */
[----:B0-----:R-:W-:-:S01]  /*abb0*/  FADD.FTZ R127, R121, R130 ;  /* 0x00000082797f7221 */ /* 0x001fc20000010000 */
[----:B------:R0:W-:Y:S06]  /*abc0*/  @!P1 SYNCS.ARRIVE.TRANS64.RED.A1T0 RZ, [R2+URZ], RZ ;  /* 0x000000ff02ff99a7 */ /* 0x0001ec000810043f */
        /* <DEDUP_REMOVED lines=25> */
[----:B-1----:R-:W-:-:S01]  /*ad60*/  FADD.FTZ R124, R70, R125 ;  /* 0x0000007d467c7221 */ /* 0x002fc20000010000 */
[----:B0-----:R-:W-:-:S03]  /*ad70*/  FADD.FTZ R3, R69, R2 ;  /* 0x0000000245037221 */ /* 0x001fc60000010000 */
[----:B--2---:R-:W-:Y:S01]  /*ad80*/  FADD.FTZ R2, R71, R124 ;  /* 0x0000007c47027221 */ /* 0x004fe20000010000 */
[----:B------:R-:W-:Y:S06]  /*ad90*/  @!P0 BRA `(.L_x_1672) ;  /* 0x0000000000048947 */ /* 0x000fec0003800000 */
[----:B------:R-:W-:Y:S01]  /*ada0*/  BPT.TRAP 0x1 ;  /* 0x000000040000795c */ /* 0x000fe20000300000 */
.L_x_1672:
        /* <DEDUP_REMOVED lines=83> */
.L_x_1663:
[----:B------:R-:W-:Y:S06]  /*b2e0*/  BAR.ARV 0x8, 0x1a0 ;  /* 0x0206800000007b1d */ /* 0x000fec0000002000 */
[----:B------:R-:W-:Y:S05]  /*b2f0*/  @!P0 BRA `(.L_x_1674) ;  /* 0x0000000000048947 */ /* 0x000fea0003800000 */
[----:B------:R-:W-:Y:S01]  /*b300*/  BPT.TRAP 0x1 ;  /* 0x000000040000795c */ /* 0x000fe20000300000 */
.L_x_1674:
[----:B------:R-:W-:Y:S01]  /*b310*/  ULEA UR14, UR37, UR45, 0x3 ;  /* 0x0000002d250e7291 */ /* 0x000fe2000f8e183f */
[----:B------:R-:W-:-:S04]  /*b320*/  MOV R0, UR36 ;  /* 0x0000002400007c02 */ /* 0x000fc80008000f00 */
[----:B------:R-:W-:-:S04]  /*b330*/  SHF.L.U32 R0, R0, 0x1f, RZ ;  /* 0x0000001f00007819 */ /* 0x000fc800000006ff */
[----:B------:R0:W1:Y:S01]  /*b340*/  SYNCS.PHASECHK.TRANS64.TRYWAIT P1, [UR14+0x13250], R0 ;  /* 0x01325000ff0075a7 */ /* 0x000062000802014e */
[----:B------:R-:W-:Y:S05]  /*b350*/  @!P0 BRA `(.L_x_1675) ;  /* 0x0000000000048947 */ /* 0x000fea0003800000 */
[----:B------:R-:W-:Y:S01]  /*b360*/  BPT.TRAP 0x1 ;  /* 0x000000040000795c */ /* 0x000fe20000300000 */
.L_x_1675:
[----:B-1----:R-:W-:Y:S05]  /*b370*/  @P1 BRA `(.L_x_1676) ;  /* 0x0000000000081947 */ /* 0x002fea0003800000 */
[----:B------:R-:W1:Y:S02]  /*b380*/  SYNCS.PHASECHK.TRANS64.TRYWAIT P1, [UR14+0x13250], R0 ;  /* 0x01325000ff0075a7 */ /* 0x000e64000802014e */
[----:B-1----:R-:W-:Y:S05]  /*b390*/  @!P1 BRA `(.L_x_1677) ;  /* 0x0000006800dc9947 */ /* 0x002fea0003800000 */
.L_x_1676:
        /* <DEDUP_REMOVED lines=10> */
[----:B------:R-:W-:Y:S01]  /*b440*/  @UP0 ULDC.64 UR10, c[0x0][0x9c8] ;  /* 0x00027200000a0ab9 */ /* 0x000fe20000000a00 */
[----:B------:R-:W-:Y:S02]  /*b450*/  @UP0 USHF.R.S32.HI UR7, URZ, 0x1f, UR43 ;  /* 0x0000001f3f070899 */ /* 0x000fe4000801142b */
[----:B------:R-:W-:Y:S01]  /*b460*/  @UP0 UIMAD UR6, UR39, UR10, URZ ;  /* 0x0000000a270602a4 */ /* 0x000fe2000f8e023f */
[----:B------:R-:W-:Y:S01]  /*b470*/  @UP0 ULDC.64 UR12, c[0x0][0x9d0] ;  /* 0x00027400000c0ab9 */ /* 0x000fe20000000a00 */
[----:B------:R-:W-:Y:S02]  /*b480*/  @UP0 UIMAD.WIDE.U32 UR8, UR38, UR10, URZ ;  /* 0x0000000a260802a5 */ /* 0x000fe4000f8e003f */
[----:B------:R-:W-:Y:S02]  /*b490*/  @UP0 UIMAD UR6, UR38, UR11, UR6 ;  /* 0x0000000b260602a4 */ /* 0x000fe4000f8e0206 */
[----:B------:R-:W-:Y:S02]  /*b4a0*/  UIMAD UR10, UR37, 0x280, UR45 ;  /* 0x00000280250a78a4 */ /* 0x000fe4000f8e022d */
[----:B------:R-:W-:-:S02]  /*b4b0*/  @UP0 UIMAD UR7, UR7, UR12, URZ ;  /* 0x0000000c070702a4 */ /* 0x000fc4000f8e023f */
[----:B------:R-:W-:Y:S02]  /*b4c0*/  @UP0 UIADD3 UR9, UR9, UR6, URZ ;  /* 0x0000000609090290 */ /* 0x000fe4000fffe03f */
[----:B------:R-:W-:Y:S01]  /*b4d0*/  @UP0 UIMAD UR11, UR43, UR13, UR7 ;  /* 0x0000000d2b0b02a4 */ /* 0x000fe2000f8e0207 */
[----:B------:R-:W-:Y:S02]  /*b4e0*/  UMOV UR6, UR10 ;  /* 0x0000000a00067c82 */ /* 0x000fe40008000000 */
[----:B------:R-:W-:Y:S02]  /*b4f0*/  UMOV UR7, 0xc0000010 ;  /* 0xc000001000077882 */ /* 0x000fe40000000000 */
[----:B------:R-:W-:Y:S01]  /*b500*/  QGMMA.64x64x32.F32.E4M3.E4M3 R24, R152, gdesc[UR4], R24, gsb0 ;  /* 0x00e0000498187df3 */ /* 0x000fe20008000818 */
[----:B------:R-:W-:-:S04]  /*b510*/  @UP0 UIMAD.WIDE.U32 UR6, UR43, UR12, UR8 ;  /* 0x0000000c2b0602a5 */ /* 0x000fc8000f8e0008 */
[----:B------:R-:W-:Y:S02]  /*b520*/  @UP0 UIADD3 UR7, UR7, UR11, URZ ;  /* 0x0000000b07070290 */ /* 0x000fe4000fffe03f */
[----:B------:R-:W-:-:S04]  /*b530*/  @UP0 ULEA UR4, UP1, UR6, UR4, 0x2 ;  /* 0x0000000406040291 */ /* 0x000fc8000f82103f */
[----:B------:R-:W-:Y:S02]  /*b540*/  @UP0 ULEA.HI.X UR5, UR6, UR5, UR7, 0x2, UP1 ;  /* 0x0000000506050291 */ /* 0x000fe400088f1407 */
[----:B------:R-:W-:-:S04]  /*b550*/  IMAD.U32 R4, RZ, RZ, UR4 ;  /* 0x00000004ff047e24 */ /* 0x000fc8000f8e00ff */
[----:B-1----:R-:W-:Y:S01]  /*b560*/  IMAD.U32 R5, RZ, RZ, UR5 ;  /* 0x00000005ff057e24 */ /* 0x002fe2000f8e00ff */
[----:B------:R-:W-:-:S04]  /*b570*/  UIADD3 UR4, UR10, 0x80, URZ ;  /* 0x000000800a047890 */ /* 0x000fc8000fffe03f */
[----:B------:R1:W2:Y:S01]  /*b580*/  @P1 LDG.E R6, desc[UR52][R4.64] ;  /* 0x0000003404061981 */ /* 0x0002a2000c1e1900 */
        /* <DEDUP_REMOVED lines=14> */
[----:B0-----:R-:W0:Y:S04]  /*b670*/  SHFL.BFLY PT, R0, R3, 0x2, 0x1f ;  /* 0x0c401f0003007f89 */ /* 0x001e2800000e0000 */
[----:B------:R-:W3:Y:S01]  /*b680*/  SHFL.BFLY PT, R7, R2, 0x2, 0x1f ;  /* 0x0c401f0002077f89 */ /* 0x000ee200000e0000 */
[----:B------:R-:W-:Y:S02]  /*b690*/  WARPGROUP.DEPBAR.LE gsb0, 0x0 ;  /* 0x00008000000079c5 */ /* 0x000fe40000010000 */
[----:B------:R-:W-:-:S06]  /*b6a0*/  WARPGROUP.ARRIVE ;  /* 0x00000000000079c5 */ /* 0x000fcc0000000000 */
[----:B------:R-:W-:Y:S01]  /*b6b0*/  QGMMA.64x64x32.F32.E4M3.E4M3 R24, R140, gdesc[UR4], R24, gsb0 ;  /* 0x00e000048c187df3 */ /* 0x000fe20008000818 */
[----:B0-----:R-:W-:-:S01]  /*b6c0*/  FADD.FTZ R0, R0, R3 ;  /* 0x0000000300007221 */ /* 0x001fc20000010000 */
[----:B------:R-:W-:Y:S01]  /*b6d0*/  UIADD3 UR10, UR10, 0x200, URZ ;  /* 0x000002000a0a7890 */ /* 0x000fe2000fffe03f */
[----:B---3--:R-:W-:-:S01]  /*b6e0*/  FADD.FTZ R7, R7, R2 ;  /* 0x0000000207077221 */ /* 0x008fc20000010000 */
[----:B------:R-:W-:Y:S02]  /*b6f0*/  UMOV UR11, 0xc0000010 ;  /* 0xc0000010000b7882 */ /* 0x000fe40000000000 */
[----:B-1----:R-:W0:Y:S04]  /*b700*/  SHFL.BFLY PT, R5, R0, 0x1, 0x1f ;  /* 0x0c201f0000057f89 */ /* 0x002e2800000e0000 */
        /* <DEDUP_REMOVED lines=17> */
[----:B------:R-:W3:Y:S01]  /*b820*/  @P1 MUFU.RCP R7, R9 ;  /* 0x0000000900071308 */ /* 0x000ee20000001000 */
        /* <DEDUP_REMOVED lines=10> */
[-C--:B--2---:R-:W-:Y:S01]  /*b8d0*/  FMUL.FTZ R3, R3, R6.reuse ;  /* 0x0000000603037220 */ /* 0x084fe20000410000 */
[----:B---3--:R-:W-:Y:S01]  /*b8e0*/  FMUL.FTZ R4, R7, R6 ;  /* 0x0000000607047220 */ /* 0x008fe20000410000 */
[----:B------:R-:W-:-:S02]  /*b8f0*/  WARPGROUP.DEPBAR.LE gsb0, 0x0 ;  /* 0x00008000000079c5 */ /* 0x000fc40000010000 */
[----:B------:R-:W-:Y:S05]  /*b900*/  @!P0 BRA `(.L_x_1678) ;  /* 0x0000000000048947 */ /* 0x000fea0003800000 */
[----:B------:R-:W-:Y:S01]  /*b910*/  BPT.TRAP 0x1 ;  /* 0x000000040000795c */ /* 0x000fe20000300000 */
.L_x_1678:
        /* <DEDUP_REMOVED lines=42> */
.L_x_1645:
[----:B------:R-:W0:Y:S01]  /*bbc0*/  S2R R4, SR_CgaCtaId ;  /* 0x0000000000047919 */ /* 0x000e220000008800 */
[----:B------:R-:W-:Y:S01]  /*bbd0*/  MOV R3, 0x400 ;  /* 0x0000040000037802 */ /* 0x000fe20000000f00 */
[----:B------:R-:W-:Y:S01]  /*bbe0*/  BSSY B0, `(.L_x_1679) ;  /* 0x00001c8000007945 */ /* 0x000fe20003800000 */
[----:B------:R-:W-:Y:S02]  /*bbf0*/  BAR.SYNC.DEFER_BLOCKING 0x5, 0x200 ;  /* 0x0148000000007b1d */ /* 0x000fe40000010000 */
[----:B0-----:R-:W-:-:S05]  /*bc00*/  LEA R3, R4, R3, 0x18 ;  /* 0x0000000304037211 */ /* 0x001fca00078ec0ff */
[----:B------:R-:W0:Y:S02]  /*bc10*/  LDS.128 R28, [R3+0x132d0] ;  /* 0x0132d000031c7984 */ /* 0x000e240000000c00 */
[----:B0-----:R-:W-:Y:S02]  /*bc20*/  R2UR UR50, R29 ;  /* 0x000000001d3272ca */ /* 0x001fe400000e0000 */
[----:B------:R-:W-:Y:S01]  /*bc30*/  R2UR UR43, R30 ;  /* 0x000000001e2b72ca */ /* 0x000fe200000e0000 */
[----:B------:R-:W-:Y:S06]  /*bc40*/  BAR.ARV 0x4, 0x200 ;  /* 0x0108000000007b1d */ /* 0x000fec0000002000 */
[----:B------:R-:W-:Y:S08]  /*bc50*/  @P0 BRA `(.L_x_1680) ;  /* 0x00000010008c0947 */ /* 0x000ff00003800000 */
[----:B------:R-:W0:Y:S01]  /*bc60*/  S2R R35, SR_TID.X ;  /* 0x0000000000237919 */ /* 0x000e220000002100 */
[----:B------:R-:W-:Y:S01]  /*bc70*/  ULDC.64 UR4, c[0x4][0x38] ;  /* 0x01000e0000047ab9 */ /* 0x000fe20000000a00 */
[----:B------:R-:W1:Y:S01]  /*bc80*/  S2R R30, SR_SWINHI ;  /* 0x00000000001e7919 */ /* 0x000e620000002f00 */
[----:B------:R-:W-:Y:S01]  /*bc90*/  F2FP.BF16.F32.PACK_AB R9, R9, R10 ;  /* 0x0000000a0909723e */ /* 0x000fe200000010ff */
[----:B------:R-:W-:Y:S01]  /*bca0*/  ULDC.64 UR6, c[0x0][0xbe0] ;  /* 0x0002f80000067ab9 */ /* 0x000fe20000000a00 */
[----:B0-----:R-:W-:-:S05]  /*bcb0*/  IMAD.SHL.U32 R4, R35, 0x4, RZ ;  /* 0x0000000423047824 */ /* 0x001fca00078e00ff */
[----:B------:R-:W-:-:S04]  /*bcc0*/  LOP3.LUT R4, R4, 0xc, RZ, 0xc0, !PT ;  /* 0x0000000c04047812 */ /* 0x000fc800078ec0ff */
[----:B------:R-:W-:-:S04]  /*bcd0*/  IADD3 R4, P0, R4, UR4, RZ ;  /* 0x0000000404047c10 */ /* 0x000fc8000ff1e0ff */
[----:B------:R-:W-:Y:S02]  /*bce0*/  IADD3.X R5, RZ, UR5, RZ, P0, !PT ;  /* 0x00000005ff057c10 */ /* 0x000fe400087fe4ff */
[----:B------:R-:W-:Y:S02]  /*bcf0*/  F2FP.BF16.F32.PACK_AB R8, R7, R8 ;  /* 0x000000080708723e */ /* 0x000fe400000010ff */
[----:B------:R-:W-:Y:S01]  /*bd00*/  F2FP.BF16.F32.PACK_AB R10, R55, R6 ;  /* 0x00000006370a723e */ /* 0x000fe200000010ff */
[----:B------:R0:W2:Y:S01]  /*bd10*/  LDG.E.CONSTANT R28, desc[UR52][R4.64] ;  /* 0x00000034041c7981 */ /* 0x0000a2000c1e9900 */
[----:B------:R-:W-:Y:S01]  /*bd20*/  F2FP.BF16.F32.PACK_AB R14, R13, R14 ;  /* 0x0000000e0d0e723e */ /* 0x000fe200000010ff */
[----:B------:R-:W-:Y:S01]  /*bd30*/  UISETP.NE.U32.AND UP1, UPT, UR6, URZ, UPT ;  /* 0x0000003f0600728c */ /* 0x000fe2000bf25070 */
[----:B------:R-:W-:Y:S01]  /*bd40*/  F2FP.BF16.F32.PACK_AB R21, R21, R24 ;  /* 0x000000181515723e */ /* 0x000fe200000010ff */
[----:B------:R-:W-:Y:S01]  /*bd50*/  ULDC.64 UR4, c[0x0][0xbd8] ;  /* 0x0002f60000047ab9 */ /* 0x000fe20000000a00 */
[----:B------:R-:W-:Y:S01]  /*bd60*/  F2FP.BF16.F32.PACK_AB R36, R36, R57 ;  /* 0x000000392424723e */ /* 0x000fe200000010ff */
[----:B------:R-:W-:Y:S01]  /*bd70*/  UISETP.NE.AND.EX UP1, UPT, UR7, URZ, UPT, UP1 ;  /* 0x0000003f0700728c */ /* 0x000fe2000bf25310 */
[----:B------:R-:W-:Y:S01]  /*bd80*/  F2FP.BF16.F32.PACK_AB R11, R11, R12 ;  /* 0x0000000c0b0b723e */ /* 0x000fe200000010ff */
[----:B------:R-:W-:Y:S01]  /*bd90*/  UISETP.NE.U32.AND UP0, UPT, UR4, URZ, UPT ;  /* 0x0000003f0400728c */ /* 0x000fe2000bf05070 */
[----:B------:R-:W-:Y:S01]  /*bda0*/  F2FP.BF16.F32.PACK_AB R34, R34, R37 ;  /* 0x000000252222723e */ /* 0x000fe200000010ff */
[----:B------:R-:W-:Y:S01]  /*bdb0*/  ULEA UR4, UP2, UR38, UR4, 0x2 ;  /* 0x0000000426047291 */ /* 0x000fe2000f84103f */
[----:B0-----:R-:W-:Y:S01]  /*bdc0*/  LOP3.LUT P0, R4, R35, 0x3, RZ, 0xc0, !PT ;  /* 0x0000000323047812 */ /* 0x001fe2000780c0ff */
[----:B------:R-:W-:Y:S01]  /*bdd0*/  UISETP.NE.AND.EX UP0, UPT, UR5, URZ, UPT, UP0 ;  /* 0x0000003f0500728c */ /* 0x000fe2000bf05300 */
[----:B------:R-:W-:Y:S01]  /*bde0*/  F2FP.BF16.F32.PACK_AB R60, R60, R61 ;  /* 0x0000003d3c3c723e */ /* 0x000fe200000010ff */
[----:B------:R-:W-:Y:S01]  /*bdf0*/  ULEA.HI.X UR6, UR38, UR5, UR39, 0x2, UP2 ;  /* 0x0000000526067291 */ /* 0x000fe200090f1427 */
[----:B------:R-:W-:-:S02]  /*be00*/  ISETP.EQ.OR P0, PT, R4, 0x3, !P0 ;  /* 0x000000030400780c */ /* 0x000fc40004702670 */
[----:B------:R-:W-:Y:S02]  /*be10*/  MOV R4, R3 ;  /* 0x0000000300047202 */ /* 0x000fe40000000f00 */
[----:B-1----:R-:W-:Y:S02]  /*be20*/  MOV R5, R30 ;  /* 0x0000001e00057202 */ /* 0x002fe40000000f00 */
[----:B------:R-:W-:Y:S02]  /*be30*/  SEL R47, R21, R14, P0 ;  /* 0x0000000e152f7207 */ /* 0x000fe40000000000 */
[----:B------:R-:W-:Y:S01]  /*be40*/  SEL R37, R11, R8, P0 ;  /* 0x000000080b257207 */ /* 0x000fe20000000000 */
[----:B------:R-:W-:Y:S01]  /*be50*/  IMAD.WIDE R6, R157, 0x2, R4 ;  /* 0x000000029d067825 */ /* 0x000fe200078e0204 */
[----:B------:R-:W-:Y:S02]  /*be60*/  SEL R39, R8, R11, P0 ;  /* 0x0000000b08277207 */ /* 0x000fe40000000000 */
[----:B------:R-:W-:-:S02]  /*be70*/  SEL R21, R14, R21, P0 ;  /* 0x000000150e157207 */ /* 0x000fc40000000000 */
[C---:B------:R-:W-:Y:S02]  /*be80*/  LOP3.LUT R13, R6.reuse, 0x380, RZ, 0xc0, !PT ;  /* 0x00000380060d7812 */ /* 0x040fe400078ec0ff */
[C---:B------:R-:W-:Y:S02]  /*be90*/  IADD3 R57, P1, R6.reuse, 0x60, RZ ;  /* 0x0000006006397810 */ /* 0x040fe40007f3e0ff */
[C---:B------:R-:W-:Y:S02]  /*bea0*/  IADD3 R53, P3, R6.reuse, 0x20, RZ ;  /* 0x0000002006357810 */ /* 0x040fe40007f7e0ff */
[----:B------:R-:W-:Y:S02]  /*beb0*/  SHF.R.U64 R13, R13, 0x3, RZ ;  /* 0x000000030d0d7819 */ /* 0x000fe400000012ff */
[----:B------:R-:W-:Y:S02]  /*bec0*/  IADD3 R55, P2, R6, 0x40, RZ ;  /* 0x0000004006377810 */ /* 0x000fe40007f5e0ff */
[----:B------:R-:W-:-:S02]  /*bed0*/  F2FP.BF16.F32.PACK_AB R44, R44, R45 ;  /* 0x0000002d2c2c723e */ /* 0x000fc400000010ff */
[----:B------:R-:W-:Y:S01]  /*bee0*/  F2FP.BF16.F32.PACK_AB R59, R58, R59 ;  /* 0x0000003b3a3b723e */ /* 0x000fe200000010ff */
[--C-:B------:R-:W-:Y:S01]  /*bef0*/  IMAD.X R11, RZ, RZ, R7.reuse, P2 ;  /* 0x000000ffff0b7224 */ /* 0x100fe200010e0607 */
[----:B------:R-:W-:Y:S02]  /*bf00*/  F2FP.BF16.F32.PACK_AB R41, R40, R41 ;  /* 0x000000292829723e */ /* 0x000fe400000010ff */
[----:B------:R-:W-:Y:S02]  /*bf10*/  LOP3.LUT R8, R53, 0x380, RZ, 0xc0, !PT ;  /* 0x0000038035087812 */ /* 0x000fe400078ec0ff */
[----:B------:R-:W-:Y:S02]  /*bf20*/  LOP3.LUT R14, R57, 0x380, RZ, 0xc0, !PT ;  /* 0x00000380390e7812 */ /* 0x000fe400078ec0ff */
[----:B------:R-:W-:Y:S01]  /*bf30*/  LOP3.LUT R6, R13, R6, RZ, 0x3c, !PT ;  /* 0x000000060d067212 */ /* 0x000fe200078e3cff */
[----:B------:R-:W-:Y:S01]  /*bf40*/  IMAD.X R13, RZ, RZ, R7, P3 ;  /* 0x000000ffff0d7224 */ /* 0x000fe200018e0607 */
[----:B------:R-:W-:-:S02]  /*bf50*/  F2FP.BF16.F32.PACK_AB R33, R33, R56 ;  /* 0x000000382121723e */ /* 0x000fc400000010ff */
[----:B------:R-:W-:Y:S02]  /*bf60*/  F2FP.BF16.F32.PACK_AB R27, R26, R27 ;  /* 0x0000001b1a1b723e */ /* 0x000fe400000010ff */
[----:B------:R-:W-:Y:S02]  /*bf70*/  F2FP.BF16.F32.PACK_AB R25, R25, R32 ;  /* 0x000000201919723e */ /* 0x000fe400000010ff */
[----:B------:R-:W-:Y:S02]  /*bf80*/  F2FP.BF16.F32.PACK_AB R20, R15, R20 ;  /* 0x000000140f14723e */ /* 0x000fe400000010ff */
[----:B------:R-:W-:Y:S02]  /*bf90*/  SEL R15, R60, R59, P0 ;  /* 0x0000003b3c0f7207 */ /* 0x000fe40000000000 */
[----:B------:R-:W-:Y:S02]  /*bfa0*/  SEL R43, R44, R41, P0 ;  /* 0x000000292c2b7207 */ /* 0x000fe40000000000 */
[----:B------:R-:W-:-:S02]  /*bfb0*/  SHF.R.U64 R8, R8, 0x3, RZ ;  /* 0x0000000308087819 */ /* 0x000fc400000012ff */
[----:B------:R-:W-:Y:S02]  /*bfc0*/  SHF.R.U64 R14, R14, 0x3, RZ ;  /* 0x000000030e0e7819 */ /* 0x000fe400000012ff */
[----:B------:R-:W-:Y:S02]  /*bfd0*/  MOV R52, R6 ;  /* 0x0000000600347202 */ /* 0x000fe40000000f00 */
        /* <DEDUP_REMOVED lines=10> */
[----:B------:R-:W-:Y:S01]  /*c080*/  IMAD.X R9, RZ, RZ, R7, P1 ;  /* 0x000000ffff097224 */ /* 0x000fe200008e0607 */
[----:B------:R-:W-:Y:S01]  /*c090*/  LOP3.LUT R12, R8, R53, RZ, 0x3c, !PT ;  /* 0x00000035080c7212 */ /* 0x000fe200078e3cff */
[----:B------:R-:W-:Y:S01]  /*c0a0*/  IMAD.U32 R7, RZ, RZ, UR6 ;  /* 0x00000006ff077e24 */ /* 0x000fe2000f8e00ff */
[----:B------:R-:W-:-:S02]  /*c0b0*/  LOP3.LUT R8, R14, R57, RZ, 0x3c, !PT ;  /* 0x000000390e087212 */ /* 0x000fc400078e3cff */
[----:B------:R-:W-:Y:S02]  /*c0c0*/  LOP3.LUT R10, R55, 0x380, RZ, 0xc0, !PT ;  /* 0x00000380370a7812 */ /* 0x000fe400078ec0ff */
[----:B------:R-:W-:Y:S02]  /*c0d0*/  MOV R50, R12 ;  /* 0x0000000c00327202 */ /* 0x000fe40000000f00 */
[----:B------:R-:W-:Y:S02]  /*c0e0*/  SHF.R.U64 R10, R10, 0x3, RZ ;  /* 0x000000030a0a7819 */ /* 0x000fe400000012ff */
[----:B------:R-:W-:Y:S02]  /*c0f0*/  PLOP3.LUT P1, PT, PT, PT, UP1, 0x80, 0x0 ;  /* 0x000000000000781c */ /* 0x000fe40003f2f018 */
[----:B------:R-:W-:Y:S02]  /*c100*/  LOP3.LUT R10, R10, R55, RZ, 0x3c, !PT ;  /* 0x000000370a0a7212 */ /* 0x000fe400078e3cff */
[----:B--2---:R-:W-:Y:S01]  /*c110*/  LOP3.LUT R6, R28, 0x2, RZ, 0x3c, !PT ;  /* 0x000000021c067812 */ /* 0x004fe200078e3cff */
[----:B------:R-:W-:Y:S04]  /*c120*/  SHFL.IDX PT, R15, R15, R28, 0x1c1f ;  /* 0x001c1f1c0f0f7589 */ /* 0x000fe800000e0000 */
[----:B------:R-:W-:Y:S04]  /*c130*/  SHFL.IDX PT, R43, R43, R28, 0x1c1f ;  /* 0x001c1f1c2b2b7589 */ /* 0x000fe800000e0000 */
[----:B------:R-:W-:Y:S04]  /*c140*/  SHFL.IDX PT, R14, R59, R6, 0x1c1f ;  /* 0x001c1f063b0e7589 */ /* 0x000fe800000e0000 */
[----:B------:R-:W-:Y:S04]  /*c150*/  SHFL.IDX PT, R38, R41, R6, 0x1c1f ;  /* 0x001c1f0629267589 */ /* 0x000fe800000e0000 */
[----:B------:R-:W-:Y:S04]  /*c160*/  SHFL.IDX PT, R29, R29, R28, 0x1c1f ;  /* 0x001c1f1c1d1d7589 */ /* 0x000fe800000e0000 */
[----:B------:R-:W-:Y:S04]  /*c170*/  SHFL.IDX PT, R35, R35, R28, 0x1c1f ;  /* 0x001c1f1c23237589 */ /* 0x000fe800000e0000 */
[----:B------:R-:W-:Y:S04]  /*c180*/  SHFL.IDX PT, R45, R45, R28, 0x1c1f ;  /* 0x001c1f1c2d2d7589 */ /* 0x000fe800000e0000 */
[----:B------:R-:W0:Y:S04]  /*c190*/  SHFL.IDX PT, R20, R33, R6, 0x1c1f ;  /* 0x001c1f0621147589 */ /* 0x000e2800000e0000 */
[----:B------:R-:W1:Y:S04]  /*c1a0*/  SHFL.IDX PT, R30, R25, R6, 0x1c1f ;  /* 0x001c1f06191e7589 */ /* 0x000e6800000e0000 */
[----:B------:R-:W2:Y:S04]  /*c1b0*/  SHFL.IDX PT, R44, R27, R6, 0x1c1f ;  /* 0x001c1f061b2c7589 */ /* 0x000ea800000e0000 */
[----:B------:R-:W-:Y:S04]  /*c1c0*/  SHFL.IDX PT, R47, R47, R28, 0x1c1f ;  /* 0x001c1f1c2f2f7589 */ /* 0x000fe800000e0000 */
[----:B------:R-:W3:Y:S04]  /*c1d0*/  SHFL.IDX PT, R46, R21, R6, 0x1c1f ;  /* 0x001c1f06152e7589 */ /* 0x000ee800000e0000 */
[----:B------:R-:W-:Y:S04]  /*c1e0*/  SHFL.IDX PT, R37, R37, R28, 0x1c1f ;  /* 0x001c1f1c25257589 */ /* 0x000fe800000e0000 */
[----:B------:R4:W-:Y:S01]  /*c1f0*/  SHFL.IDX PT, R49, R49, R28, 0x1c1f ;  /* 0x001c1f1c31317589 */ /* 0x0009e200000e0000 */
[----:B0-----:R-:W-:-:S02]  /*c200*/  SEL R24, R29, R20, P0 ;  /* 0x000000141d187207 */ /* 0x001fc40000000000 */
[----:B------:R-:W-:Y:S01]  /*c210*/  SEL R26, R20, R29, P0 ;  /* 0x0000001d141a7207 */ /* 0x000fe20000000000 */
[----:B------:R0:W5:Y:S01]  /*c220*/  SHFL.IDX PT, R36, R39, R6, 0x1c1f ;  /* 0x001c1f0627247589 */ /* 0x00016200000e0000 */
[----:B-1----:R-:W-:Y:S02]  /*c230*/  SEL R32, R35, R30, P0 ;  /* 0x0000001e23207207 */ /* 0x002fe40000000000 */
[----:B------:R-:W-:Y:S01]  /*c240*/  SEL R34, R30, R35, P0 ;  /* 0x000000231e227207 */ /* 0x000fe20000000000 */
[----:B------:R1:W5:Y:S01]  /*c250*/  SHFL.IDX PT, R48, R51, R6, 0x1c1f ;  /* 0x001c1f0633307589 */ /* 0x00036200000e0000 */
[----:B--2---:R-:W-:Y:S02]  /*c260*/  SEL R25, R45, R44, P0 ;  /* 0x0000002c2d197207 */ /* 0x004fe40000000000 */
[----:B----4-:R-:W-:Y:S02]  /*c270*/  MOV R28, R8 ;  /* 0x00000008001c7202 */ /* 0x010fe40000000f00 */
[----:B------:R-:W-:-:S02]  /*c280*/  SEL R8, R15, R14, P0 ;  /* 0x0000000e0f087207 */ /* 0x000fc40000000000 */
[----:B0-----:R-:W-:Y:S02]  /*c290*/  MOV R39, R10 ;  /* 0x0000000a00277202 */ /* 0x001fe40000000f00 */
[----:B------:R-:W-:Y:S01]  /*c2a0*/  SEL R10, R14, R15, P0 ;  /* 0x0000000f0e0a7207 */ /* 0x000fe20000000000 */
[----:B-1----:R-:W-:Y:S01]  /*c2b0*/  IMAD.U32 R6, RZ, RZ, UR4 ;  /* 0x00000004ff067e24 */ /* 0x002fe2000f8e00ff */
[----:B------:R-:W-:Y:S01]  /*c2c0*/  SEL R9, R43, R38, P0 ;  /* 0x000000262b097207 */ /* 0x000fe20000000000 */
[----:B------:R-:W-:Y:S01]  /*c2d0*/  @UP1 ULDC.64 UR4, c[0x0][0xbe0] ;  /* 0x0002f80000041ab9 */ /* 0x000fe20000000a00 */
[----:B------:R-:W-:Y:S01]  /*c2e0*/  SEL R11, R38, R43, P0 ;  /* 0x0000002b260b7207 */ /* 0x000fe20000000000 */
[----:B------:R-:W-:Y:S01]  /*c2f0*/  BAR.SYNC.DEFER_BLOCKING 0x1, 0x180 ;  /* 0x0046000000007b1d */ /* 0x000fe20000010000 */
[----:B------:R-:W-:Y:S01]  /*c300*/  SEL R27, R44, R45, P0 ;  /* 0x0000002d2c1b7207 */ /* 0x000fe20000000000 */
[----:B------:R-:W-:Y:S01]  /*c310*/  @UP1 UIMAD.WIDE UR4, UR38, 0x4, UR4 ;  /* 0x00000004260418a5 */ /* 0x000fe2000f8e0204 */
[----:B---3--:R-:W-:-:S02]  /*c320*/  SEL R33, R47, R46, P0 ;  /* 0x0000002e2f217207 */ /* 0x008fc40000000000 */
[----:B------:R-:W-:Y:S02]  /*c330*/  SEL R35, R46, R47, P0 ;  /* 0x0000002f2e237207 */ /* 0x000fe40000000000 */
[----:B-----5:R-:W-:Y:S01]  /*c340*/  SEL R40, R37, R36, P0 ;  /* 0x0000002425287207 */ /* 0x020fe20000000000 */
[----:B------:R-:W-:Y:S01]  /*c350*/  IMAD.U32 R12, RZ, RZ, UR4 ;  /* 0x00000004ff0c7e24 */ /* 0x000fe2000f8e00ff */
[----:B------:R-:W-:Y:S01]  /*c360*/  SEL R42, R36, R37, P0 ;  /* 0x00000025242a7207 */ /* 0x000fe20000000000 */
[----:B------:R-:W-:Y:S01]  /*c370*/  IMAD.U32 R13, RZ, RZ, UR5 ;  /* 0x00000005ff0d7e24 */ /* 0x000fe2000f8e00ff */
[----:B------:R-:W-:Y:S02]  /*c380*/  SEL R41, R49, R48, P0 ;  /* 0x0000003031297207 */ /* 0x000fe40000000000 */
[----:B------:R-:W-:Y:S02]  /*c390*/  SEL R43, R48, R49, P0 ;  /* 0x00000031302b7207 */ /* 0x000fe40000000000 */
[----:B------:R-:W-:Y:S01]  /*c3a0*/  PLOP3.LUT P0, PT, PT, PT, UP0, 0x80, 0x0 ;  /* 0x000000000000781c */ /* 0x000fe20003f0f008 */
[----:B------:R0:W-:Y:S04]  /*c3b0*/  STSM.16.M88.4 [R52], R8 ;  /* 0x0000000834007844 */ /* 0x0001e80000000200 */
[----:B------:R0:W-:Y:S04]  /*c3c0*/  STSM.16.M88.4 [R50], R24 ;  /* 0x0000001832007844 */ /* 0x0001e80000000200 */
[----:B------:R0:W-:Y:S04]  /*c3d0*/  STSM.16.M88.4 [R39], R32 ;  /* 0x0000002027007844 */ /* 0x0001e80000000200 */
[----:B------:R0:W-:Y:S01]  /*c3e0*/  STSM.16.M88.4 [R28], R40 ;  /* 0x000000281c007844 */ /* 0x0001e20000000200 */
[----:B------:R-:W-:Y:S06]  /*c3f0*/  BAR.SYNC.DEFER_BLOCKING 0x1, 0x180 ;  /* 0x0046000000007b1d */ /* 0x000fec0000010000 */
[----:B------:R-:W2:Y:S04]  /*c400*/  @P0 LDG.E R14, desc[UR52][R6.64] ;  /* 0x00000034060e0981 */ /* 0x000ea8000c1e1900 */
[----:B------:R-:W3:Y:S01]  /*c410*/  @P1 LDG.E R12, desc[UR52][R12.64] ;  /* 0x000000340c0c1981 */ /* 0x000ee2000c1e1900 */
[----:B------:R-:W-:Y:S01]  /*c420*/  UMOV UR4, URZ ;  /* 0x0000003f00047c82 */ /* 0x000fe20008000000 */
[----:B------:R-:W-:Y:S01]  /*c430*/  ULDC UR8, c[0x0][0xa88] ;  /* 0x0002a20000087ab9 */ /* 0x000fe20000000800 */
[----:B--2---:R-:W-:-:S02]  /*c440*/  @P0 R2UR UR4, R14 ;  /* 0x000000000e0402ca */ /* 0x004fc400000e0000 */
[----:B---3--:R-:W-:Y:S01]  /*c450*/  @P1 R2UR UR8, R12 ;  /* 0x000000000c0812ca */ /* 0x008fe200000e0000 */
[----:B0-----:R-:W-:-:S14]  /*c460*/  @P1 BRA `(.L_x_1681) ;  /* 0x0000000000181947 */ /* 0x001fdc0003800000 */
[----:B------:R-:W-:Y:S05]  /*c470*/  @!P0 BRA `(.L_x_1681) ;  /* 0x0000000000148947 */ /* 0x000fea0003800000 */
[----:B------:R-:W2:Y:S04]  /*c480*/  LDG.E R9, desc[UR52][R6.64] ;  /* 0x0000003406097981 */ /* 0x000ea8000c1e1900 */
[----:B------:R-:W3:Y:S01]  /*c490*/  LDG.E R8, desc[UR52][R6.64+0x4] ;  /* 0x0000043406087981 */ /* 0x000ee2000c1e1900 */
[----:B--2---:R-:W-:Y:S02]  /*c4a0*/  R2UR UR5, R9 ;  /* 0x00000000090572ca */ /* 0x004fe400000e0000 */
[----:B---3--:R-:W-:-:S13]  /*c4b0*/  R2UR UR8, R8 ;  /* 0x00000000080872ca */ /* 0x008fda00000e0000 */
[----:B------:R-:W-:-:S12]  /*c4c0*/  UIADD3 UR8, -UR5, UR8, URZ ;  /* 0x0000000805087290 */ /* 0x000fd8000fffe13f */
.L_x_1681:
[----:B------:R-:W-:Y:S01]  /*c4d0*/  USHF.R.S32.HI UR12, URZ, 0x1f, UR42 ;  /* 0x0000001f3f0c7899 */ /* 0x000fe2000801142a */
[----:B------:R-:W-:Y:S01]  /*c4e0*/  IMAD.U32 R6, RZ, RZ, UR41 ;  /* 0x00000029ff067e24 */ /* 0x000fe2000f8e00ff */
[----:B------:R-:W-:Y:S01]  /*c4f0*/  ULDC.64 UR10, c[0x0][0xb70] ;  /* 0x0002dc00000a7ab9 */ /* 0x000fe20000000a00 */
[----:B------:R-:W-:Y:S01]  /*c500*/  USHF.R.S32.HI UR5, URZ, 0x1f, UR4 ;  /* 0x0000001f3f057899 */ /* 0x000fe20008011404 */
[----:B------:R-:W-:Y:S01]  /*c510*/  IMAD R7, R16, 0x40, R22 ;  /* 0x0000004010077824 */ /* 0x000fe200078e0216 */
[----:B------:R-:W-:Y:S01]  /*c520*/  UIMAD UR9, UR12, UR10, URZ ;  /* 0x0000000a0c0972a4 */ /* 0x000fe2000f8e023f */
[----:B------:R-:W-:Y:S01]  /*c530*/  IMAD R9, R6, 0xc0, R19 ;  /* 0x000000c006097824 */ /* 0x000fe200078e0213 */
[----:B------:R-:W-:Y:S01]  /*c540*/  UIMAD.WIDE.U32 UR6, UR42, UR10, UR4 ;  /* 0x0000000a2a0672a5 */ /* 0x000fe2000f8e0004 */
[----:B------:R-:W-:Y:S01]  /*c550*/  IMAD.WIDE R4, R7, 0x2, R4 ;  /* 0x0000000207047825 */ /* 0x000fe200078e0204 */
[----:B------:R-:W-:Y:S01]  /*c560*/  UIMAD UR9, UR42, UR11, UR9 ;  /* 0x0000000b2a0972a4 */ /* 0x000fe2000f8e0209 */
[----:B------:R-:W-:Y:S01]  /*c570*/  LOP3.LUT P0, RZ, R23, 0x3, RZ, 0xc0, !PT ;  /* 0x0000000317ff7812 */ /* 0x000fe2000780c0ff */
[----:B------:R-:W-:Y:S01]  /*c580*/  USEL UR39, UR39, URZ, !UP0 ;  /* 0x0000003f27277287 */ /* 0x000fe2000c000000 */
[----:B------:R-:W-:Y:S01]  /*c590*/  SHF.R.S32.HI R6, RZ, 0x1f, R9 ;  /* 0x0000001fff067819 */ /* 0x000fe20000011409 */
[----:B------:R-:W-:Y:S01]  /*c5a0*/  ULDC.64 UR10, c[0x0][0xb78] ;  /* 0x0002de00000a7ab9 */ /* 0x000fe20000000a00 */
[----:B------:R-:W-:Y:S01]  /*c5b0*/  UIADD3 UR7, UR7, UR9, URZ ;  /* 0x0000000907077290 */ /* 0x000fe2000fffe03f */
[C---:B------:R-:W-:Y:S01]  /*c5c0*/  LOP3.LUT R25, R4.reuse, 0x380, RZ, 0xc0, !PT ;  /* 0x0000038004197812 */ /* 0x040fe200078ec0ff */
[----:B------:R-:W-:Y:S01]  /*c5d0*/  USEL UR38, UR38, URZ, !UP0 ;  /* 0x0000003f26267287 */ /* 0x000fe2000c000000 */
        /* <DEDUP_REMOVED lines=8> */
[----:B------:R-:W-:-:S05]  /*c660*/  IMAD.U32 R11, RZ, RZ, UR9 ;  /* 0x00000009ff0b7e24 */ /* 0x000fca000f8e00ff */
[----:B------:R-:W-:Y:S01]  /*c670*/  IADD3.X R7, R6, UR7, R11, P1, !PT ;  /* 0x0000000706077c10 */ /* 0x000fe20008ffe40b */
[----:B------:R-:W-:Y:S01]  /*c680*/  ULDC.64 UR6, c[0x0][0xb40] ;  /* 0x0002d00000067ab9 */ /* 0x000fe20000000a00 */
[C---:B------:R-:W-:Y:S02]  /*c690*/  IADD3 R6, R9.reuse, 0x8, RZ ;  /* 0x0000000809067810 */ /* 0x040fe40007ffe0ff */
[----:B------:R-:W-:Y:S02]  /*c6a0*/  LEA R28, P2, R8, UR6, 0x2 ;  /* 0x00000006081c7c11 */ /* 0x000fe4000f8410ff */
[----:B------:R-:W-:Y:S02]  /*c6b0*/  IADD3 R11, P4, R4, 0x4800, RZ ;  /* 0x00004800040b7810 */ /* 0x000fe40007f9e0ff */
[----:B------:R-:W-:Y:S01]  /*c6c0*/  LEA.HI.X R29, R8, UR7, R7, 0x2, P2 ;  /* 0x00000007081d7c11 */ /* 0x000fe200090f1407 */
[----:B------:R-:W-:Y:S01]  /*c6d0*/  ULDC.64 UR6, c[0x0][0xaa0] ;  /* 0x0002a80000067ab9 */ /* 0x000fe20000000a00 */
[----:B------:R-:W-:Y:S01]  /*c6e0*/  IADD3 R17, P2, R4, 0x1800, RZ ;  /* 0x0000180004117810 */ /* 0x000fe20007f5e0ff */
[----:B------:R-:W-:Y:S01]  /*c6f0*/  IMAD.X R7, RZ, RZ, R5, P4 ;  /* 0x000000ffff077224 */ /* 0x000fe200020e0605 */
[----:B------:R-:W-:-:S02]  /*c700*/  ISETP.GE.OR P1, PT, R9, UR8, P0 ;  /* 0x0000000809007c0c */ /* 0x000fc40008726670 */
[----:B------:R-:W-:Y:S01]  /*c710*/  LOP3.LUT R8, R15, 0x380, RZ, 0xc0, !PT ;  /* 0x000003800f087812 */ /* 0x000fe200078ec0ff */
[----:B------:R-:W-:Y:S01]  /*c720*/  UIMAD UR5, UR5, UR6, URZ ;  /* 0x00000006050572a4 */ /* 0x000fe2000f8e023f */
[----:B------:R-:W-:Y:S01]  /*c730*/  ISETP.GE.OR P0, PT, R6, UR8, P0 ;  /* 0x0000000806007c0c */ /* 0x000fe20008706670 */
[--C-:B------:R-:W-:Y:S01]  /*c740*/  IMAD.X R13, RZ, RZ, R5.reuse, P2 ;  /* 0x000000ffff0d7224 */ /* 0x100fe200010e0605 */
[----:B------:R-:W-:Y:S01]  /*c750*/  LOP3.LUT R10, R17, 0x380, RZ, 0xc0, !PT ;  /* 0x00000380110a7812 */ /* 0x000fe200078ec0ff */
[----:B------:R-:W-:Y:S01]  /*c760*/  IMAD.X R9, RZ, RZ, R5, P3 ;  /* 0x000000ffff097224 */ /* 0x000fe200018e0605 */
[----:B------:R-:W-:Y:S02]  /*c770*/  LOP3.LUT R6, R11, 0x380, RZ, 0xc0, !PT ;  /* 0x000003800b067812 */ /* 0x000fe400078ec0ff */
[----:B------:R-:W-:Y:S02]  /*c780*/  SHF.R.U64 R10, R10, 0x3, RZ ;  /* 0x000000030a0a7819 */ /* 0x000fe400000012ff */
[----:B------:R-:W-:Y:S01]  /*c790*/  SHF.R.U64 R8, R8, 0x3, RZ ;  /* 0x0000000308087819 */ /* 0x000fe200000012ff */
[----:B------:R-:W-:Y:S01]  /*c7a0*/  IMAD.MOV.U32 R20, RZ, RZ, R22 ;  /* 0x000000ffff147224 */ /* 0x000fe200078e0016 */
[----:B------:R-:W-:Y:S01]  /*c7b0*/  SHF.R.U64 R4, R6, 0x3, RZ ;  /* 0x0000000306047819 */ /* 0x000fe200000012ff */
[----:B------:R-:W-:Y:S01]  /*c7c0*/  @!P1 STG.E desc[UR52][R28.64], R2 ;  /* 0x000000021c009986 */ /* 0x000fe2000c101934 */
[----:B------:R-:W-:Y:S01]  /*c7d0*/  LOP3.LUT R12, R10, R17, RZ, 0x3c, !PT ;  /* 0x000000110a0c7212 */ /* 0x000fe200078e3cff */
[----:B------:R-:W-:Y:S01]  /*c7e0*/  IMAD.U32 R17, RZ, RZ, UR6 ;  /* 0x00000006ff117e24 */ /* 0x000fe2000f8e00ff */
[----:B------:R-:W-:-:S02]  /*c7f0*/  LOP3.LUT R8, R8, R15, RZ, 0x3c, !PT ;  /* 0x0000000f08087212 */ /* 0x000fc400078e3cff */
[----:B------:R-:W-:Y:S01]  /*c800*/  SHF.R.S32.HI R21, RZ, 0x1f, R22 ;  /* 0x0000001fff157819 */ /* 0x000fe20000011416 */
[----:B------:R-:W-:Y:S01]  /*c810*/  UIMAD UR5, UR4, UR7, UR5 ;  /* 0x00000007040572a4 */ /* 0x000fe2000f8e0205 */
[----:B------:R-:W-:Y:S01]  /*c820*/  LOP3.LUT R6, R4, R11, RZ, 0x3c, !PT ;  /* 0x0000000b04067212 */ /* 0x000fe200078e3cff */
[----:B------:R0:W-:Y:S01]  /*c830*/  @!P0 STG.E desc[UR52][R28.64+0x20], R0 ;  /* 0x000020001c008986 */ /* 0x0001e2000c101934 */
[----:B------:R-:W-:Y:S01]  /*c840*/  ULDC.64 UR6, c[0x0][0xae0] ;  /* 0x0002b80000067ab9 */ /* 0x000fe20000000a00 */
[----:B------:R-:W-:Y:S01]  /*c850*/  IMAD.WIDE.U32 R20, R17, UR4, R20 ;  /* 0x0000000411147c25 */ /* 0x000fe2000f8e0014 */
[----:B------:R-:W-:Y:S01]  /*c860*/  UIMAD UR4, UR12, UR6, URZ ;  /* 0x000000060c0472a4 */ /* 0x000fe2000f8e023f */
[----:B------:R-:W5:Y:S04]  /*c870*/  LD.E.128 R24, desc[UR52][R24.64] ;  /* 0x0000003418187980 */ /* 0x000f68000c101d00 */
[----:B------:R-:W5:Y:S01]  /*c880*/  LD.E.128 R12, desc[UR52][R12.64] ;  /* 0x000000340c0c7980 */ /* 0x000f62000c101d00 */
[----:B------:R-:W-:-:S03]  /*c890*/  VIADD R21, R21, UR5 ;  /* 0x0000000515157c36 */ /* 0x000fc60008000000 */
[----:B------:R-:W5:Y:S01]  /*c8a0*/  LD.E.128 R8, desc[UR52][R8.64] ;  /* 0x0000003408087980 */ /* 0x000f62000c101d00 */
[----:B------:R-:W-:-:S03]  /*c8b0*/  IMAD.U32 R17, RZ, RZ, UR6 ;  /* 0x00000006ff117e24 */ /* 0x000fc6000f8e00ff */
[----:B------:R-:W5:Y:S01]  /*c8c0*/  LD.E.128 R4, desc[UR52][R6.64] ;  /* 0x0000003406047980 */ /* 0x000f62000c101d00 */
[----:B------:R-:W-:Y:S02]  /*c8d0*/  UIMAD UR4, UR42, UR7, UR4 ;  /* 0x000000072a0472a4 */ /* 0x000fe4000f8e0204 */
[----:B------:R-:W-:Y:S01]  /*c8e0*/  IMAD.WIDE.U32 R20, R17, UR42, R20 ;  /* 0x0000002a11147c25 */ /* 0x000fe2000f8e0014 */
[----:B------:R-:W-:Y:S01]  /*c8f0*/  ULDC UR5, c[0x0][0xa8c] ;  /* 0x0002a30000057ab9 */ /* 0x000fe20000000800 */
[----:B------:R-:W-:Y:S01]  /*c900*/  @!PT LDS RZ, [RZ] ;  /* 0x00000000fffff984 */ /* 0x000fe20000000800 */
[----:B------:R-:W-:Y:S01]  /*c910*/  @!PT LDS RZ, [RZ] ;  /* 0x00000000fffff984 */ /* 0x000fe20000000800 */
[----:B------:R-:W-:Y:S01]  /*c920*/  @!PT LDS RZ, [RZ] ;  /* 0x00000000fffff984 */ /* 0x000fe20000000800 */
[----:B------:R-:W-:Y:S01]  /*c930*/  @!PT LDS RZ, [RZ] ;  /* 0x00000000fffff984 */ /* 0x000fe20000000800 */
[----:B------:R1:W-:Y:S06]  /*c940*/  MEMBAR.ALL.CTA ;  /* 0x0000000000007992 */ /* 0x0003ec0000008000 */
[----:B-1----:R-:W1:Y:S01]  /*c950*/  FENCE.VIEW.ASYNC.S ;  /* 0x00000000000073c6 */ /* 0x002e620000000000 */
[----:B------:R-:W-:Y:S01]  /*c960*/  UIMAD UR8, UR41, -0xc0, UR8 ;  /* 0xffffff40290878a4 */ /* 0x000fe2000f8e0208 */
[----:B0-----:R-:W-:Y:S01]  /*c970*/  VIADD R0, R16, 0x30 ;  /* 0x0000003010007836 */ /* 0x001fe20000000000 */
[----:B------:R-:W-:Y:S01]  /*c980*/  ISETP.GE.AND P0, PT, R22, UR5, PT ;  /* 0x0000000516007c0c */ /* 0x000fe2000bf06270 */
[C---:B------:R-:W-:Y:S01]  /*c990*/  VIADD R2, R16.reuse, 0x60 ;  /* 0x0000006010027836 */ /* 0x040fe20000000000 */
[----:B------:R-:W-:Y:S01]  /*c9a0*/  IADD3 R17, R16, 0x90, RZ ;  /* 0x0000009010117810 */ /* 0x000fe20007ffe0ff */
[----:B------:R-:W-:Y:S01]  /*c9b0*/  VIADD R21, R21, UR4 ;  /* 0x0000000415157c36 */ /* 0x000fe20008000000 */
[----:B------:R-:W-:Y:S01]  /*c9c0*/  ISETP.GE.OR P3, PT, R0, UR8, P0 ;  /* 0x0000000800007c0c */ /* 0x000fe20008766670 */
[----:B------:R-:W-:Y:S01]  /*c9d0*/  ULDC.64 UR4, c[0x0][0xae8] ;  /* 0x0002ba0000047ab9 */ /* 0x000fe20000000a00 */
[----:B------:R-:W-:Y:S01]  /*c9e0*/  ISETP.GE.OR P1, PT, R2, UR8, P0 ;  /* 0x0000000802007c0c */ /* 0x000fe20008726670 */
[----:B------:R-:W-:Y:S01]  /*c9f0*/  IMAD.U32 R33, RZ, RZ, UR4 ;  /* 0x00000004ff217e24 */ /* 0x000fe2000f8e00ff */
[----:B------:R-:W-:Y:S01]  /*ca00*/  ISETP.GE.OR P2, PT, R17, UR8, P0 ;  /* 0x0000000811007c0c */ /* 0x000fe20008746670 */
[----:B------:R-:W-:Y:S01]  /*ca10*/  UIMAD UR4, UR39, UR4, URZ ;  /* 0x00000004270472a4 */ /* 0x000fe2000f8e023f */
[----:B------:R-:W-:Y:S01]  /*ca20*/  ISETP.GE.OR P0, PT, R16, UR8, P0 ;  /* 0x0000000810007c0c */ /* 0x000fe20008706670 */
[----:B------:R-:W-:Y:S01]  /*ca30*/  VIADD R3, R3, 0x13220 ;  /* 0x0001322003037836 */ /* 0x000fe20000000000 */
[----:B------:R-:W-:Y:S01]  /*ca40*/  SHF.R.S32.HI R17, RZ, 0x1f, R16 ;  /* 0x0000001fff117819 */ /* 0x000fe20000011410 */
[----:B------:R-:W-:-:S02]  /*ca50*/  UIMAD UR4, UR38, UR5, UR4 ;  /* 0x00000005260472a4 */ /* 0x000fc4000f8e0204 */
[----:B------:R-:W-:Y:S01]  /*ca60*/  IMAD.WIDE.U32 R32, R33, UR38, R20 ;  /* 0x0000002621207c25 */ /* 0x000fe2000f8e0014 */
[----:B------:R-:W-:Y:S01]  /*ca70*/  BSSY B1, `(.L_x_1682) ;  /* 0x0000012000017945 */ /* 0x000fe20003800000 */
[----:B------:R-:W-:Y:S02]  /*ca80*/  PRMT R3, RZ, 0x654, R3 ;  /* 0x00000654ff037816 */ /* 0x000fe40000000003 */
[----:B------:R-:W-:Y:S02]  /*ca90*/  IMAD.U32 R29, RZ, RZ, UR41 ;  /* 0x00000029ff1d7e24 */ /* 0x000fe4000f8e00ff */
[----:B------:R-:W-:Y:S01]  /*caa0*/  VIADD R35, R33, UR4 ;  /* 0x0000000421237c36 */ /* 0x000fe20008000000 */
[----:B-1----:R0:W-:Y:S01]  /*cab0*/  SYNCS.ARRIVE.TRANS64.RED.A1T0 RZ, [R3+URZ], RZ ;  /* 0x000000ff03ff79a7 */ /* 0x0021e2000810043f */
[----:B------:R-:W-:Y:S01]  /*cac0*/  IMAD.WIDE R28, R29, 0xc0, R16 ;  /* 0x000000c01d1c7825 */ /* 0x000fe200078e0210 */
[----:B------:R-:W-:Y:S06]  /*cad0*/  @P0 BRA `(.L_x_1683) ;  /* 0x00000000002c0947 */ /* 0x000fec0003800000 */
        /* <DEDUP_REMOVED lines=11> */
.L_x_1683:
[----:B------:R-:W-:Y:S05]  /*cb90*/  BSYNC B1 ;  /* 0x0000000000017941 */ /* 0x000fea0003800000 */
.L_x_1682:
[----:B------:R-:W-:Y:S04]  /*cba0*/  BSSY B1, `(.L_x_1684) ;  /* 0x000000f000017945 */ /* 0x000fe80003800000 */
[----:B------:R-:W-:Y:S05]  /*cbb0*/  @P3 BRA `(.L_x_1685) ;  /* 0x0000000000343947 */ /* 0x000fea0003800000 */
[----:B-1----:R-:W-:Y:S01]  /*cbc0*/  IADD3 R21, P0, R28, 0x30, RZ ;  /* 0x000000301c157810 */ /* 0x002fe20007f1e0ff */
[----:B------:R-:W-:Y:S01]  /*cbd0*/  ULDC.64 UR4, c[0x0][0xad8] ;  /* 0x0002b60000047ab9 */ /* 0x000fe20000000a00 */
[----:B0-----:R-:W-:Y:S01]  /*cbe0*/  MOV R3, R35 ;  /* 0x0000002300037202 */ /* 0x001fe20000000f00 */
        /* <DEDUP_REMOVED lines=9> */
[----:B-----5:R2:W-:Y:S02]  /*cc80*/  STG.E.128 desc[UR52][R20.64], R12 ;  /* 0x0000000c14007986 */ /* 0x0205e4000c101d34 */
.L_x_1685:
[----:B------:R-:W-:Y:S05]  /*cc90*/  BSYNC B1 ;  /* 0x0000000000017941 */ /* 0x000fea0003800000 */
.L_x_1684:
        /* <DEDUP_REMOVED lines=15> */
.L_x_1687:
[----:B------:R-:W-:Y:S05]  /*cd90*/  BSYNC B1 ;  /* 0x0000000000017941 */ /* 0x000fea0003800000 */
.L_x_1686:
[----:B------:R-:W-:Y:S05]  /*cda0*/  @P2 BRA `(.L_x_1688) ;  /* 0x0000000800ac2947 */ /* 0x000fea0003800000 */
[----:B---3-5:R-:W-:Y:S01]  /*cdb0*/  IADD3 R9, P0, R28, 0x90, RZ ;  /* 0x000000901c097810 */ /* 0x028fe20007f1e0ff */
        /* <DEDUP_REMOVED lines=13> */
.L_x_1680:
[----:B------:R-:W-:Y:S01]  /*ce90*/  ULDC.64 UR4, c[0x0][0xbe0] ;  /* 0x0002f80000047ab9 */ /* 0x000fe20000000a00 */
[----:B------:R-:W-:Y:S01]  /*cea0*/  ULDC.64 UR6, c[0x0][0xbd8] ;  /* 0x0002f60000067ab9 */ /* 0x000fe20000000a00 */
[----:B------:R-:W-:Y:S01]  /*ceb0*/  UISETP.NE.U32.AND UP0, UPT, UR4, URZ, UPT ;  /* 0x0000003f0400728c */ /* 0x000fe2000bf05070 */
[----:B------:R-:W0:Y:S03]  /*cec0*/  S2R R0, SR_TID.X ;  /* 0x0000000000007919 */ /* 0x000e260000002100 */
[----:B------:R-:W-:Y:S02]  /*ced0*/  UISETP.NE.AND.EX UP1, UPT, UR5, URZ, UPT, UP0 ;  /* 0x0000003f0500728c */ /* 0x000fe4000bf25300 */
[----:B------:R-:W-:-:S04]  /*cee0*/  UISETP.NE.U32.AND UP0, UPT, UR6, URZ, UPT ;  /* 0x0000003f0600728c */ /* 0x000fc8000bf05070 */
[----:B------:R-:W-:Y:S01]  /*cef0*/  PLOP3.LUT P2, PT, PT, PT, UP1, 0x80, 0x0 ;  /* 0x000000000000781c */ /* 0x000fe20003f4f018 */
[----:B------:R-:W-:-:S04]  /*cf00*/  UISETP.NE.AND.EX UP0, UPT, UR7, URZ, UPT, UP0 ;  /* 0x0000003f0700728c */ /* 0x000fc8000bf05300 */
[----:B------:R-:W-:Y:S02]  /*cf10*/  @UP1 ULDC.64 UR4, c[0x0][0xbe0] ;  /* 0x0002f80000041ab9 */ /* 0x000fe40000000a00 */
[----:B------:R-:W-:Y:S01]  /*cf20*/  @UP1 UIMAD.WIDE UR4, UR38, 0x4, UR4 ;  /* 0x00000004260418a5 */ /* 0x000fe2000f8e0204 */
[----:B------:R-:W-:Y:S01]  /*cf30*/  PLOP3.LUT P1, PT, PT, PT, UP0, 0x80, 0x0 ;  /* 0x000000000000781c */ /* 0x000fe20003f2f008 */
[----:B------:R-:W-:-:S04]  /*cf40*/  ULEA UR6, UP1, UR38, UR6, 0x2 ;  /* 0x0000000626067291 */ /* 0x000fc8000f82103f */
[----:B------:R-:W-:Y:S01]  /*cf50*/  IMAD.U32 R4, RZ, RZ, UR4 ;  /* 0x00000004ff047e24 */ /* 0x000fe2000f8e00ff */
[----:B------:R-:W-:Y:S01]  /*cf60*/  MOV R5, UR5 ;  /* 0x0000000500057c02 */ /* 0x000fe20008000f00 */
[----:B------:R-:W-:Y:S01]  /*cf70*/  ULEA.HI.X UR7, UR38, UR7, UR39, 0x2, UP1 ;  /* 0x0000000726077291 */ /* 0x000fe200088f1427 */
[----:B------:R-:W-:-:S03]  /*cf80*/  IMAD.MOV.U32 R7, RZ, RZ, RZ ;  /* 0x000000ffff077224 */ /* 0x000fc600078e00ff */
[----:B------:R-:W2:Y:S01]  /*cf90*/  @P2 LDG.E R4, desc[UR52][R4.64] ;  /* 0x0000003404042981 */ /* 0x000ea2000c1e1900 */
[----:B------:R-:W-:Y:S02]  /*cfa0*/  IMAD.U32 R2, RZ, RZ, UR6 ;  /* 0x00000006ff027e24 */ /* 0x000fe4000f8e00ff */
[----:B------:R-:W-:Y:S02]  /*cfb0*/  IMAD.U32 R3, RZ, RZ, UR7 ;  /* 0x00000007ff037e24 */ /* 0x000fe4000f8e00ff */
[----:B0-----:R-:W-:-:S03]  /*cfc0*/  VIADD R0, R0, 0xffffff80 ;  /* 0xffffff8000007836 */ /* 0x001fc60000000000 */
[----:B------:R0:W5:Y:S01]  /*cfd0*/  @P1 LDG.E R7, desc[UR52][R2.64] ;  /* 0x0000003402071981 */ /* 0x000162000c1e1900 */
[----:B------:R-:W-:Y:S01]  /*cfe0*/  ULDC UR4, c[0x0][0xa88] ;  /* 0x0002a20000047ab9 */ /* 0x000fe20000000800 */
[----:B------:R-:W-:Y:S02]  /*cff0*/  ISETP.GT.AND P0, PT, R0, 0xbf, PT ;  /* 0x000000bf0000780c */ /* 0x000fe40003f04270 */
[----:B--2---:R-:W-:Y:S01]  /*d000*/  @P2 R2UR UR4, R4 ;  /* 0x00000000040422ca */ /* 0x004fe200000e0000 */
[----:B0-----:R-:W-:-:S14]  /*d010*/  @P2 BRA `(.L_x_1689) ;  /* 0x0000000000182947 */ /* 0x001fdc0003800000 */
[----:B------:R-:W-:Y:S05]  /*d020*/  @!P1 BRA `(.L_x_1689) ;  /* 0x0000000000149947 */ /* 0x000fea0003800000 */
[----:B------:R-:W2:Y:S04]  /*d030*/  LDG.E R4, desc[UR52][R2.64] ;  /* 0x0000003402047981 */ /* 0x000ea8000c1e1900 */
[----:B------:R-:W3:Y:S01]  /*d040*/  LDG.E R0, desc[UR52][R2.64+0x4] ;  /* 0x0000043402007981 */ /* 0x000ee2000c1e1900 */
[----:B--2---:R-:W-:Y:S02]  /*d050*/  R2UR UR5, R4 ;  /* 0x00000000040572ca */ /* 0x004fe400000e0000 */
[----:B---3--:R-:W-:-:S13]  /*d060*/  R2UR UR4, R0 ;  /* 0x00000000000472ca */ /* 0x008fda00000e0000 */
[----:B------:R-:W-:-:S12]  /*d070*/  UIADD3 UR4, -UR5, UR4, URZ ;  /* 0x0000000405047290 */ /* 0x000fd8000fffe13f */
.L_x_1689:
[----:B------:R-:W-:Y:S01]  /*d080*/  USHF.R.S32.HI UR7, URZ, 0x1f, UR42 ;  /* 0x0000001f3f077899 */ /* 0x000fe2000801142a */
[----:B------:R-:W-:Y:S01]  /*d090*/  BSSY B1, `(.L_x_1690) ;  /* 0x000001f000017945 */ /* 0x000fe20003800000 */
[----:B------:R-:W-:Y:S01]  /*d0a0*/  USEL UR38, UR38, URZ, !UP0 ;  /* 0x0000003f26267287 */ /* 0x000fe2000c000000 */
[----:B------:R-:W-:Y:S01]  /*d0b0*/  SHF.R.S32.HI R9, RZ, 0x1f, R22 ;  /* 0x0000001fff097819 */ /* 0x000fe20000011416 */
[----:B------:R-:W-:Y:S01]  /*d0c0*/  USEL UR39, UR39, URZ, !UP0 ;  /* 0x0000003f27277287 */ /* 0x000fe2000c000000 */
[----:B-----5:R-:W-:Y:S01]  /*d0d0*/  SHF.R.S32.HI R6, RZ, 0x1f, R7 ;  /* 0x0000001fff067819 */ /* 0x020fe20000011407 */
[----:B------:R-:W-:Y:S10]  /*d0e0*/  @P0 BRA `(.L_x_1691) ;  /* 0x0000000000640947 */ /* 0x000ff40003800000 */
[----:B------:R-:W0:Y:S01]  /*d0f0*/  S2R R2, SR_TID.X ;  /* 0x0000000000027919 */ /* 0x000e220000002100 */
[----:B------:R-:W-:-:S04]  /*d100*/  IMAD.U32 R0, RZ, RZ, UR41 ;  /* 0x00000029ff007e24 */ /* 0x000fc8000f8e00ff */
[----:B0-----:R-:W-:-:S04]  /*d110*/  IMAD R0, R0, 0xc0, R2 ;  /* 0x000000c000007824 */ /* 0x001fc800078e0202 */
[----:B------:R-:W-:-:S05]  /*d120*/  VIADD R0, R0, 0xffffff80 ;  /* 0xffffff8000007836 */ /* 0x000fca0000000000 */
[----:B------:R-:W-:-:S13]  /*d130*/  ISETP.GE.AND P0, PT, R0, UR4, PT ;  /* 0x0000000400007c0c */ /* 0x000fda000bf06270 */
        /* <DEDUP_REMOVED lines=17> */
[----:B------:R-:W-:Y:S02]  /*d250*/  LEA.HI.X R5, R2, UR9, R3, 0x2, P0 ;  /* 0x0000000902057c11 */ /* 0x000fe400080f1403 */
[----:B------:R-:W-:-:S05]  /*d260*/  MOV R3, 0xff800000 ;  /* 0xff80000000037802 */ /* 0x000fca0000000f00 */
[----:B------:R0:W-:Y:S02]  /*d270*/  STG.E desc[UR52][R4.64], R3 ;  /* 0x0000000304007986 */ /* 0x0001e4000c101934 */
.L_x_1691:
[----:B------:R-:W-:Y:S05]  /*d280*/  BSYNC B1 ;  /* 0x0000000000017941 */ /* 0x000fea0003800000 */
.L_x_1690:
[----:B------:R-:W-:Y:S01]  /*d290*/  ULDC.64 UR8, c[0x0][0xaa0] ;  /* 0x0002a80000087ab9 */ /* 0x000fe20000000a00 */
[----:B------:R-:W-:Y:S01]  /*d2a0*/  IMAD.MOV.U32 R2, RZ, RZ, R22 ;  /* 0x000000ffff027224 */ /* 0x000fe200078e0016 */
[----:B------:R-:W-:Y:S01]  /*d2b0*/  UIMAD UR6, UR41, -0xc0, UR4 ;  /* 0xffffff40290678a4 */ /* 0x000fe2000f8e0204 */
[----:B0-----:R-:W-:Y:S01]  /*d2c0*/  IMAD.MOV.U32 R3, RZ, RZ, R9 ;  /* 0x000000ffff037224 */ /* 0x001fe200078e0009 */
[----:B------:R-:W-:Y:S01]  /*d2d0*/  ULDC.64 UR10, c[0x0][0xae0] ;  /* 0x0002b800000a7ab9 */ /* 0x000fe20000000a00 */
[----:B------:R-:W-:Y:S01]  /*d2e0*/  IMAD R0, R6, UR8, RZ ;  /* 0x0000000806007c24 */ /* 0x000fe2000f8e02ff */
[----:B------:R-:W-:Y:S01]  /*d2f0*/  UIMAD UR5, UR7, UR10, URZ ;  /* 0x0000000a070572a4 */ /* 0x000fe2000f8e023f */
[C---:B------:R-:W-:Y:S01]  /*d300*/  IMAD.WIDE.U32 R2, R7.reuse, UR8, R2 ;  /* 0x0000000807027c25 */ /* 0x040fe2000f8e0002 */
[----:B------:R-:W-:Y:S01]  /*d310*/  ULDC UR8, c[0x0][0xa8c] ;  /* 0x0002a30000087ab9 */ /* 0x000fe20000000800 */
[----:B------:R-:W-:Y:S01]  /*d320*/  MOV R6, R16 ;  /* 0x0000001000067202 */ /* 0x000fe20000000f00 */
[----:B------:R-:W-:Y:S01]  /*d330*/  UIMAD UR5, UR42, UR11, UR5 ;  /* 0x0000000b2a0572a4 */ /* 0x000fe2000f8e0205 */
[----:B------:R-:W-:Y:S01]  /*d340*/  IMAD R7, R7, UR9, R0 ;  /* 0x0000000907077c24 */ /* 0x000fe2000f8e0200 */
[----:B------:R-:W-:Y:S01]  /*d350*/  ISETP.GE.AND P0, PT, R22, UR8, PT ;  /* 0x0000000816007c0c */ /* 0x000fe2000bf06270 */
[C---:B------:R-:W-:Y:S01]  /*d360*/  VIADD R0, R16.reuse, 0x30 ;  /* 0x0000003010007836 */ /* 0x040fe20000000000 */
[----:B------:R-:W-:Y:S01]  /*d370*/  ULDC.64 UR8, c[0x0][0xae8] ;  /* 0x0002ba0000087ab9 */ /* 0x000fe20000000a00 */
[----:B------:R-:W-:Y:S01]  /*d380*/  VIADD R4, R16, 0x90 ;  /* 0x0000009010047836 */ /* 0x000fe20000000000 */
[----:B------:R-:W-:Y:S01]  /*d390*/  UIMAD UR4, UR39, UR8, URZ ;  /* 0x00000008270472a4 */ /* 0x000fe2000f8e023f */
[----:B------:R-:W-:Y:S01]  /*d3a0*/  IMAD.IADD R3, R3, 0x1, R7 ;  /* 0x0000000103037824 */ /* 0x000fe200078e0207 */
[----:B------:R-:W-:Y:S01]  /*d3b0*/  ISETP.GE.OR P3, PT, R0, UR6, P0 ;  /* 0x0000000600007c0c */ /* 0x000fe20008766670 */
[----:B------:R-:W-:Y:S01]  /*d3c0*/  VIADD R0, R16, 0x60 ;  /* 0x0000006010007836 */ /* 0x000fe20000000000 */
[----:B------:R-:W-:Y:S01]  /*d3d0*/  ISETP.GE.OR P2, PT, R4, UR6, P0 ;  /* 0x0000000604007c0c */ /* 0x000fe20008746670 */
[----:B------:R-:W-:Y:S01]  /*d3e0*/  IMAD.U32 R5, RZ, RZ, UR10 ;  /* 0x0000000aff057e24 */ /* 0x000fe2000f8e00ff */
[----:B------:R-:W-:Y:S01]  /*d3f0*/  UIMAD UR4, UR38, UR9, UR4 ;  /* 0x00000009260472a4 */ /* 0x000fe2000f8e0204 */
[----:B------:R-:W-:Y:S01]  /*d400*/  SHF.R.S32.HI R7, RZ, 0x1f, R16 ;  /* 0x0000001fff077819 */ /* 0x000fe20000011410 */
[----:B------:R-:W-:Y:S01]  /*d410*/  IMAD.U32 R9, RZ, RZ, UR41 ;  /* 0x00000029ff097e24 */ /* 0x000fe2000f8e00ff */
[----:B------:R-:W-:Y:S01]  /*d420*/  ISETP.GE.OR P1, PT, R0, UR6, P0 ;  /* 0x0000000600007c0c */ /* 0x000fe20008726670 */
[----:B------:R-:W-:Y:S01]  /*d430*/  IMAD.WIDE.U32 R2, R5, UR42, R2 ;  /* 0x0000002a05027c25 */ /* 0x000fe2000f8e0002 */
[----:B------:R-:W-:Y:S01]  /*d440*/  ISETP.GE.OR P0, PT, R16, UR6, P0 ;  /* 0x0000000610007c0c */ /* 0x000fe20008706670 */
[----:B------:R-:W-:Y:S02]  /*d450*/  BSSY B1, `(.L_x_1692) ;  /* 0x0000012000017945 */ /* 0x000fe40003800000 */
[----:B------:R-:W-:-:S02]  /*d460*/  VIADD R3, R3, UR5 ;  /* 0x0000000503037c36 */ /* 0x000fc40008000000 */
[----:B------:R-:W-:Y:S02]  /*d470*/  IMAD.U32 R5, RZ, RZ, UR8 ;  /* 0x00000008ff057e24 */ /* 0x000fe4000f8e00ff */
[----:B------:R-:W-:-:S04]  /*d480*/  IMAD.WIDE R6, R9, 0xc0, R6 ;  /* 0x000000c009067825 */ /* 0x000fc800078e0206 */
[----:B------:R-:W-:-:S04]  /*d490*/  IMAD.WIDE.U32 R4, R5, UR38, R2 ;  /* 0x0000002605047c25 */ /* 0x000fc8000f8e0002 */
        /* <DEDUP_REMOVED lines=13> */
.L_x_1693:
[----:B------:R-:W-:Y:S05]  /*d570*/  BSYNC B1 ;  /* 0x0000000000017941 */ /* 0x000fea0003800000 */
.L_x_1692:
        /* <DEDUP_REMOVED lines=15> */
.L_x_1695:
[----:B------:R-:W-:Y:S05]  /*d670*/  BSYNC B1 ;  /* 0x0000000000017941 */ /* 0x000fea0003800000 */
.L_x_1694:
[----:B------:R-:W-:Y:S04]  /*d680*/  BSSY B1, `(.L_x_1696) ;  /* 0x000000f000017945 */ /* 0x000fe80003800000 */
[----:B------:R-:W-:Y:S05]  /*d690*/  @P1 BRA `(.L_x_1697) ;  /* 0x0000000000341947 */ /* 0x000fea0003800000 */
[----:B01----:R-:W-:Y:S01]  /*d6a0*/  IADD3 R9, P0, R6, 0x60, RZ ;  /* 0x0000006006097810 */ /* 0x003fe20007f1e0ff */
        /* <DEDUP_REMOVED lines=12> */
.L_x_1697:
[----:B------:R-:W-:Y:S05]  /*d770*/  BSYNC B1 ;  /* 0x0000000000017941 */ /* 0x000fea0003800000 */
.L_x_1696:
        /* <DEDUP_REMOVED lines=14> */
.L_x_1688:
[----:B------:R-:W-:Y:S05]  /*d860*/  BSYNC B0 ;  /* 0x0000000000007941 */ /* 0x000fea0003800000 */
.L_x_1679:
[----:B------:R-:W-:Y:S02]  /*d870*/  ULDC UR4, c[0x0][0xc14] ;  /* 0x0003050000047ab9 */ /* 0x000fe40000000800 */
[----:B------:R-:W-:-:S13]  /*d880*/  ISETP.GE.AND P0, PT, R31, UR4, PT ;  /* 0x000000041f007c0c */ /* 0x000fda000bf06270 */
[----:B------:R-:W-:Y:S05]  /*d890*/  @!P0 BRA `(.L_x_1698) ;  /* 0xffffff3400308947 */ /* 0x000fea000383ffff */
[----:B------:R-:W-:Y:S05]  /*d8a0*/  EXIT ;  /* 0x000000000000794d */ /* 0x000fea0003800000 */
.L_x_1640:
[----:B------:R-:W-:-:S08]  /*d8b0*/  NOP ;  /* 0x0000000000007918 */ /* 0x000fd00000000000 */
[----:B------:R-:W0:-:S00]  /*d8c0*/  USETMAXREG.DEALLOC.CTAPOOL 0x20 ;  /* 0x00000020000079c8 */ /* 0x000e0000080e0500 */
[----:B0-----:R-:W-:-:S06]  /*d8d0*/  LOP3.LUT R0, R0, 0x3, RZ, 0xc0, !PT ;  /* 0x0000000300007812 */ /* 0x001fcc00078ec0ff */
[----:B------:R-:W0:Y:S02]  /*d8e0*/  SHFL.IDX PT, R0, R0, RZ, 0x1f ;  /* 0x00001fff00007589 */ /* 0x000e2400000e0000 */
[----:B0-----:R-:W-:Y:S01]  /*d8f0*/  ISETP.NE.AND P0, PT, R0, RZ, PT ;  /* 0x000000ff0000720c */ /* 0x001fe20003f05270 */
[----:B------:R-:W-:-:S03]  /*d900*/  IMAD.MOV.U32 R0, RZ, RZ, RZ ;  /* 0x000000ffff007224 */ /* 0x000fc600078e00ff */
[----:B------:R-:W-:-:S05]  /*d910*/  P2R R2, PR, RZ, 0x1 ;  /* 0x00000001ff027803 */ /* 0x000fca0000000000 */
[----:B------:R0:W-:Y:S04]  /*d920*/  STL [R1], R2 ;  /* 0x0000000201007387 */ /* 0x0001e80000100800 */
        /* <DEDUP_REMOVED lines=10> */
.L_x_1699:
        /* <DEDUP_REMOVED lines=29> */
[----:B0-----:R-:W-:-:S04]  /*dba0*/  SEL R7, R6, RZ, P5 ;  /* 0x000000ff06077207 */ /* 0x001fc80002800000 */
[----:B------:R-:W-:Y:S02]  /*dbb0*/  IADD3 R8, R2, R7, RZ ;  /* 0x0000000702087210 */ /* 0x000fe40007ffe0ff */
        /* <DEDUP_REMOVED lines=10> */
.L_x_1705:
        /* <DEDUP_REMOVED lines=14> */
.L_x_1704:
[----:B------:R-:W-:Y:S05]  /*dd40*/  BSYNC B0 ;  /* 0x0000000000007941 */ /* 0x000fea0003800000 */
.L_x_1703:
        /* <DEDUP_REMOVED lines=17> */
[----:B0-----:R-:W-:-:S05]  /*de60*/  IMAD R3, R10, R9, RZ ;  /* 0x000000090a037224 */ /* 0x001fca00078e02ff */
[----:B------:R-:W-:-:S04]  /*de70*/  IADD3 R4, R3, R4, RZ ;  /* 0x0000000403047210 */ /* 0x000fc80007ffe0ff */
[----:B------:R-:W-:-:S13]  /*de80*/  ISETP.GT.AND P6, PT, R4, R7, PT ;  /* 0x000000070400720c */ /* 0x000fda0003fc4270 */
[----:B------:R-:W-:Y:S05]  /*de90*/  @!P6 BRA `(.L_x_1705) ;  /* 0xfffffffc0070e947 */ /* 0x000fea000383ffff */
.L_x_1701:
        /* <DEDUP_REMOVED lines=25> */
.L_x_1706:
[----:B-1----:R-:W-:Y:S01]  /*e030*/  IMAD R24, R24, R9, R13 ;  /* 0x0000000918187224 */ /* 0x002fe200078e020d */
[----:B------:R-:W-:Y:S01]  /*e040*/  IABS R12, R4 ;  /* 0x00000004000c7213 */ /* 0x000fe20000000000 */
[----:B0-----:R-:W-:Y:S02]  /*e050*/  IMAD.MOV.U32 R11, RZ, RZ, R14 ;  /* 0x000000ffff0b7224 */ /* 0x001fe400078e000e */
[----:B------:R-:W-:Y:S01]  /*e060*/  IMAD.IADD R7, R7, 0x1, -R24 ;  /* 0x0000000107077824 */ /* 0x000fe200078e0a18 */
[----:B------:R-:W-:Y:S01]  /*e070*/  IADD3 R12, RZ, -R12, RZ ;  /* 0x8000000cff0c7210 */ /* 0x000fe20007ffe0ff */
[----:B------:R-:W-:Y:S02]  /*e080*/  IMAD R11, R11, R10, RZ ;  /* 0x0000000a0b0b7224 */ /* 0x000fe400078e02ff */
[----:B------:R-:W-:Y:S01]  /*e090*/  IMAD.MOV.U32 R2, RZ, RZ, RZ ;  /* 0x000000ffff027224 */ /* 0x000fe200078e00ff */
[----:B------:R-:W-:-:S03]  /*e0a0*/  IABS R8, R7 ;  /* 0x0000000700087213 */ /* 0x000fc60000000000 */
        /* <DEDUP_REMOVED lines=27> */
[----:B0-----:R-:W-:-:S05]  /*e260*/  IMAD.MOV R11, RZ, RZ, -R3 ;  /* 0x000000ffff0b7224 */ /* 0x001fca00078e0a03 */
[----:B------:R-:W-:Y:S02]  /*e270*/  MOV R2, R11 ;  /* 0x0000000b00027202 */ /* 0x000fe40000000f00 */
        /* <DEDUP_REMOVED lines=23> */
.L_x_1702:
[----:B------:R-:W-:Y:S01]  /*e3f0*/  IMAD.MOV.U32 R24, RZ, RZ, R7 ;  /* 0x000000ffff187224 */ /* 0x000fe200078e0007 */
[----:B------:R-:W-:Y:S01]  /*e400*/  MOV R25, RZ ;  /* 0x000000ff00197202 */ /* 0x000fe20000000f00 */
[----:B------:R-:W-:-:S06]  /*e410*/  UMOV UR38, URZ ;  /* 0x0000003f00267c82 */ /* 0x000fcc0008000000 */
.L_x_1707:
        /* <DEDUP_REMOVED lines=8> */
.L_x_1700:
[----:B------:R-:W-:Y:S01]  /*e4a0*/  ULDC UR4, c[0x0][0xc14] ;  /* 0x0003050000047ab9 */ /* 0x000fe20000000800 */
[----:B------:R-:W-:Y:S01]  /*e4b0*/  IMAD.MOV.U32 R17, RZ, RZ, 0x1 ;  /* 0x00000001ff117424 */ /* 0x000fe200078e00ff */
[----:B------:R-:W-:Y:S01]  /*e4c0*/  UISETP.GE.AND UP0, UPT, UR48, UR4, UPT ;  /* 0x000000043000728c */ /* 0x000fe2000bf06270 */
[----:B------:R-:W-:Y:S02]  /*e4d0*/  IMAD.MOV.U32 R29, RZ, RZ, RZ ;  /* 0x000000ffff1d7224 */ /* 0x000fe400078e00ff */
[----:B------:R-:W-:-:S03]  /*e4e0*/  IMAD.MOV.U32 R16, RZ, RZ, RZ ;  /* 0x000000ffff107224 */ /* 0x000fc600078e00ff */
[----:B------:R-:W-:-:S13]  /*e4f0*/  PLOP3.LUT P0, PT, PT, PT, UP0, 0x80, 0x0 ;  /* 0x000000000000781c */ /* 0x000fda0003f0f008 */
[----:B------:R-:W-:Y:S05]  /*e500*/  @P0 BRA `(.L_x_1708) ;  /* 0x0000003000f40947 */ /* 0x000fea0003800000 */
[----:B-1----:R-:W1:Y:S01]  /*e510*/  S2R R0, SR_TID.X ;  /* 0x0000000000007919 */ /* 0x002e620000002100 */
[----:B------:R-:W-:Y:S01]  /*e520*/  MOV R17, 0x1 ;  /* 0x0000000100117802 */ /* 0x000fe20000000f00 */
[----:B------:R-:W-:Y:S01]  /*e530*/  IMAD.MOV.U32 R16, RZ, RZ, RZ ;  /* 0x000000ffff107224 */ /* 0x000fe200078e00ff */
[----:B------:R-:W-:Y:S01]  /*e540*/  ULOP3.LUT UR42, UR40, 0x1, URZ, 0xfc, !UPT ;  /* 0x00000001282a7892 */ /* 0x000fe2000f8efc3f */
[----:B------:R-:W2:Y:S01]  /*e550*/  S2R R6, SR_TID.X ;  /* 0x0000000000067919 */ /* 0x000ea20000002100 */
[----:B------:R-:W-:Y:S01]  /*e560*/  IMAD.MOV.U32 R29, RZ, RZ, RZ ;  /* 0x000000ffff1d7224 */ /* 0x000fe200078e00ff */
[----:B------:R-:W-:Y:S01]  /*e570*/  ULOP3.LUT UR47, UR40, 0x2, URZ, 0xfc, !UPT ;  /* 0x00000002282f7892 */ /* 0x000fe2000f8efc3f */
[----:B------:R-:W-:Y:S01]  /*e580*/  ULDC UR46, c[0x0][0xc] ;  /* 0x00000300002e7ab9 */ /* 0x000fe20000000800 */
[----:B------:R-:W-:Y:S01]  /*e590*/  ULDC.64 UR50, c[0x0][0x198] ;  /* 0x0000660000327ab9 */ /* 0x000fe20000000a00 */
[----:B-1----:R-:W-:Y:S01]  /*e5a0*/  LOP3.LUT R0, R0, 0x7f, RZ, 0xc0, !PT ;  /* 0x0000007f00007812 */ /* 0x002fe200078ec0ff */
[----:B--2---:R-:W-:Y:S01]  /*e5b0*/  IMAD.SHL.U32 R28, R6, 0x40, RZ ;  /* 0x00000040061c7824 */ /* 0x004fe200078e00ff */
[----:B------:R-:W-:-:S03]  /*e5c0*/  SHF.R.U32.HI R3, RZ, 0x1, R6 ;  /* 0x00000001ff037819 */ /* 0x000fc60000011606 */
[----:B------:R-:W-:Y:S02]  /*e5d0*/  IMAD.SHL.U32 R4, R0, 0x10, RZ ;  /* 0x0000001000047824 */ /* 0x000fe400078e00ff */
[----:B0-----:R-:W-:Y:S01]  /*e5e0*/  IMAD.SHL.U32 R2, R6, 0x20, RZ ;  /* 0x0000002006027824 */ /* 0x001fe200078e00ff */
        /* <DEDUP_REMOVED lines=12> */
[----:B------:R-:W-:-:S07]  /*e6b0*/  LOP3.LUT R23, R5, R4, RZ, 0xfc, !PT ;  /* 0x0000000405177212 */ /* 0x000fce00078efcff */
.L_x_1768:
[----:B------:R-:W-:Y:S01]  /*e6c0*/  ULDC.64 UR4, c[0x0][0xc60] ;  /* 0x0003180000047ab9 */ /* 0x000fe20000000a00 */
[----:B------:R-:W-:Y:S01]  /*e6d0*/  ULDC.64 UR6, c[0x0][0xa18] ;  /* 0x0002860000067ab9 */ /* 0x000fe20000000a00 */
[----:B------:R-:W-:Y:S01]  /*e6e0*/  UIMAD.WIDE UR4, UR48, 0x4, UR4 ;  /* 0x00000004300478a5 */ /* 0x000fe2000f8e0204 */
[----:B------:R-:W-:-:S05]  /*e6f0*/  ULDC.64 UR10, c[0x0][0xa00] ;  /* 0x00028000000a7ab9 */ /* 0x000fca0000000a00 */
[----:B------:R-:W-:Y:S02]  /*e700*/  IMAD.U32 R2, RZ, RZ, UR4 ;  /* 0x00000004ff027e24 */ /* 0x000fe4000f8e00ff */
[----:B0-----:R-:W-:Y:S01]  /*e710*/  IMAD.U32 R3, RZ, RZ, UR5 ;  /* 0x00000005ff037e24 */ /* 0x001fe2000f8e00ff */
[----:B------:R-:W-:-:S04]  /*e720*/  ULDC.64 UR4, c[0x0][0xa28] ;  /* 0x00028a0000047ab9 */ /* 0x000fc80000000a00 */
[----:B------:R-:W2:Y:S01]  /*e730*/  LDG.E R2, desc[UR52][R2.64] ;  /* 0x0000003402027981 */ /* 0x000ea2000c1e1900 */
[----:B------:R-:W-:Y:S01]  /*e740*/  UISETP.NE.U32.AND UP0, UPT, UR4, URZ, UPT ;  /* 0x0000003f0400728c */ /* 0x000fe2000bf05070 */
[----:B-1----:R-:W-:Y:S01]  /*e750*/  IMAD.MOV.U32 R0, RZ, RZ, RZ ;  /* 0x000000ffff007224 */ /* 0x002fe200078e00ff */
[----:B------:R-:W-:Y:S01]  /*e760*/  UISETP.NE.U32.AND UP1, UPT, UR6, URZ, UPT ;  /* 0x0000003f0600728c */ /* 0x000fe2000bf25070 */
[----:B------:R-:W0:Y:S01]  /*e770*/  LDC R8, c[0x0][0x288] ;  /* 0x0000a200ff087b82 */ /* 0x000e220000000800 */
[----:B------:R-:W-:Y:S01]  /*e780*/  UISETP.NE.AND.EX UP0, UPT, UR5, URZ, UPT, UP0 ;  /* 0x0000003f0500728c */ /* 0x000fe2000bf05300 */
[----:B------:R-:W-:Y:S01]  /*e790*/  ISETP.NE.U32.AND P0, PT, RZ, UR10, PT ;  /* 0x0000000aff007c0c */ /* 0x000fe2000bf05070 */
[----:B------:R-:W-:-:S04]  /*e7a0*/  UISETP.NE.AND.EX UP1, UPT, UR7, URZ, UPT, UP1 ;  /* 0x0000003f0700728c */ /* 0x000fc8000bf25310 */
[----:B------:R-:W-:Y:S02]  /*e7b0*/  PLOP3.LUT P1, PT, PT, PT, UP0, 0x80, 0x0 ;  /* 0x000000000000781c */ /* 0x000fe40003f2f008 */
[----:B------:R-:W-:Y:S02]  /*e7c0*/  ISETP.NE.AND.EX P0, PT, RZ, UR11, PT, P0 ;  /* 0x0000000bff007c0c */ /* 0x000fe4000bf05300 */
[----:B------:R-:W-:Y:S01]  /*e7d0*/  PLOP3.LUT P3, PT, PT, PT, UP1, 0x80, 0x0 ;  /* 0x000000000000781c */ /* 0x000fe20003f6f018 */
[----:B------:R-:W-:Y:S02]  /*e7e0*/  IMAD.MOV.U32 R19, RZ, RZ, RZ ;  /* 0x000000ffff137224 */ /* 0x000fe400078e00ff */
[----:B------:R-:W-:Y:S01]  /*e7f0*/  IMAD.MOV.U32 R9, RZ, RZ, RZ ;  /* 0x000000ffff097224 */ /* 0x000fe200078e00ff */
[----:B--2---:R-:W-:-:S13]  /*e800*/  R2UR UR45, R2 ;  /* 0x00000000022d72ca */ /* 0x004fda00000e0000 */
[----:B------:R-:W-:Y:S02]  /*e810*/  USHF.R.S32.HI UR44, URZ, 0x1f, UR45 ;  /* 0x0000001f3f2c7899 */ /* 0x000fe4000801142d */
[----:B------:R-:W-:Y:S02]  /*e820*/  @UP0 ULEA UR4, UP2, UR45, UR4, 0x2 ;  /* 0x000000042d040291 */ /* 0x000fe4000f84103f */
[----:B------:R-:W-:Y:S02]  /*e830*/  USHF.L.U32 UR43, UR45, 0x2, URZ ;  /* 0x000000022d2b7899 */ /* 0x000fe4000800063f */
[----:B------:R-:W-:Y:S02]  /*e840*/  @UP0 ULEA.HI.X UR5, UR45, UR5, UR44, 0x2, UP2 ;  /* 0x000000052d050291 */ /* 0x000fe400090f142c */
[----:B------:R-:W-:Y:S01]  /*e850*/  IMAD.U32 R2, RZ, RZ, UR4 ;  /* 0x00000004ff027e24 */ /* 0x000fe2000f8e00ff */
[----:B------:R-:W-:Y:S02]  /*e860*/  USHF.L.U64.HI UR44, UR45, 0x2, UR44 ;  /* 0x000000022d2c7899 */ /* 0x000fe4000801022c */
[----:B------:R-:W-:Y:S01]  /*e870*/  UIADD3 UR8, UP0, UR43, UR10, URZ ;  /* 0x0000000a2b087290 */ /* 0x000fe2000ff1e03f */
[----:B------:R-:W-:Y:S01]  /*e880*/  IMAD.U32 R3, RZ, RZ, UR5 ;  /* 0x00000005ff037e24 */ /* 0x000fe2000f8e00ff */
[----:B------:R-:W-:-:S02]  /*e890*/  ULDC.64 UR4, c[0x0][0xa08] ;  /* 0x0002820000047ab9 */ /* 0x000fc40000000a00 */
[----:B------:R-:W-:Y:S02]  /*e8a0*/  UIADD3.X UR9, UR44, UR11, URZ, UP0, !UPT ;  /* 0x0000000b2c097290 */ /* 0x000fe400087fe43f */
[----:B------:R1:W5:Y:S01]  /*e8b0*/  @P1 LDG.E R0, desc[UR52][R2.64] ;  /* 0x0000003402001981 */ /* 0x000362000c1e1900 */
[----:B------:R-:W-:Y:S01]  /*e8c0*/  ISETP.NE.U32.AND P1, PT, RZ, UR4, PT ;  /* 0x00000004ff007c0c */ /* 0x000fe2000bf25070 */
[----:B------:R-:W-:Y:S02]  /*e8d0*/  UIADD3 UR10, UP0, UR43, UR4, URZ ;  /* 0x000000042b0a7290 */ /* 0x000fe4000ff1e03f */
[----:B------:R-:W-:Y:S01]  /*e8e0*/  @UP1 UIADD3 UR4, UP2, UR43, UR6, URZ ;  /* 0x000000062b041290 */ /* 0x000fe2000ff5e03f */
[----:B------:R-:W-:Y:S01]  /*e8f0*/  ISETP.NE.AND.EX P1, PT, RZ, UR5, PT, P1 ;  /* 0x00000005ff007c0c */ /* 0x000fe2000bf25310 */
[----:B------:R-:W-:Y:S02]  /*e900*/  UIADD3.X UR6, UR44, UR5, URZ, UP0, !UPT ;  /* 0x000000052c067290 */ /* 0x000fe400087fe43f */
[----:B------:R-:W-:Y:S01]  /*e910*/  @UP1 UIADD3.X UR5, UR44, UR7, URZ, UP2, !UPT ;  /* 0x000000072c051290 */ /* 0x000fe200097fe43f */
[----:B------:R-:W-:-:S02]  /*e920*/  IMAD.U32 R4, RZ, RZ, UR10 ;  /* 0x0000000aff047e24 */ /* 0x000fc4000f8e00ff */
[----:B-1----:R-:W-:Y:S01]  /*e930*/  IMAD.U32 R2, RZ, RZ, UR8 ;  /* 0x00000008ff027e24 */ /* 0x002fe2000f8e00ff */
[----:B------:R-:W-:Y:S01]  /*e940*/  MOV R5, UR6 ;  /* 0x0000000600057c02 */ /* 0x000fe20008000f00 */
[----:B------:R-:W-:Y:S01]  /*e950*/  IMAD.U32 R3, RZ, RZ, UR9 ;  /* 0x00000009ff037e24 */ /* 0x000fe2000f8e00ff */
[----:B------:R-:W-:Y:S01]  /*e960*/  ULDC.64 UR6, c[0x0][0xa20] ;  /* 0x0002880000067ab9 */ /* 0x000fe20000000a00 */
[----:B------:R-:W-:Y:S02]  /*e970*/  IMAD.U32 R6, RZ, RZ, UR4 ;  /* 0x00000004ff067e24 */ /* 0x000fe4000f8e00ff */
[----:B------:R-:W-:Y:S01]  /*e980*/  IMAD.U32 R7, RZ, RZ, UR5 ;  /* 0x00000005ff077e24 */ /* 0x000fe2000f8e00ff */
[----:B------:R1:W5:Y:S01]  /*e990*/  @P0 LDG.E R19, desc[UR52][R2.64] ;  /* 0x0000003402130981 */ /* 0x000362000c1e1900 */
[----:B------:R-:W-:-:S03]  /*e9a0*/  ULDC.64 UR4, c[0x0][0x3f8] ;  /* 0x0000fe0000047ab9 */ /* 0x000fc60000000a00 */
[----:B------:R1:W5:Y:S04]  /*e9b0*/  @P1 LDG.E R9, desc[UR52][R4.64] ;  /* 0x0000003404091981 */ /* 0x000368000c1e1900 */
[----:B0-----:R1:W5:Y:S01]  /*e9c0*/  @P3 LDG.E R8, desc[UR52][R6.64] ;  /* 0x0000003406083981 */ /* 0x001362000c1e1900 */
[----:B------:R-:W-:Y:S01]  /*e9d0*/  UISETP.NE.U32.AND UP0, UPT, UR4, URZ, UPT ;  /* 0x0000003f0400728c */ /* 0x000fe2000bf05070 */
[----:B------:R-:W-:Y:S02]  /*e9e0*/  ISETP.NE.U32.AND P2, PT, RZ, UR6, PT ;  /* 0x00000006ff007c0c */ /* 0x000fe4000bf45070 */
[----:B------:R-:W-:Y:S01]  /*e9f0*/  ULDC UR4, c[0x0][0x404] ;  /* 0x0001010000047ab9 */ /* 0x000fe20000000800 */
[----:B------:R-:W-:Y:S01]  /*ea00*/  UISETP.NE.AND.EX UP0, UPT, UR5, URZ, UPT, UP0 ;  /* 0x0000003f0500728c */ /* 0x000fe2000bf05300 */
[----:B------:R-:W-:-:S02]  /*ea10*/  ISETP.NE.AND.EX P2, PT, RZ, UR7, PT, P2 ;  /* 0x00000007ff007c0c */ /* 0x000fc4000bf45320 */
[----:B------:R-:W-:Y:S01]  /*ea20*/  ULDC UR5, c[0x0][0x2e0] ;  /* 0x0000b80000057ab9 */ /* 0x000fe20000000800 */
[----:B------:R-:W-:-:S04]  /*ea30*/  USEL UR4, UR4, 0x1, UP0 ;  /* 0x0000000104047887 */ /* 0x000fc80008000000 */
[----:B------:R-:W-:Y:S01]  /*ea40*/  UIMAD UR4, UR4, UR5, URZ ;  /* 0x00000005040472a4 */ /* 0x000fe2000f8e023f */
[----:B-1----:R-:W-:Y:S11]  /*ea50*/  @P3 BRA `(.L_x_1709) ;  /* 0x0000000000103947 */ /* 0x002ff60003800000 */
[----:B------:R-:W-:Y:S05]  /*ea60*/  @!P0 BRA `(.L_x_1709) ;  /* 0x00000000000c8947 */ /* 0x000fea0003800000 */
[----:B------:R-:W2:Y:S04]  /*ea70*/  LDG.E R7, desc[UR52][R2.64] ;  /* 0x0000003402077981 */ /* 0x000ea8000c1e1900 */
[----:B-----5:R-:W2:Y:S02]  /*ea80*/  LDG.E R8, desc[UR52][R2.64+0x4] ;  /* 0x0000043402087981 */ /* 0x020ea4000c1e1900 */
[----:B--2---:R-:W-:-:S07]  /*ea90*/  IMAD.IADD R8, R8, 0x1, -R7 ;  /* 0x0000000108087824 */ /* 0x004fce00078e0a07 */
.L_x_1709:
[----:B------:R-:W-:Y:S02]  /*eaa0*/  IMAD.U32 R3, RZ, RZ, UR4 ;  /* 0x00000004ff037e24 */ /* 0x000fe4000f8e00ff */
[----:B-----5:R-:W-:Y:S01]  /*eab0*/  IMAD.IADD R22, R9, 0x1, R0 ;  /* 0x0000000109167824 */ /* 0x020fe200078e0200 */
[----:B------:R-:W-:Y:S06]  /*eac0*/  @!P2 BRA `(.L_x_1710) ;  /* 0x000000000018a947 */ /* 0x000fec0003800000 */
[----:B------:R-:W-:-:S04]  /*ead0*/  UIADD3 UR4, UP0, UR43, UR6, URZ ;  /* 0x000000062b047290 */ /* 0x000fc8000ff1e03f */
[----:B------:R-:W-:Y:S02]  /*eae0*/  UIADD3.X UR5, UR44, UR7, URZ, UP0, !UPT ;  /* 0x000000072c057290 */ /* 0x000fe400087fe43f */
[----:B------:R-:W-:-:S04]  /*eaf0*/  IMAD.U32 R2, RZ, RZ, UR4 ;  /* 0x00000004ff027e24 */ /* 0x000fc8000f8e00ff */
[----:B------:R-:W-:-:S06]  /*eb00*/  IMAD.U32 R3, RZ, RZ, UR5 ;  /* 0x00000005ff037e24 */ /* 0x000fcc000f8e00ff */
[----:B------:R0:W5:Y:S01]  /*eb10*/  LDG.E R3, desc[UR52][R2.64] ;  /* 0x0000003402037981 */ /* 0x000162000c1e1900 */
[----:B------:R-:W-:Y:S05]  /*eb20*/  BRA `(.L_x_1711) ;  /* 0x0000000000107947 */ /* 0x000fea0003800000 */
.L_x_1710:
[----:B------:R-:W-:Y:S05]  /*eb30*/  @!P1 BRA `(.L_x_1711) ;  /* 0x00000000000c9947 */ /* 0x000fea0003800000 */
[----:B------:R-:W2:Y:S04]  /*eb40*/  LDG.E R2, desc[UR52][R4.64] ;  /* 0x0000003404027981 */ /* 0x000ea8000c1e1900 */
[----:B------:R-:W2:Y:S02]  /*eb50*/  LDG.E R3, desc[UR52][R4.64+0x4] ;  /* 0x0000043404037981 */ /* 0x000ea4000c1e1900 */
[----:B--2---:R-:W-:-:S07]  /*eb60*/  IMAD.IADD R3, R3, 0x1, -R2 ;  /* 0x0000000103037824 */ /* 0x004fce00078e0a02 */
.L_x_1711:
[----:B------:R-:W-:Y:S01]  /*eb70*/  IMAD R5, R25, 0xc0, RZ ;  /* 0x000000c019057824 */ /* 0x000fe200078e02ff */
[----:B-----5:R-:W-:Y:S01]  /*eb80*/  IADD3 R3, -R0, R3, RZ ;  /* 0x0000000300037210 */ /* 0x020fe20007ffe1ff */
[----:B------:R-:W-:Y:S03]  /*eb90*/  BSSY B6, `(.L_x_1712) ;  /* 0x0000213000067945 */ /* 0x000fe60003800000 */
[----:B------:R-:W-:Y:S01]  /*eba0*/  IADD3 R8, -R8, 0x15f, R5 ;  /* 0x0000015f08087810 */ /* 0x000fe20007ffe105 */
[----:B------:R-:W-:-:S04]  /*ebb0*/  VIADD R0, R3, 0x9f ;  /* 0x0000009f03007836 */ /* 0x000fc80000000000 */
[----:B------:R-:W-:Y:S02]  /*ebc0*/  IMAD.IADD R8, R3, 0x1, R8 ;  /* 0x0000000103087824 */ /* 0x000fe400078e0208 */
[----:B------:R-:W-:-:S04]  /*ebd0*/  IMAD.HI R0, R0, 0x66666667, RZ ;  /* 0x6666666700007827 */ /* 0x000fc800078e02ff */
[----:B------:R-:W-:Y:S01]  /*ebe0*/  IMAD.HI R8, R8, 0x66666667, RZ ;  /* 0x6666666708087827 */ /* 0x000fe200078e02ff */
[----:B------:R-:W-:-:S04]  /*ebf0*/  SHF.R.U32.HI R3, RZ, 0x1f, R0 ;  /* 0x0000001fff037819 */ /* 0x000fc80000011600 */
[----:B------:R-:W-:Y:S02]  /*ec00*/  SHF.R.U32.HI R5, RZ, 0x1f, R8 ;  /* 0x0000001fff057819 */ /* 0x000fe40000011608 */
[----:B------:R-:W-:Y:S02]  /*ec10*/  LEA.HI.SX32 R3, R0, R3, 0x1a ;  /* 0x0000000300037211 */ /* 0x000fe400078fd2ff */
[----:B------:R-:W-:-:S04]  /*ec20*/  LEA.HI.SX32 R26, R8, R5, 0x1a ;  /* 0x00000005081a7211 */ /* 0x000fc800078fd2ff */
[----:B------:R-:W-:-:S04]  /*ec30*/  VIMNMX R26, R3, R26, PT ;  /* 0x0000001a031a7248 */ /* 0x000fc80003fe0100 */
[----:B------:R-:W-:-:S13]  /*ec40*/  ISETP.GT.AND P0, PT, R26, RZ, PT ;  /* 0x000000ff1a00720c */ /* 0x000fda0003f04270 */
        /* <DEDUP_REMOVED lines=18> */
.L_x_1713:
[----:B------:R-:W1:Y:S01]  /*ed70*/  S2UR UR4, SR_CgaCtaId ;  /* 0x00000000000479c3 */ /* 0x000e620000008800 */
[----:B------:R-:W-:Y:S02]  /*ed80*/  UMOV UR41, 0x400 ;  /* 0x0000040000297882 */ /* 0x000fe40000000000 */
[----:B-1----:R-:W-:-:S04]  /*ed90*/  ULEA UR41, UR4, UR41, 0x18 ;  /* 0x0000002904297291 */ /* 0x002fc8000f8ec03f */
[----:B------:R-:W-:-:S04]  /*eda0*/  UIADD3 UR4, UR41, 0xe000, URZ ;  /* 0x0000e00029047890 */ /* 0x000fc8000fffe03f */
[----:B------:R-:W-:-:S06]  /*edb0*/  ULOP3.LUT UP0, URZ, UR4, 0x1bf, URZ, 0xc0, !UPT ;  /* 0x000001bf043f7892 */ /* 0x000fcc000f80c03f */
[----:B------:R-:W-:-:S13]  /*edc0*/  PLOP3.LUT P0, PT, PT, PT, UP0, 0x80, 0x0 ;  /* 0x000000000000781c */ /* 0x000fda0003f0f008 */
[----:B------:R-:W-:Y:S05]  /*edd0*/  @!P0 BRA `(.L_x_1715) ;  /* 0x0000000000408947 */ /* 0x000fea0003800000 */
[----:B0-----:R-:W-:Y:S01]  /*ede0*/  MOV R2, 0x0 ;  /* 0x0000000000027802 */ /* 0x001fe20000000f00 */
[----:B------:R-:W-:Y:S01]  /*edf0*/  ULDC.64 UR6, c[0x4][0x98] ;  /* 0x0100260000067ab9 */ /* 0x000fe20000000a00 */
[----:B------:R-:W-:Y:S01]  /*ee00*/  ULDC.64 UR8, c[0x4][0xa0] ;  /* 0x0100280000087ab9 */ /* 0x000fe20000000a00 */
[----:B------:R-:W-:Y:S01]  /*ee10*/  ULDC.64 UR4, c[0x4][0x8] ;  /* 0x0100020000047ab9 */ /* 0x000fe20000000a00 */
[----:B------:R-:W-:Y:S01]  /*ee20*/  IMAD.U32 R4, RZ, RZ, UR6 ;  /* 0x00000006ff047e24 */ /* 0x000fe2000f8e00ff */
[----:B------:R-:W-:Y:S01]  /*ee30*/  MOV R13, RZ ;  /* 0x000000ff000d7202 */ /* 0x000fe20000000f00 */
[----:B------:R-:W0:Y:S01]  /*ee40*/  LDC.64 R2, c[0x4][R2] ;  /* 0x0100000002027b82 */ /* 0x000e220000000a00 */
[----:B------:R-:W-:Y:S02]  /*ee50*/  IMAD.U32 R5, RZ, RZ, UR7 ;  /* 0x00000007ff057e24 */ /* 0x000fe4000f8e00ff */
[----:B------:R-:W-:Y:S02]  /*ee60*/  IMAD.U32 R6, RZ, RZ, UR8 ;  /* 0x00000008ff067e24 */ /* 0x000fe4000f8e00ff */
[----:B------:R-:W-:-:S02]  /*ee70*/  IMAD.U32 R7, RZ, RZ, UR9 ;  /* 0x00000009ff077e24 */ /* 0x000fc4000f8e00ff */
[----:B------:R-:W-:Y:S02]  /*ee80*/  IMAD.U32 R10, RZ, RZ, UR4 ;  /* 0x00000004ff0a7e24 */ /* 0x000fe4000f8e00ff */
[----:B------:R-:W-:Y:S02]  /*ee90*/  IMAD.U32 R11, RZ, RZ, UR5 ;  /* 0x00000005ff0b7e24 */ /* 0x000fe4000f8e00ff */
[----:B------:R-:W-:Y:S02]  /*eea0*/  IMAD.MOV.U32 R8, RZ, RZ, 0x70 ;  /* 0x00000070ff087424 */ /* 0x000fe400078e00ff */
[----:B------:R-:W-:-:S07]  /*eeb0*/  IMAD.MOV.U32 R12, RZ, RZ, 0x1 ;  /* 0x00000001ff0c7424 */ /* 0x000fce00078e00ff */
[----:B------:R-:W-:-:S07]  /*eec0*/  LEPC R20, `(.L_x_1715) ;  /* 0x000000001014794e */ /* 0x000fce0000000000 */
[----:B0-----:R-:W-:Y:S05]  /*eed0*/  CALL.ABS.NOINC R2 ;  /* 0x0000000002007343 */ /* 0x001fea0003c00000 */
.L_x_1715:
[----:B------:R-:W-:-:S06]  /*eee0*/  UIADD3 UR4, UR41, 0x6000, URZ ;  /* 0x0000600029047890 */ /* 0x000fcc000fffe03f */
[----:B------:R-:W-:-:S05]  /*eef0*/  IMAD.U32 R18, RZ, RZ, UR4 ;  /* 0x00000004ff127e24 */ /* 0x000fca000f8e00ff */
[----:B------:R-:W-:-:S13]  /*ef00*/  LOP3.LUT P0, RZ, R18, 0x1bf, RZ, 0xc0, !PT ;  /* 0x000001bf12ff7812 */ /* 0x000fda000780c0ff */
[----:B------:R-:W-:Y:S05]  /*ef10*/  @!P0 BRA `(.L_x_1716) ;  /* 0x0000000000408947 */ /* 0x000fea0003800000 */
[----:B0-----:R-:W-:Y:S01]  /*ef20*/  MOV R2, 0x0 ;  /* 0x0000000000027802 */ /* 0x001fe20000000f00 */
        /* <DEDUP_REMOVED lines=15> */
.L_x_1716:
        /* <DEDUP_REMOVED lines=8> */
[----:B------:R-:W-:Y:S01]  /*f0a0*/  MOV R4, UR6 ;  /* 0x0000000600047c02 */ /* 0x000fe20008000f00 */
[----:B------:R-:W-:Y:S01]  /*f0b0*/  IMAD.U32 R5, RZ, RZ, UR7 ;  /* 0x00000007ff057e24 */ /* 0x000fe2000f8e00ff */
        /* <DEDUP_REMOVED lines=10> */
.L_x_1717:
[----:B------:R-:W-:-:S13]  /*f160*/  LOP3.LUT P6, RZ, R18, 0x1bf, RZ, 0xc0, !PT ;  /* 0x000001bf12ff7812 */ /* 0x000fda00078cc0ff */
[----:B------:R-:W-:Y:S05]  /*f170*/  @!P6 BRA `(.L_x_1718) ;  /* 0x000000000040e947 */ /* 0x000fea0003800000 */
[----:B0-----:R-:W-:Y:S01]  /*f180*/  MOV R2, 0x0 ;  /* 0x0000000000027802 */ /* 0x001fe20000000f00 */
        /* <DEDUP_REMOVED lines=15> */
.L_x_1718:
[----:B------:R-:W-:Y:S01]  /*f280*/  ULDC.64 UR4, c[0x0][0x9f8] ;  /* 0x00027e0000047ab9 */ /* 0x000fe20000000a00 */
[----:B------:R-:W-:Y:S01]  /*f290*/  IMAD.U32 R18, RZ, RZ, UR45 ;  /* 0x0000002dff127e24 */ /* 0x000fe2000f8e00ff */
[----:B------:R-:W-:Y:S01]  /*f2a0*/  UISETP.NE.U32.AND UP0, UPT, UR4, URZ, UPT ;  /* 0x0000003f0400728c */ /* 0x000fe2000bf05070 */
[----:B------:R-:W1:Y:S01]  /*f2b0*/  S2R R27, SR_TID.X ;  /* 0x00000000001b7919 */ /* 0x000e620000002100 */
[----:B------:R-:W2:Y:S01]  /*f2c0*/  LDC R0, c[0x0][0x428] ;  /* 0x00010a00ff007b82 */ /* 0x000ea20000000800 */
[----:B------:R-:W-:Y:S01]  /*f2d0*/  IMAD R25, R25, 0xc0, R19 ;  /* 0x000000c019197824 */ /* 0x000fe200078e0213 */
[----:B------:R-:W-:Y:S01]  /*f2e0*/  UISETP.NE.AND.EX UP0, UPT, UR5, URZ, UPT, UP0 ;  /* 0x0000003f0500728c */ /* 0x000fe2000bf05300 */
[----:B------:R-:W-:-:S05]  /*f2f0*/  ULDC.64 UR6, c[0x0][0xa08] ;  /* 0x0002820000067ab9 */ /* 0x000fca0000000a00 */
[----:B------:R-:W-:-:S05]  /*f300*/  PLOP3.LUT P0, PT, PT, PT, UP0, 0x80, 0x0 ;  /* 0x000000000000781c */ /* 0x000fca0003f0f008 */
[----:B------:R-:W-:-:S04]  /*f310*/  @UP0 UIADD3 UR4, UP1, UR43, UR4, URZ ;  /* 0x000000042b040290 */ /* 0x000fc8000ff3e03f */
[----:B------:R-:W-:Y:S02]  /*f320*/  @UP0 UIADD3.X UR5, UR44, UR5, URZ, UP1, !UPT ;  /* 0x000000052c050290 */ /* 0x000fe40008ffe43f */
[----:B0-----:R-:W-:-:S04]  /*f330*/  IMAD.U32 R2, RZ, RZ, UR4 ;  /* 0x00000004ff027e24 */ /* 0x001fc8000f8e00ff */
[----:B------:R-:W-:Y:S01]  /*f340*/  IMAD.U32 R3, RZ, RZ, UR5 ;  /* 0x00000005ff037e24 */ /* 0x000fe2000f8e00ff */
[----:B--2---:R-:W-:Y:S01]  /*f350*/  ISETP.NE.AND P2, PT, R0, 0x1, PT ;  /* 0x000000010000780c */ /* 0x004fe20003f45270 */
[----:B------:R-:W-:-:S03]  /*f360*/  ULDC.64 UR4, c[0x0][0xa00] ;  /* 0x0002800000047ab9 */ /* 0x000fc60000000a00 */
[----:B------:R0:W2:Y:S01]  /*f370*/  @P0 LDG.E R18, desc[UR52][R2.64] ;  /* 0x0000003402120981 */ /* 0x0000a2000c1e1900 */
[----:B------:R-:W-:Y:S01]  /*f380*/  ISETP.NE.U32.AND P0, PT, RZ, UR4, PT ;  /* 0x00000004ff007c0c */ /* 0x000fe2000bf05070 */
[----:B------:R-:W-:Y:S01]  /*f390*/  UMOV UR36, URZ ;  /* 0x0000003f00247c82 */ /* 0x000fe20008000000 */
[----:B-1----:R-:W-:Y:S01]  /*f3a0*/  LOP3.LUT R21, R27, 0x7f, RZ, 0xc0, !PT ;  /* 0x0000007f1b157812 */ /* 0x002fe200078ec0ff */
[----:B------:R-:W-:Y:S01]  /*f3b0*/  IMAD.U32 R19, RZ, RZ, UR38 ;  /* 0x00000026ff137e24 */ /* 0x000fe2000f8e00ff */
[----:B------:R-:W-:Y:S02]  /*f3c0*/  ISETP.NE.AND.EX P0, PT, RZ, UR5, PT, P0 ;  /* 0x00000005ff007c0c */ /* 0x000fe4000bf05300 */
[----:B------:R-:W-:Y:S02]  /*f3d0*/  ISETP.NE.AND P1, PT, R21, RZ, PT ;  /* 0x000000ff1500720c */ /* 0x000fe40003f25270 */
[----:B------:R-:W1:Y:S01]  /*f3e0*/  @P2 LDC R0, c[0x0][0x42c] ;  /* 0x00010b00ff002b82 */ /* 0x000e620000000800 */
[----:B------:R-:W-:-:S02]  /*f3f0*/  SEL R6, RZ, UR45, P0 ;  /* 0x0000002dff067c07 */ /* 0x000fc40008000000 */
[----:B------:R-:W-:Y:S02]  /*f400*/  R2UR UR37, R25 ;  /* 0x00000000192572ca */ /* 0x000fe400000e0000 */
[----:B------:R-:W-:Y:S02]  /*f410*/  R2UR UR39, R6 ;  /* 0x00000000062772ca */ /* 0x000fe400000e0000 */
[----:B------:R-:W-:Y:S01]  /*f420*/  SHF.R.U32.HI R4, RZ, 0x5, R27 ;  /* 0x00000005ff047819 */ /* 0x000fe2000001161b */
[----:B0-----:R-:W0:Y:S03]  /*f430*/  LDC.64 R2, c[0x0][0x3f8] ;  /* 0x0000fe00ff027b82 */ /* 0x001e260000000a00 */
[----:B------:R-:W-:Y:S01]  /*f440*/  VOTEU.ALL UP1, P1 ;  /* 0x00000000003f7886 */ /* 0x000fe20000820000 */
[----:B------:R-:W-:-:S04]  /*f450*/  LOP3.LUT R4, R4, 0x3, RZ, 0xc0, !PT ;  /* 0x0000000304047812 */ /* 0x000fc800078ec0ff */
[----:B------:R-:W3:Y:S01]  /*f460*/  @P2 LDC R5, c[0x0][0x430] ;  /* 0x00010c00ff052b82 */ /* 0x000ee20000000800 */
[----:B------:R-:W-:-:S04]  /*f470*/  @!UP1 UIADD3 UR4, UP0, UR50, 0x270, URZ ;  /* 0x0000027032049890 */ /* 0x000fc8000ff1e03f */
[----:B------:R-:W-:Y:S01]  /*f480*/  @!UP1 UIADD3.X UR5, URZ, UR51, URZ, UP0, !UPT ;  /* 0x000000333f059290 */ /* 0x000fe200087fe43f */
[----:B-1----:R-:W-:-:S08]  /*f490*/  @P2 IMAD.HI.U32 R0, R0, UR38, RZ ;  /* 0x0000002600002c27 */ /* 0x002fd0000f8e00ff */
[----:B------:R1:W-:Y:S01]  /*f4a0*/  @!UP1 UTMAPF.L2.4D [UR36], [UR4] ;  /* 0x00000024040095b8 */ /* 0x0003e20008018000 */
[----:B0-----:R-:W-:Y:S01]  /*f4b0*/  LOP3.LUT P0, RZ, R2, UR6, RZ, 0xfc, !PT ;  /* 0x0000000602ff7c12 */ /* 0x001fe2000f80fcff */
[----:B------:R-:W-:-:S03]  /*f4c0*/  UMOV UR6, 0xffffffff ;  /* 0xffffffff00067882 */ /* 0x000fc60000000000 */
[----:B------:R-:W-:Y:S02]  /*f4d0*/  LOP3.LUT P0, RZ, R3, UR7, RZ, 0xfc, P0 ;  /* 0x0000000703ff7c12 */ /* 0x000fe4000800fcff */
[----:B---3--:R-:W-:Y:S02]  /*f4e0*/  @P2 SHF.R.U32.HI R19, RZ, R5, R0 ;  /* 0x00000005ff132219 */ /* 0x008fe40000011600 */
[----:B--2---:R-:W-:Y:S02]  /*f4f0*/  SHF.R.S32.HI R20, RZ, 0x1f, R18 ;  /* 0x0000001fff147819 */ /* 0x004fe40000011412 */
[----:B------:R-:W-:Y:S01]  /*f500*/  SEL R0, R18, RZ, !P0 ;  /* 0x000000ff12007207 */ /* 0x000fe20004000000 */
[----:B-1----:R-:W-:Y:S06]  /*f510*/  BRA.DIV UR6, `(.L_x_1719) ;  /* 0x0000002a06947947 */ /* 0x002fec000b800000 */
[----:B------:R0:W1:Y:S02]  /*f520*/  SHFL.IDX PT, R14, R4, RZ, 0x1f ;  /* 0x00001fff040e7589 */ /* 0x00006400000e0000 */
.L_x_1787:
[----:B-1----:R-:W-:Y:S02]  /*f530*/  ISETP.NE.AND P0, PT, R14, RZ, PT ;  /* 0x000000ff0e00720c */ /* 0x002fe40003f05270 */
[----:B------:R-:W-:-:S11]  /*f540*/  PLOP3.LUT P6, PT, PT, PT, PT, 0x8, 0x0 ;  /* 0x000000000000781c */ /* 0x000fd60003fce170 */
[----:B------:R-:W-:Y:S05]  /*f550*/  @P0 BRA `(.L_x_1720) ;  /* 0x0000000400800947 */ /* 0x000fea0003800000 */
[----:B------:R-:W-:Y:S01]  /*f560*/  UMOV UR4, 0xffffffff ;  /* 0xffffffff00047882 */ /* 0x000fe20000000000 */
[----:B------:R-:W-:Y:S02]  /*f570*/  IADD3 R7, R26, -0x1, RZ ;  /* 0xffffffff1a077810 */ /* 0x000fe40007ffe0ff */
[----:B------:R-:W-:Y:S05]  /*f580*/  BRA.DIV UR4, `(.L_x_1721) ;  /* 0x0000002a04987947 */ /* 0x000fea000b800000 */
[----:B------:R-:W-:-:S13]  /*f590*/  ELECT P6, URZ, PT ;  /* 0x00000000003f782f */ /* 0x000fda00038c0000 */
.L_x_1790:
        /* <DEDUP_REMOVED lines=22> */
.L_x_1723:
[----:B------:R-:W-:Y:S02]  /*f700*/  LEA R5, R16, UR41, 0x3 ;  /* 0x0000002910057c11 */ /* 0x000fe4000f8e18ff */
[----:B-1----:R-:W-:Y:S02]  /*f710*/  SHF.L.U32 R2, R17, 0x1f, RZ ;  /* 0x0000001f11027819 */ /* 0x002fe400000006ff */
[----:B------:R-:W-:Y:S02]  /*f720*/  ISETP.NE.AND P0, PT, R21, RZ, PT ;  /* 0x000000ff1500720c */ /* 0x000fe40003f05270 */
[----:B------:R-:W1:Y:S02]  /*f730*/  SYNCS.PHASECHK.TRANS64.TRYWAIT P2, [R5+URZ+0x13280], R2 ;  /* 0x01328002050075a7 */ /* 0x000e64000804017f */
[----:B-1----:R-:W-:Y:S09]  /*f740*/  @!P2 BRA `(.L_x_1724) ;  /* 0x000000280048a947 */ /* 0x002ff20003800000 */
.L_x_1791:
        /* <DEDUP_REMOVED lines=8> */
.L_x_1725:
[----:B------:R-:W-:Y:S01]  /*f7d0*/  IMAD.U32 R3, RZ, RZ, UR41 ;  /* 0x00000029ff037e24 */ /* 0x000fe2000f8e00ff */
        /* <DEDUP_REMOVED lines=17> */
.L_x_1792:
[----:B------:R-:W-:Y:S05]  /*f8f0*/  @P0 BRA `(.L_x_1727) ;  /* 0x00000000001c0947 */ /* 0x000fea0003800000 */
[----:B0-----:R-:W0:Y:S01]  /*f900*/  S2R R4, SR_TID.X ;  /* 0x0000000000047919 */ /* 0x001e220000002100 */
[----:B-12---:R-:W-:-:S04]  /*f910*/  IMAD.MOV.U32 R2, RZ, RZ, 0x2800 ;  /* 0x00002800ff027424 */ /* 0x006fc800078e00ff */
[----:B------:R3:W-:Y:S01]  /*f920*/  SYNCS.ARRIVE.TRANS64 RZ, [R5+URZ+0x13230], R2 ;  /* 0x0132300205ff79a7 */ /* 0x0007e2000800003f */
[----:B0-----:R-:W-:-:S04]  /*f930*/  LOP3.LUT R4, R4, 0x1f, RZ, 0xc0, !PT ;  /* 0x0000001f04047812 */ /* 0x001fc800078ec0ff */
[----:B------:R-:W-:-:S13]  /*f940*/  ISETP.NE.AND P0, PT, R4, RZ, PT ;  /* 0x000000ff0400720c */ /* 0x000fda0003f05270 */
[----:B---3--:R-:W-:Y:S05]  /*f950*/  @!P0 BRA `(.L_x_1727) ;  /* 0x0000000000048947 */ /* 0x008fea0003800000 */
[----:B------:R-:W-:Y:S01]  /*f960*/  BPT.TRAP 0x1 ;  /* 0x000000040000795c */ /* 0x000fe20000300000 */
.L_x_1727:
        /* <DEDUP_REMOVED lines=14> */
.L_x_1722:
        /* <DEDUP_REMOVED lines=11> */
[----:B-12---:R-:W-:Y:S01]  /*fb00*/  @P0 IMAD.MOV.U32 R2, RZ, RZ, 0x3000 ;  /* 0x00003000ff020424 */ /* 0x006fe200078e00ff */
[----:B------:R-:W-:Y:S01]  /*fb10*/  @P0 R2UR UR13, R6 ;  /* 0x00000000060d02ca */ /* 0x000fe200000e0000 */
[----:B------:R-:W-:Y:S02]  /*fb20*/  UMOV UR12, UR38 ;  /* 0x00000026000c7c82 */ /* 0x000fe40008000000 */
[----:B------:R1:W-:Y:S10]  /*fb30*/  @P0 SYNCS.ARRIVE.TRANS64 RZ, [UR41+0x13200], R2 ;  /* 0x01320002ffff09a7 */ /* 0x0003f40008000029 */
[----:B------:R1:W-:Y:S02]  /*fb40*/  UTMALDG.4D [UR8], [UR4], desc[UR6] ;  /* 0x00000608040075b4 */ /* 0x0003e40008019000 */
[----:B-1----:R-:W-:Y:S01]  /*fb50*/  NOP ;  /* 0x0000000000007918 */ /* 0x002fe20000000000 */
.L_x_1720:
[----:B------:R-:W-:Y:S01]  /*fb60*/  VIADD R29, R29, 0x1 ;  /* 0x000000011d1d7836 */ /* 0x000fe20000000000 */
[----:B------:R-:W-:Y:S01]  /*fb70*/  BSSY B0, `(.L_x_1728) ;  /* 0x0000008000007945 */ /* 0x000fe20003800000 */
[----:B------:R-:W-:-:S03]  /*fb80*/  ISETP.GE.AND P2, PT, R26, 0x2, PT ;  /* 0x000000021a00780c */ /* 0x000fc60003f46270 */
[----:B------:R-:W-:-:S04]  /*fb90*/  LEA.HI R2, R29, R29, RZ, 0x1 ;  /* 0x0000001d1d027211 */ /* 0x000fc800078f08ff */
[----:B------:R-:W-:-:S04]  /*fba0*/  LOP3.LUT R2, R2, 0xfffffffe, RZ, 0xc0, !PT ;  /* 0xfffffffe02027812 */ /* 0x000fc800078ec0ff */
[----:B------:R-:W-:-:S04]  /*fbb0*/  IADD3 R2, R29, -R2, RZ ;  /* 0x800000021d027210 */ /* 0x000fc80007ffe0ff */
[----:B------:R-:W-:-:S04]  /*fbc0*/  SHF.L.U32 R2, R2, 0x1f, RZ ;  /* 0x0000001f02027819 */ /* 0x000fc800000006ff */
[----:B------:R-:W1:Y:S02]  /*fbd0*/  SYNCS.PHASECHK.TRANS64.TRYWAIT P0, [UR41+0x13220], R2 ;  /* 0x01322002ff0075a7 */ /* 0x000e640008000169 */
[----:B-1----:R-:W-:Y:S05]  /*fbe0*/  @!P0 BRA `(.L_x_1729) ;  /* 0x0000002400488947 */ /* 0x002fea0003800000 */
.L_x_1793:
[----:B------:R-:W-:Y:S05]  /*fbf0*/  BSYNC B0 ;  /* 0x0000000000007941 */ /* 0x000fea0003800000 */
.L_x_1728:
[----:B------:R-:W-:Y:S05]  /*fc00*/  @!P2 BRA `(.L_x_1730) ;  /* 0x0000000800d4a947 */ /* 0x000fea0003800000 */
[----:B-1----:R-:W-:Y:S02]  /*fc10*/  VIADD R2, R26, 0xfffffffe ;  /* 0xfffffffe1a027836 */ /* 0x002fe40000000000 */
[----:B------:R-:W-:Y:S02]  /*fc20*/  IMAD.MOV.U32 R8, RZ, RZ, R17 ;  /* 0x000000ffff087224 */ /* 0x000fe400078e0011 */
[----:B------:R-:W-:-:S07]  /*fc30*/  IMAD.MOV.U32 R3, RZ, RZ, R16 ;  /* 0x000000ffff037224 */ /* 0x000fce00078e0010 */
.L_x_1750:
        /* <DEDUP_REMOVED lines=33> */
.L_x_1733:
[----:B------:R-:W2:Y:S01]  /*fe50*/  SYNCS.PHASECHK.TRANS64.TRYWAIT P0, [R9+URZ+0x13280], R10 ;  /* 0x0132800a090075a7 */ /* 0x000ea2000800017f */
[----:B0-----:R-:W0:Y:S01]  /*fe60*/  S2R R4, SR_TID.X ;  /* 0x0000000000047919 */ /* 0x001e220000002100 */
[----:B------:R-:W-:Y:S01]  /*fe70*/  BSSY B1, `(.L_x_1734) ;  /* 0x0000004000017945 */ /* 0x000fe20003800000 */
[----:B0-----:R-:W-:-:S04]  /*fe80*/  LOP3.LUT R4, R4, 0x7f, RZ, 0xc0, !PT ;  /* 0x0000007f04047812 */ /* 0x001fc800078ec0ff */
[----:B------:R-:W-:Y:S01]  /*fe90*/  ISETP.NE.AND P2, PT, R4, RZ, PT ;  /* 0x000000ff0400720c */ /* 0x000fe20003f45270 */
[----:B--2---:R-:W-:-:S12]  /*fea0*/  @!P0 BRA `(.L_x_1735) ;  /* 0x0000002000b08947 */ /* 0x004fd80003800000 */
.L_x_1794:
[----:B------:R-:W-:Y:S05]  /*feb0*/  BSYNC B1 ;  /* 0x0000000000017941 */ /* 0x000fea0003800000 */
.L_x_1734:
[----:B------:R-:W-:Y:S04]  /*fec0*/  BSSY B1, `(.L_x_1736) ;  /* 0x0000009000017945 */ /* 0x000fe80003800000 */
[----:B------:R-:W-:Y:S05]  /*fed0*/  @P2 BRA `(.L_x_1737) ;  /* 0x00000000001c2947 */ /* 0x000fea0003800000 */
[----:B------:R-:W2:Y:S02]  /*fee0*/  S2R R4, SR_TID.X ;  /* 0x0000000000047919 */ /* 0x000ea40000002100 */
[----:B--2---:R-:W-:Y:S02]  /*fef0*/  LOP3.LUT R5, R4, 0x1f, RZ, 0xc0, !PT ;  /* 0x0000001f04057812 */ /* 0x004fe400078ec0ff */
[----:B------:R-:W-:Y:S02]  /*ff00*/  MOV R4, 0x2800 ;  /* 0x0000280000047802 */ /* 0x000fe40000000f00 */
[----:B------:R-:W-:Y:S02]  /*ff10*/  ISETP.NE.AND P0, PT, R5, RZ, PT ;  /* 0x000000ff0500720c */ /* 0x000fe40003f05270 */
[----:B------:R2:W-:Y:S11]  /*ff20*/  SYNCS.ARRIVE.TRANS64 RZ, [R9+URZ+0x13270], R4 ;  /* 0x0132700409ff79a7 */ /* 0x0005f6000800003f */
[----:B--2---:R-:W-:Y:S05]  /*ff30*/  @!P0 BRA `(.L_x_1737) ;  /* 0x0000000000048947 */ /* 0x004fea0003800000 */
[----:B------:R-:W-:Y:S01]  /*ff40*/  BPT.TRAP 0x1 ;  /* 0x000000040000795c */ /* 0x000fe20000300000 */
.L_x_1737:
[----:B------:R-:W-:Y:S05]  /*ff50*/  BSYNC B1 ;  /* 0x0000000000017941 */ /* 0x000fea0003800000 */
.L_x_1736:
[----:B------:R-:W-:Y:S01]  /*ff60*/  IMAD.MOV.U32 R12, RZ, RZ, RZ ;  /* 0x000000ffff0c7224 */ /* 0x000fe200078e00ff */
[----:B------:R-:W-:Y:S01]  /*ff70*/  R2UR UR12, R19 ;  /* 0x00000000130c72ca */ /* 0x000fe200000e0000 */
[----:B------:R-:W-:Y:S01]  /*ff80*/  IMAD.U32 R5, RZ, RZ, UR41 ;  /* 0x00000029ff057e24 */ /* 0x000fe2000f8e00ff */
[----:B------:R-:W-:Y:S01]  /*ff90*/  UIADD3 UR4, UP0, UR50, 0x470, URZ ;  /* 0x0000047032047890 */ /* 0x000fe2000ff1e03f */
[----:B------:R-:W-:Y:S01]  /*ffa0*/  PLOP3.LUT P0, PT, PT, PT, PT, 0x80, 0x0 ;  /* 0x000000000000781c */ /* 0x000fe20003f0f070 */
[----:B-1----:R-:W-:Y:S01]  /*ffb0*/  IMAD R7, R11, 0xa0, R22 ;  /* 0x000000a00b077824 */ /* 0x002fe200078e0216 */
[----:B------:R-:W-:Y:S01]  /*ffc0*/  R2UR UR10, R12 ;  /* 0x000000000c0a72ca */ /* 0x000fe200000e0000 */
[----:B------:R-:W-:Y:S01]  /*ffd0*/  IMAD R6, R16, 0x2800, R5 ;  /* 0x0000280010067824 */ /* 0x000fe200078e0205 */
[----:B------:R-:W-:Y:S01]  /*ffe0*/  UIADD3.X UR5, URZ, UR51, URZ, UP0, !UPT ;  /* 0x000000333f057290 */ /* 0x000fe200087fe43f */
[----:B------:R-:W-:Y:S01]  /*fff0*/  VIADD R5, R9, 0x13270 ;  /* 0x0001327009057836 */ /* 0x000fe20000000000 */
[----:B------:R-:W-:Y:S01]  /*10000*/  UMOV UR6, 0x0 ;  /* 0x0000000000067882 */ /* 0x000fe20000000000 */
[----:B------:R-:W-:Y:S01]  /*10010*/  VIADD R4, R6, 0x6000 ;  /* 0x0000600006047836 */ /* 0x000fe20000000000 */
[----:B------:R-:W-:-:S09]  /*10020*/  UMOV UR7, 0x14f00000 ;  /* 0x14f0000000077882 */ /* 0x000fd20000000000 */
.L_x_1738:
        /* <DEDUP_REMOVED lines=12> */
.L_x_1795:
[----:B------:R-:W-:Y:S05]  /*100f0*/  BSYNC B1 ;  /* 0x0000000000017941 */ /* 0x000fea0003800000 */
.L_x_1739:
        /* <DEDUP_REMOVED lines=11> */
.L_x_1742:
[----:B------:R-:W-:Y:S05]  /*101b0*/  BSYNC B1 ;  /* 0x0000000000017941 */ /* 0x000fea0003800000 */
.L_x_1741:
[----:B------:R-:W-:Y:S01]  /*101c0*/  R2UR UR7, R5 ;  /* 0x00000000050772ca */ /* 0x000fe200000e0000 */
[----:B------:R-:W-:Y:S01]  /*101d0*/  UIADD3 UR4, UP0, UR50, 0x370, URZ ;  /* 0x0000037032047890 */ /* 0x000fe2000ff1e03f */
[----:B------:R-:W-:Y:S01]  /*101e0*/  R2UR UR10, R12 ;  /* 0x000000000c0a72ca */ /* 0x000fe200000e0000 */
[----:B01----:R-:W-:Y:S01]  /*101f0*/  VIADD R9, R9, 0x13230 ;  /* 0x0001323009097836 */ /* 0x003fe20000000000 */
[----:B------:R-:W-:Y:S01]  /*10200*/  R2UR UR12, R19 ;  /* 0x00000000130c72ca */ /* 0x000fe200000e0000 */
[----:B------:R-:W-:Y:S01]  /*10210*/  UIADD3.X UR5, URZ, UR51, URZ, UP0, !UPT ;  /* 0x000000333f057290 */ /* 0x000fe200087fe43f */
[----:B------:R-:W-:Y:S01]  /*10220*/  R2UR UR6, R4 ;  /* 0x00000000040672ca */ /* 0x000fe200000e0000 */
[----:B------:R-:W-:Y:S01]  /*10230*/  VIADD R4, R6, 0xe000 ;  /* 0x0000e00006047836 */ /* 0x000fe20000000000 */
[----:B------:R-:W-:-:S13]  /*10240*/  PLOP3.LUT P0, PT, PT, PT, PT, 0x80, 0x0 ;  /* 0x000000000000781c */ /* 0x000fda0003f0f070 */
.L_x_1743:
        /* <DEDUP_REMOVED lines=9> */
.L_x_1732:
[----:B------:R-:W-:Y:S05]  /*102e0*/  BSYNC B0 ;  /* 0x0000000000007941 */ /* 0x000fea0003800000 */
.L_x_1731:
[----:B------:R-:W-:-:S06]  /*102f0*/  UISETP.NE.AND UP0, UPT, UR42, 0x3, UPT ;  /* 0x000000032a00788c */ /* 0x000fcc000bf05270 */
[----:B------:R-:W-:-:S13]  /*10300*/  PLOP3.LUT P0, PT, PT, PT, UP0, 0x80, 0x0 ;  /* 0x000000000000781c */ /* 0x000fda0003f0f008 */
[----:B------:R-:W-:Y:S05]  /*10310*/  @!P0 BRA `(.L_x_1744) ;  /* 0x0000000000048947 */ /* 0x000fea0003800000 */
[----:B------:R-:W-:Y:S01]  /*10320*/  BPT.TRAP 0x1 ;  /* 0x000000040000795c */ /* 0x000fe20000300000 */
.L_x_1744:
[----:B------:R-:W-:Y:S01]  /*10330*/  LOP3.LUT R5, R8, 0x1, RZ, 0x3c, !PT ;  /* 0x0000000108057812 */ /* 0x000fe200078e3cff */
[----:B------:R-:W-:Y:S01]  /*10340*/  BSSY B0, `(.L_x_1745) ;  /* 0x0000007000007945 */ /* 0x000fe20003800000 */
[----:B------:R-:W-:Y:S02]  /*10350*/  LEA R12, R3, UR41, 0x3 ;  /* 0x00000029030c7c11 */ /* 0x000fe4000f8e18ff */
[----:B------:R-:W-:Y:S02]  /*10360*/  SHF.L.U32 R5, R5, 0x1f, RZ ;  /* 0x0000001f05057819 */ /* 0x000fe400000006ff */
[----:B0-----:R-:W-:Y:S02]  /*10370*/  MOV R4, UR47 ;  /* 0x0000002f00047c02 */ /* 0x001fe40008000f00 */
[----:B------:R-:W0:Y:S02]  /*10380*/  SYNCS.PHASECHK.TRANS64.TRYWAIT P2, [R12+URZ+0x13270], R5 ;  /* 0x013270050c0075a7 */ /* 0x000e24000804017f */
[----:B------:R-:W-:Y:S01]  /*10390*/  ISETP.NE.AND P0, PT, R4, 0x3, PT ;  /* 0x000000030400780c */ /* 0x000fe20003f05270 */
[----:B0-----:R-:W-:-:S12]  /*103a0*/  @!P2 BRA `(.L_x_1746) ;  /* 0x0000001c0098a947 */ /* 0x001fd80003800000 */
.L_x_1796:
[----:B------:R-:W-:Y:S05]  /*103b0*/  BSYNC B0 ;  /* 0x0000000000007941 */ /* 0x000fea0003800000 */
.L_x_1745:
[----:B------:R-:W-:Y:S05]  /*103c0*/  @!P0 BRA `(.L_x_1747) ;  /* 0x0000000000048947 */ /* 0x000fea0003800000 */
[----:B------:R-:W-:Y:S01]  /*103d0*/  BPT.TRAP 0x1 ;  /* 0x000000040000795c */ /* 0x000fe20000300000 */
.L_x_1747:
[----:B0-----:R-:W-:Y:S01]  /*103e0*/  SHF.L.U32 R5, R8, 0x1f, RZ ;  /* 0x0000001f08057819 */ /* 0x001fe200000006ff */
[----:B------:R-:W-:-:S03]  /*103f0*/  IMAD R10, R3, 0x2800, RZ ;  /* 0x00002800030a7824 */ /* 0x000fc600078e02ff */
[----:B------:R-:W0:Y:S02]  /*10400*/  SYNCS.PHASECHK.TRANS64.TRYWAIT P2, [R12+URZ+0x13260], R5 ;  /* 0x013260050c0075a7 */ /* 0x000e24000804017f */
[----:B0-----:R-:W-:Y:S05]  /*10410*/  @!P2 BRA `(.L_x_1748) ;  /* 0x0000001c0090a947 */ /* 0x001fea0003800000 */
.L_x_1797:
        /* <DEDUP_REMOVED lines=42> */
.L_x_1749:
        /* <DEDUP_REMOVED lines=10> */
.L_x_1730:
[----:B------:R-:W-:Y:S04]  /*10760*/  BSSY B0, `(.L_x_1751) ;  /* 0x000000e000007945 */ /* 0x000fe80003800000 */
[----:B------:R-:W-:Y:S05]  /*10770*/  @P1 BRA `(.L_x_1752) ;  /* 0x0000000000301947 */ /* 0x000fea0003800000 */
[----:B------:R-:W2:Y:S01]  /*10780*/  S2R R7, SR_LANEID ;  /* 0x0000000000077919 */ /* 0x000ea20000000000 */
[----:B------:R-:W-:Y:S01]  /*10790*/  VOTEU.ANY UR4, UPT, PT ;  /* 0x0000000000047886 */ /* 0x000fe200038e0100 */
[----:B-1----:R-:W1:Y:S01]  /*107a0*/  LDC.64 R2, c[0x0][0xc38] ;  /* 0x00030e00ff027b82 */ /* 0x002e620000000a00 */
[----:B------:R-:W2:Y:S08]  /*107b0*/  FLO.U32 R0, UR4 ;  /* 0x0000000400007d00 */ /* 0x000eb000080e0000 */
[----:B------:R-:W1:Y:S01]  /*107c0*/  POPC R5, UR4 ;  /* 0x0000000400057d09 */ /* 0x000e620008000000 */
[----:B--2---:R-:W-:-:S13]  /*107d0*/  ISETP.EQ.U32.AND P0, PT, R0, R7, PT ;  /* 0x000000070000720c */ /* 0x004fda0003f02070 */
[----:B-1----:R-:W2:Y:S01]  /*107e0*/  @P0 ATOMG.E.ADD.STRONG.GPU PT, R3, desc[UR52][R2.64], R5 ;  /* 0x00000005020309a8 */ /* 0x002ea200081ee1f4 */
[----:B0-----:R-:W0:Y:S02]  /*107f0*/  S2R R4, SR_LTMASK ;  /* 0x0000000000047919 */ /* 0x001e240000003900 */
[----:B0-----:R-:W-:-:S04]  /*10800*/  LOP3.LUT R4, R4, UR4, RZ, 0xc0, !PT ;  /* 0x0000000404047c12 */ /* 0x001fc8000f8ec0ff */
[----:B------:R-:W0:Y:S01]  /*10810*/  POPC R7, R4 ;  /* 0x0000000400077309 */ /* 0x000e220000000000 */
[----:B--2---:R-:W0:Y:S02]  /*10820*/  SHFL.IDX PT, R0, R3, R0, 0x1f ;  /* 0x00001f0003007589 */ /* 0x004e2400000e0000 */
[----:B0-----:R-:W-:-:S07]  /*10830*/  IADD3 R24, R0, UR46, R7 ;  /* 0x0000002e00187c10 */ /* 0x001fce000fffe007 */
.L_x_1752:
[----:B------:R-:W-:Y:S05]  /*10840*/  BSYNC B0 ;  /* 0x0000000000007941 */ /* 0x000fea0003800000 */
.L_x_1751:
[----:B------:R-:W-:-:S06]  /*10850*/  UISETP.NE.AND UP0, UPT, UR42, 0x3, UPT ;  /* 0x000000032a00788c */ /* 0x000fcc000bf05270 */
[----:B------:R-:W-:-:S13]  /*10860*/  PLOP3.LUT P0, PT, PT, PT, UP0, 0x80, 0x0 ;  /* 0x000000000000781c */ /* 0x000fda0003f0f008 */
[----:B------:R-:W-:Y:S05]  /*10870*/  @!P0 BRA `(.L_x_1753) ;  /* 0x0000000000048947 */ /* 0x000fea0003800000 */
[----:B------:R-:W-:Y:S01]  /*10880*/  BPT.TRAP 0x1 ;  /* 0x000000040000795c */ /* 0x000fe20000300000 */
.L_x_1753:
        /* <DEDUP_REMOVED lines=8> */
.L_x_1798:
[----:B------:R-:W-:Y:S05]  /*10910*/  BSYNC B0 ;  /* 0x0000000000007941 */ /* 0x000fea0003800000 */
.L_x_1754:
[----:B------:R-:W-:Y:S05]  /*10920*/  @!P2 BRA `(.L_x_1756) ;  /* 0x000000000004a947 */ /* 0x000fea0003800000 */
[----:B------:R-:W-:Y:S01]  /*10930*/  BPT.TRAP 0x1 ;  /* 0x000000040000795c */ /* 0x000fe20000300000 */
.L_x_1756:
[----:B------:R-:W-:Y:S01]  /*10940*/  SHF.L.U32 R5, R17, 0x1f, RZ ;  /* 0x0000001f11057819 */ /* 0x000fe200000006ff */
[----:B-1----:R-:W-:-:S03]  /*10950*/  IMAD R3, R16, 0x2800, RZ ;  /* 0x0000280010037824 */ /* 0x002fc600078e02ff */
[----:B------:R-:W1:Y:S02]  /*10960*/  SYNCS.PHASECHK.TRANS64.TRYWAIT P0, [R2+URZ+0x13260], R5 ;  /* 0x01326005020075a7 */ /* 0x000e64000800017f */
[----:B------:R-:W-:Y:S01]  /*10970*/  LOP3.LUT R0, R3, R28, RZ, 0xfc, !PT ;  /* 0x0000001c03007212 */ /* 0x000fe200078efcff */
[----:B-1----:R-:W-:Y:S06]  /*10980*/  @!P0 BRA `(.L_x_1757) ;  /* 0x00000018005c8947 */ /* 0x002fec0003800000 */
.L_x_1799:
        /* <DEDUP_REMOVED lines=41> */
.L_x_1758:
        /* <DEDUP_REMOVED lines=10> */
.L_x_1714:
[----:B------:R-:W-:Y:S05]  /*10cc0*/  BSYNC B6 ;  /* 0x0000000000067941 */ /* 0x000fea0003800000 */
.L_x_1712:
[----:B------:R-:W2:Y:S02]  /*10cd0*/  LDL R0, [R1] ;  /* 0x0000000001007983 */ /* 0x000ea40000100800 */
        /* <DEDUP_REMOVED lines=11> */
.L_x_1759:
[----:B------:R-:W1:Y:S01]  /*10d90*/  S2R R0, SR_TID.X ;  /* 0x0000000000007919 */ /* 0x000e620000002100 */
[----:B------:R-:W-:Y:S01]  /*10da0*/  ULDC UR4, c[0x0][0xc14] ;  /* 0x0003050000047ab9 */ /* 0x000fe20000000800 */
[----:B-1----:R-:W-:Y:S01]  /*10db0*/  LOP3.LUT R7, R0, 0x1f, RZ, 0xc0, !PT ;  /* 0x0000001f00077812 */ /* 0x002fe200078ec0ff */
[----:B------:R-:W-:-:S03]  /*10dc0*/  IMAD.MOV.U32 R0, RZ, RZ, RZ ;  /* 0x000000ffff007224 */ /* 0x000fc600078e00ff */
[C---:B------:R-:W-:Y:S02]  /*10dd0*/  ISETP.NE.AND P0, PT, R7.reuse, 0x1f, PT ;  /* 0x0000001f0700780c */ /* 0x040fe40003f05270 */
[----:B------:R-:W-:-:S04]  /*10de0*/  IADD3 R5, R7, UR48, RZ ;  /* 0x0000003007057c10 */ /* 0x000fc8000fffe0ff */
        /* <DEDUP_REMOVED lines=33> */
.L_x_1765:
        /* <DEDUP_REMOVED lines=14> */
.L_x_1764:
[----:B------:R-:W-:Y:S05]  /*110e0*/  BSYNC B0 ;  /* 0x0000000000007941 */ /* 0x000fea0003800000 */
.L_x_1763:
[----:B0----5:R-:W0:Y:S02]  /*110f0*/  SHFL.UP PT, R2, R0, 0x1, RZ ;  /* 0x0420000000027989 */ /* 0x021e2400000e00ff */
        /* <DEDUP_REMOVED lines=22> */
.L_x_1761:
        /* <DEDUP_REMOVED lines=8> */
[----:B------:R-:W-:Y:S01]  /*112e0*/  IMAD.U32 R2, RZ, RZ, UR4 ;  /* 0x00000004ff027e24 */ /* 0x000fe2000f8e00ff */
[----:B------:R-:W-:-:S05]  /*112f0*/  MOV R3, UR5 ;  /* 0x0000000500037c02 */ /* 0x000fca0008000f00 */
        /* <DEDUP_REMOVED lines=16> */
.L_x_1766:
        /* <DEDUP_REMOVED lines=13> */
[----:B------:R-:W-:Y:S01]  /*114d0*/  @!P1 IMAD.IADD R7, R7, 0x1, -R8 ;  /* 0x0000000107079824 */ /* 0x000fe200078e0a08 */
[----:B------:R-:W-:Y:S02]  /*114e0*/  @!P1 IADD3 R3, R3, 0x1, RZ ;  /* 0x0000000103039810 */ /* 0x000fe40007ffe0ff */
        /* <DEDUP_REMOVED lines=42> */
.L_x_1762:
[----:B------:R-:W-:Y:S01]  /*11790*/  IMAD.MOV.U32 R24, RZ, RZ, R5 ;  /* 0x000000ffff187224 */ /* 0x000fe200078e0005 */
[----:B------:R-:W-:Y:S01]  /*117a0*/  ULDC UR48, c[0x0][0xc14] ;  /* 0x0003050000307ab9 */ /* 0x000fe20000000800 */
[----:B------:R-:W-:Y:S01]  /*117b0*/  IMAD.MOV.U32 R25, RZ, RZ, RZ ;  /* 0x000000ffff197224 */ /* 0x000fe200078e00ff */
[----:B------:R-:W-:-:S06]  /*117c0*/  UMOV UR38, URZ ;  /* 0x0000003f00267c82 */ /* 0x000fcc0008000000 */
.L_x_1767:
[----:B------:R-:W0:Y:S01]  /*117d0*/  S2R R0, SR_TID.X ;  /* 0x0000000000007919 */ /* 0x000e220000002100 */
[----:B------:R-:W-:Y:S01]  /*117e0*/  IMAD.U32 R6, RZ, RZ, UR38 ;  /* 0x00000026ff067e24 */ /* 0x000fe2000f8e00ff */
[----:B------:R-:W-:Y:S01]  /*117f0*/  MOV R7, UR48 ;  /* 0x0000003000077c02 */ /* 0x000fe20008000f00 */
[----:B------:R-:W-:Y:S01]  /*11800*/  IMAD.MOV.U32 R4, RZ, RZ, R24 ;  /* 0x000000ffff047224 */ /* 0x000fe200078e0018 */
[----:B------:R-:W-:Y:S01]  /*11810*/  BAR.SYNC.DEFER_BLOCKING 0x4, 0x200 ;  /* 0x0108000000007b1d */ /* 0x000fe20000010000 */
        /* <DEDUP_REMOVED lines=8> */
.L_x_1760:
[----:B------:R-:W-:Y:S02]  /*118a0*/  ULDC UR4, c[0x0][0xc14] ;  /* 0x0003050000047ab9 */ /* 0x000fe40000000800 */
[----:B------:R-:W-:-:S06]  /*118b0*/  UISETP.GE.AND UP0, UPT, UR48, UR4, UPT ;  /* 0x000000043000728c */ /* 0x000fcc000bf06270 */
[----:B------:R-:W-:-:S13]  /*118c0*/  PLOP3.LUT P0, PT, PT, PT, UP0, 0x80, 0x0 ;  /* 0x000000000000781c */ /* 0x000fda0003f0f008 */
[----:B------:R-:W-:Y:S05]  /*118d0*/  @!P0 BRA `(.L_x_1768) ;  /* 0xffffffcc00788947 */ /* 0x000fea000383ffff */
.L_x_1708:
[----:B0-----:R-:W0:Y:S01]  /*118e0*/  S2R R3, SR_CgaCtaId ;  /* 0x0000000000037919 */ /* 0x001e220000008800 */
[----:B------:R-:W-:Y:S01]  /*118f0*/  VIADD R29, R29, 0x1 ;  /* 0x000000011d1d7836 */ /* 0x000fe20000000000 */
[----:B------:R-:W-:Y:S01]  /*11900*/  MOV R2, 0x400 ;  /* 0x0000040000027802 */ /* 0x000fe20000000f00 */
[----:B------:R-:W-:Y:S03]  /*11910*/  BSSY B0, `(.L_x_1769) ;  /* 0x0000008000007945 */ /* 0x000fe60003800000 */
[----:B-1----:R-:W-:-:S04]  /*11920*/  LEA.HI R0, R29, R29, RZ, 0x1 ;  /* 0x0000001d1d007211 */ /* 0x002fc800078f08ff */
[----:B------:R-:W-:-:S05]  /*11930*/  LOP3.LUT R0, R0, 0xfffffffe, RZ, 0xc0, !PT ;  /* 0xfffffffe00007812 */ /* 0x000fca00078ec0ff */
[----:B------:R-:W-:-:S05]  /*11940*/  IMAD.IADD R0, R29, 0x1, -R0 ;  /* 0x000000011d007824 */ /* 0x000fca00078e0a00 */
[----:B------:R-:W-:Y:S02]  /*11950*/  SHF.L.U32 R0, R0, 0x1f, RZ ;  /* 0x0000001f00007819 */ /* 0x000fe400000006ff */
[----:B0-----:R-:W-:-:S04]  /*11960*/  LEA R7, R3, R2, 0x18 ;  /* 0x0000000203077211 */ /* 0x001fc800078ec0ff */
[----:B------:R-:W0:Y:S02]  /*11970*/  SYNCS.PHASECHK.TRANS64.TRYWAIT P0, [R7+URZ+0x13220], R0 ;  /* 0x01322000070075a7 */ /* 0x000e24000800017f */
[----:B0-----:R-:W-:Y:S05]  /*11980*/  @!P0 BRA `(.L_x_1770) ;  /* 0x0000000800708947 */ /* 0x001fea0003800000 */
.L_x_1800:
[----:B------:R-:W-:Y:S05]  /*11990*/  BSYNC B0 ;  /* 0x0000000000007941 */ /* 0x000fea0003800000 */
.L_x_1769:
[----:B------:R-:W-:-:S03]  /*119a0*/  UMOV UR4, 0xffffffff ;  /* 0xffffffff00047882 */ /* 0x000fc60000000000 */
[----:B------:R-:W-:Y:S05]  /*119b0*/  BRA.DIV UR4, `(.L_x_1771) ;  /* 0x0000000a04787947 */ /* 0x000fea000b800000 */
[----:B0-----:R-:W0:Y:S02]  /*119c0*/  S2R R0, SR_TID.X ;  /* 0x0000000000007919 */ /* 0x001e240000002100 */
[----:B0-----:R-:W-:-:S04]  /*119d0*/  SHF.R.U32.HI R0, RZ, 0x5, R0 ;  /* 0x00000005ff007819 */ /* 0x001fc80000011600 */
[----:B------:R-:W-:-:S05]  /*119e0*/  LOP3.LUT R0, R0, 0x3, RZ, 0xc0, !PT ;  /* 0x0000000300007812 */ /* 0x000fca00078ec0ff */
[----:B------:R0:W1:Y:S02]  /*119f0*/  SHFL.IDX PT, R14, R0, RZ, 0x1f ;  /* 0x00001fff000e7589 */ /* 0x00006400000e0000 */
.L_x_1803:
[----:B-1----:R-:W-:Y:S01]  /*11a00*/  ISETP.NE.AND P0, PT, R14, RZ, PT ;  /* 0x000000ff0e00720c */ /* 0x002fe20003f05270 */
[----:B------:R-:W-:-:S12]  /*11a10*/  BSSY B0, `(.L_x_1772) ;  /* 0x000002b000007945 */ /* 0x000fd80003800000 */
[----:B------:R-:W-:Y:S05]  /*11a20*/  @P0 BRA `(.L_x_1773) ;  /* 0x0000000000a40947 */ /* 0x000fea0003800000 */
[----:B------:R-:W-:-:S03]  /*11a30*/  UMOV UR4, 0xffffffff ;  /* 0xffffffff00047882 */ /* 0x000fc60000000000 */
[----:B------:R-:W-:Y:S05]  /*11a40*/  BRA.DIV UR4, `(.L_x_1774) ;  /* 0x0000000a04887947 */ /* 0x000fea000b800000 */
[----:B------:R-:W-:-:S13]  /*11a50*/  ELECT P6, URZ, PT ;  /* 0x00000000003f782f */ /* 0x000fda00038c0000 */
.L_x_1806:
[----:B------:R-:W-:Y:S05]  /*11a60*/  @!P6 BRA `(.L_x_1773) ;  /* 0x000000000094e947 */ /* 0x000fea0003800000 */
[----:B------:R-:W-:-:S06]  /*11a70*/  ULOP3.LUT UR4, UR40, 0x2, URZ, 0xfc, !UPT ;  /* 0x0000000228047892 */ /* 0x000fcc000f8efc3f */
[----:B0-----:R-:W-:-:S05]  /*11a80*/  IMAD.U32 R0, RZ, RZ, UR4 ;  /* 0x00000004ff007e24 */ /* 0x001fca000f8e00ff */
[----:B------:R-:W-:-:S13]  /*11a90*/  ISETP.NE.AND P0, PT, R0, 0x3, PT ;  /* 0x000000030000780c */ /* 0x000fda0003f05270 */
[----:B------:R-:W-:Y:S05]  /*11aa0*/  @!P0 BRA `(.L_x_1775) ;  /* 0x0000000000048947 */ /* 0x000fea0003800000 */
[----:B------:R-:W-:Y:S01]  /*11ab0*/  BPT.TRAP 0x1 ;  /* 0x000000040000795c */ /* 0x000fe20000300000 */
.L_x_1775:
        /* <DEDUP_REMOVED lines=12> */
.L_x_1807:
[----:B------:R-:W1:Y:S02]  /*11b80*/  SYNCS.PHASECHK.TRANS64.TRYWAIT P1, [R3+URZ], R0 ;  /* 0x00000000030075a7 */ /* 0x000e64000802017f */
[----:B-1----:R-:W-:Y:S05]  /*11b90*/  @!P1 BRA `(.L_x_1777) ;  /* 0x0000000800689947 */ /* 0x002fea0003800000 */
.L_x_1808:
[----:B------:R-:W-:Y:S05]  /*11ba0*/  @!P0 BRA `(.L_x_1778) ;  /* 0x0000000000048947 */ /* 0x000fea0003800000 */
[----:B------:R-:W-:Y:S01]  /*11bb0*/  BPT.TRAP 0x1 ;  /* 0x000000040000795c */ /* 0x000fe20000300000 */
.L_x_1778:
[----:B-1----:R-:W-:-:S04]  /*11bc0*/  LEA R3, R16, R7, 0x3 ;  /* 0x0000000710037211 */ /* 0x002fc800078e18ff */
[----:B------:R-:W1:Y:S02]  /*11bd0*/  SYNCS.PHASECHK.TRANS64.TRYWAIT P1, [R3+URZ+0x13260], R4 ;  /* 0x01326004030075a7 */ /* 0x000e64000802017f */
[----:B-1----:R-:W-:Y:S05]  /*11be0*/  @!P1 BRA `(.L_x_1779) ;  /* 0x0000000800689947 */ /* 0x002fea0003800000 */
.L_x_1809:
[----:B------:R-:W-:Y:S05]  /*11bf0*/  @!P0 BRA `(.L_x_1780) ;  /* 0x0000000000048947 */ /* 0x000fea0003800000 */
[----:B------:R-:W-:Y:S01]  /*11c00*/  BPT.TRAP 0x1 ;  /* 0x000000040000795c */ /* 0x000fe20000300000 */
.L_x_1780:
[----:B0-----:R-:W-:-:S04]  /*11c10*/  IMAD R5, R6, 0x8, R7 ;  /* 0x0000000806057824 */ /* 0x001fc800078e0207 */
[----:B------:R-:W0:Y:S02]  /*11c20*/  SYNCS.PHASECHK.TRANS64.TRYWAIT P1, [R5+URZ+0x13260], R0 ;  /* 0x01326000050075a7 */ /* 0x000e24000802017f */
[----:B0-----:R-:W-:Y:S05]  /*11c30*/  @!P1 BRA `(.L_x_1781) ;  /* 0x0000000800689947 */ /* 0x001fea0003800000 */
.L_x_1810:
[----:B------:R-:W-:Y:S05]  /*11c40*/  @!P0 BRA `(.L_x_1782) ;  /* 0x0000000000048947 */ /* 0x000fea0003800000 */
[----:B------:R-:W-:Y:S01]  /*11c50*/  BPT.TRAP 0x1 ;  /* 0x000000040000795c */ /* 0x000fe20000300000 */
.L_x_1782:
[----:B------:R-:W2:Y:S02]  /*11c60*/  SYNCS.PHASECHK.TRANS64.TRYWAIT P0, [R3+URZ+0x13280], R4 ;  /* 0x01328004030075a7 */ /* 0x000ea4000800017f */
[----:B--2---:R-:W-:Y:S05]  /*11c70*/  @!P0 BRA `(.L_x_1783) ;  /* 0x00000008006c8947 */ /* 0x004fea0003800000 */
.L_x_1784:
[----:B---3--:R3:W4:Y:S02]  /*11c80*/  SYNCS.PHASECHK.TRANS64.TRYWAIT P0, [R5+URZ+0x13280], R0 ;  /* 0x01328000050075a7 */ /* 0x008724000800017f */
[----:B----4-:R-:W-:Y:S05]  /*11c90*/  @!P0 NANOSLEEP.SYNCS 0x989680 ;  /* 0x009896800000895d */ /* 0x010fea0003900000 */
[----:B------:R-:W4:Y:S02]  /*11ca0*/  @!P0 SYNCS.PHASECHK.TRANS64 P0, [R5+URZ+0x13280], R0 ;  /* 0x01328000050085a7 */ /* 0x000f24000800007f */
[----:B----4-:R-:W-:Y:S05]  /*11cb0*/  @!P0 BRA `(.L_x_1784) ;  /* 0xfffffffc00f08947 */ /* 0x010fea000383ffff */
.L_x_1773:
[----:B------:R-:W-:Y:S05]  /*11cc0*/  BSYNC B0 ;  /* 0x0000000000007941 */ /* 0x000fea0003800000 */
.L_x_1772:
[----:B------:R-:W-:Y:S05]  /*11cd0*/  EXIT ;  /* 0x000000000000794d */ /* 0x000fea0003800000 */
.L_x_1647:
[----:B0-----:R-:W-:-:S04]  /*11ce0*/  IMAD.U32 R3, RZ, RZ, UR45 ;  /* 0x0000002dff037e24 */ /* 0x001fc8000f8e00ff */
[----:B------:R0:W1:Y:S03]  /*11cf0*/  SYNCS.PHASECHK.TRANS64.TRYWAIT P1, [R3+URZ+0x13200], R6 ;  /* 0x01320006030075a7 */ /* 0x000066000802017f */
[----:B-1----:R-:W-:Y:S05]  /*11d00*/  @!P1 NANOSLEEP.SYNCS 0x989680 ;  /* 0x009896800000995d */ /* 0x002fea0003900000 */
[----:B------:R-:W1:Y:S02]  /*11d10*/  @!P1 SYNCS.PHASECHK.TRANS64 P1, [R3+URZ+0x13200], R6 ;  /* 0x01320006030095a7 */ /* 0x000e64000802007f */
[----:B-1----:R-:W-:Y:S05]  /*11d20*/  @!P1 BRA `(.L_x_1647) ;  /* 0xfffffffc00ec9947 */ /* 0x002fea000383ffff */
[----:B------:R-:W-:Y:S05]  /*11d30*/  BRA `(.L_x_1785) ;  /* 0xfffffefc00287947 */ /* 0x000fea000383ffff */
.L_x_1651:
[----:B-1----:R1:W2:Y:S02]  /*11d40*/  SYNCS.PHASECHK.TRANS64.TRYWAIT P1, [R2+URZ+0x13230], R3 ;  /* 0x01323003020075a7 */ /* 0x0022a4000802017f */
[----:B--2---:R-:W-:Y:S05]  /*11d50*/  @!P1 NANOSLEEP.SYNCS 0x989680 ;  /* 0x009896800000995d */ /* 0x004fea0003900000 */
[----:B------:R-:W2:Y:S02]  /*11d60*/  @!P1 SYNCS.PHASECHK.TRANS64 P1, [R2+URZ+0x13230], R3 ;  /* 0x01323003020095a7 */ /* 0x000ea4000802007f */
[----:B--2---:R-:W-:Y:S05]  /*11d70*/  @!P1 BRA `(.L_x_1651) ;  /* 0xfffffffc00f09947 */ /* 0x004fea000383ffff */
[----:B------:R-:W-:Y:S05]  /*11d80*/  BRA `(.L_x_1650) ;  /* 0xfffffefc00447947 */ /* 0x000fea000383ffff */
.L_x_1656:
[----:B-1----:R-:W-:-:S04]  /*11d90*/  IMAD.U32 R8, RZ, RZ, UR21 ;  /* 0x00000015ff087e24 */ /* 0x002fc8000f8e00ff */
[----:B------:R1:W2:Y:S03]  /*11da0*/  SYNCS.PHASECHK.TRANS64.TRYWAIT P2, [R8+URZ+0x13230], R7 ;  /* 0x01323007080075a7 */ /* 0x0002a6000804017f */
[----:B--2---:R-:W-:Y:S05]  /*11db0*/  @!P2 NANOSLEEP.SYNCS 0x989680 ;  /* 0x009896800000a95d */ /* 0x004fea0003900000 */
[----:B------:R-:W2:Y:S02]  /*11dc0*/  @!P2 SYNCS.PHASECHK.TRANS64 P2, [R8+URZ+0x13230], R7 ;  /* 0x013230070800a5a7 */ /* 0x000ea4000804007f */
[----:B--2---:R-:W-:Y:S05]  /*11dd0*/  @!P2 BRA `(.L_x_1656) ;  /* 0xfffffffc00eca947 */ /* 0x004fea000383ffff */
[----:B------:R-:W-:Y:S05]  /*11de0*/  BRA `(.L_x_1655) ;  /* 0xffffff3000947947 */ /* 0x000fea000383ffff */
.L_x_1660:
[----:B-1----:R-:W-:-:S04]  /*11df0*/  IMAD.U32 R8, RZ, RZ, UR11 ;  /* 0x0000000bff087e24 */ /* 0x002fc8000f8e00ff */
[----:B------:R1:W2:Y:S03]  /*11e00*/  SYNCS.PHASECHK.TRANS64.TRYWAIT P2, [R8+URZ+0x13250], R7 ;  /* 0x01325007080075a7 */ /* 0x0002a6000804017f */
[----:B--2---:R-:W-:Y:S05]  /*11e10*/  @!P2 NANOSLEEP.SYNCS 0x989680 ;  /* 0x009896800000a95d */ /* 0x004fea0003900000 */
[----:B------:R-:W2:Y:S02]  /*11e20*/  @!P2 SYNCS.PHASECHK.TRANS64 P2, [R8+URZ+0x13250], R7 ;  /* 0x013250070800a5a7 */ /* 0x000ea4000804007f */
[----:B--2---:R-:W-:Y:S05]  /*11e30*/  @!P2 BRA `(.L_x_1660) ;  /* 0xfffffffc00eca947 */ /* 0x004fea000383ffff */
[----:B------:R-:W-:Y:S05]  /*11e40*/  BRA `(.L_x_1659) ;  /* 0xffffff3400a07947 */ /* 0x000fea000383ffff */
.L_x_1667:
[----:B-1----:R-:W-:-:S04]  /*11e50*/  IMAD.U32 R8, RZ, RZ, UR6 ;  /* 0x00000006ff087e24 */ /* 0x002fc8000f8e00ff */
[----:B------:R1:W2:Y:S03]  /*11e60*/  SYNCS.PHASECHK.TRANS64.TRYWAIT P2, [R8+URZ+0x13230], R7 ;  /* 0x01323007080075a7 */ /* 0x0002a6000804017f */
[----:B--2---:R-:W-:Y:S05]  /*11e70*/  @!P2 NANOSLEEP.SYNCS 0x989680 ;  /* 0x009896800000a95d */ /* 0x004fea0003900000 */
[----:B------:R-:W2:Y:S02]  /*11e80*/  @!P2 SYNCS.PHASECHK.TRANS64 P2, [R8+URZ+0x13230], R7 ;  /* 0x013230070800a5a7 */ /* 0x000ea4000804007f */
[----:B--2---:R-:W-:Y:S05]  /*11e90*/  @!P2 BRA `(.L_x_1667) ;  /* 0xfffffffc00eca947 */ /* 0x004fea000383ffff */
[----:B------:R-:W-:Y:S05]  /*11ea0*/  BRA `(.L_x_1666) ;  /* 0xffffff6800407947 */ /* 0x000fea000383ffff */
.L_x_1671:
[----:B-1----:R-:W-:-:S04]  /*11eb0*/  IMAD.U32 R8, RZ, RZ, UR11 ;  /* 0x0000000bff087e24 */ /* 0x002fc8000f8e00ff */
[----:B------:R1:W2:Y:S03]  /*11ec0*/  SYNCS.PHASECHK.TRANS64.TRYWAIT P2, [R8+URZ+0x13250], R7 ;  /* 0x01325007080075a7 */ /* 0x0002a6000804017f */
[----:B--2---:R-:W-:Y:S05]  /*11ed0*/  @!P2 NANOSLEEP.SYNCS 0x989680 ;  /* 0x009896800000a95d */ /* 0x004fea0003900000 */
[----:B------:R-:W2:Y:S02]  /*11ee0*/  @!P2 SYNCS.PHASECHK.TRANS64 P2, [R8+URZ+0x13250], R7 ;  /* 0x013250070800a5a7 */ /* 0x000ea4000804007f */
[----:B--2---:R-:W-:Y:S05]  /*11ef0*/  @!P2 BRA `(.L_x_1671) ;  /* 0xfffffffc00eca947 */ /* 0x004fea000383ffff */
[----:B------:R-:W-:Y:S05]  /*11f00*/  BRA `(.L_x_1670) ;  /* 0xffffff6c004c7947 */ /* 0x000fea000383ffff */
.L_x_1677:
[----:B-1----:R-:W-:-:S04]  /*11f10*/  IMAD.U32 R5, RZ, RZ, UR14 ;  /* 0x0000000eff057e24 */ /* 0x002fc8000f8e00ff */
[----:B------:R1:W2:Y:S03]  /*11f20*/  SYNCS.PHASECHK.TRANS64.TRYWAIT P1, [R5+URZ+0x13250], R0 ;  /* 0x01325000050075a7 */ /* 0x0002a6000802017f */
[----:B--2---:R-:W-:Y:S05]  /*11f30*/  @!P1 NANOSLEEP.SYNCS 0x989680 ;  /* 0x009896800000995d */ /* 0x004fea0003900000 */
[----:B------:R-:W2:Y:S02]  /*11f40*/  @!P1 SYNCS.PHASECHK.TRANS64 P1, [R5+URZ+0x13250], R0 ;  /* 0x01325000050095a7 */ /* 0x000ea4000802007f */
[----:B--2---:R-:W-:Y:S05]  /*11f50*/  @!P1 BRA `(.L_x_1677) ;  /* 0xfffffffc00ec9947 */ /* 0x004fea000383ffff */
[----:B------:R-:W-:Y:S05]  /*11f60*/  BRA `(.L_x_1676) ;  /* 0xffffff94000c7947 */ /* 0x000fea000383ffff */
.L_x_1719:
[----:B------:R-:W-:Y:S01]  /*11f70*/  IMAD.MOV.U32 R13, RZ, RZ, R4 ;  /* 0x000000ffff0d7224 */ /* 0x000fe200078e0004 */
[----:B------:R-:W-:Y:S01]  /*11f80*/  MOV R11, 0x1f ;  /* 0x0000001f000b7802 */ /* 0x000fe20000000f00 */
[----:B------:R-:W-:Y:S02]  /*11f90*/  IMAD.MOV.U32 R12, RZ, RZ, RZ ;  /* 0x000000ffff0c7224 */ /* 0x000fe400078e00ff */
[----:B------:R-:W-:-:S07]  /*11fa0*/  IMAD.MOV.U32 R15, RZ, RZ, -0x1 ;  /* 0xffffffffff0f7424 */ /* 0x000fce00078e00ff */
[----:B------:R-:W-:Y:S05]  /*11fb0*/  WARPSYNC.COLLECTIVE R15, `(.L_x_1786) ;  /* 0x000000000f087348 */ /* 0x000fea0003c00000 */
[----:B------:R0:W1:Y:S02]  /*11fc0*/  SHFL.IDX P6, R14, R13, R12, R11 ;  /* 0x0000000c0d0e7389 */ /* 0x00006400000c000b */
[----:B01----:R-:W-:Y:S01]  /*11fd0*/  ENDCOLLECTIVE ;  /* 0x000000000000791b */ /* 0x003fe20003800000 */
.L_x_1786:
[----:B------:R-:W-:Y:S05]  /*11fe0*/  BRA `(.L_x_1787) ;  /* 0xffffffd400507947 */ /* 0x000fea000383ffff */
.L_x_1721:
[----:B------:R-:W-:Y:S01]  /*11ff0*/  BSSY B0, `(.L_x_1788) ;  /* 0x0000006000007945 */ /* 0x000fe20003800000 */
[----:B------:R-:W-:-:S07]  /*12000*/  IMAD.MOV.U32 R15, RZ, RZ, -0x1 ;  /* 0xffffffffff0f7424 */ /* 0x000fce00078e00ff */
[----:B0-----:R-:W-:Y:S05]  /*12010*/  WARPSYNC.COLLECTIVE R15, `(.L_x_1789) ;  /* 0x000000000f0c7348 */ /* 0x001fea0003c00000 */
[----:B------:R-:W-:Y:S02]  /*12020*/  ELECT P6, UR62, PT ;  /* 0x00000000003e782f */ /* 0x000fe400038c0000 */
[----:B------:R-:W-:Y:S01]  /*12030*/  MOV R14, UR62 ;  /* 0x0000003e000e7c02 */ /* 0x000fe20008000f00 */
[----:B0-----:R-:W-:Y:S10]  /*12040*/  ENDCOLLECTIVE ;  /* 0x000000000000791b */ /* 0x001ff40003800000 */
.L_x_1789:
[----:B------:R-:W-:Y:S05]  /*12050*/  BSYNC B0 ;  /* 0x0000000000007941 */ /* 0x000fea0003800000 */
.L_x_1788:
[----:B------:R-:W-:Y:S05]  /*12060*/  BRA `(.L_x_1790) ;  /* 0xffffffd4004c7947 */ /* 0x000fea000383ffff */
.L_x_1724:
[----:B-1----:R1:W2:Y:S02]  /*12070*/  SYNCS.PHASECHK.TRANS64.TRYWAIT P2, [R5+URZ+0x13280], R2 ;  /* 0x01328002050075a7 */ /* 0x0022a4000804017f */
[----:B--2---:R-:W-:Y:S05]  /*12080*/  @!P2 NANOSLEEP.SYNCS 0x989680 ;  /* 0x009896800000a95d */ /* 0x004fea0003900000 */
[----:B------:R-:W2:Y:S02]  /*12090*/  @!P2 SYNCS.PHASECHK.TRANS64 P2, [R5+URZ+0x13280], R2 ;  /* 0x013280020500a5a7 */ /* 0x000ea4000804007f */
[----:B--2---:R-:W-:Y:S05]  /*120a0*/  @!P2 BRA `(.L_x_1724) ;  /* 0xfffffffc00f0a947 */ /* 0x004fea000383ffff */
[----:B------:R-:W-:Y:S05]  /*120b0*/  BRA `(.L_x_1791) ;  /* 0xffffffd400a47947 */ /* 0x000fea000383ffff */
.L_x_1726:
[----:B--2---:R2:W3:Y:S02]  /*120c0*/  SYNCS.PHASECHK.TRANS64.TRYWAIT P2, [R5+URZ+0x13240], R2 ;  /* 0x01324002050075a7 */ /* 0x0044e4000804017f */
[----:B---3--:R-:W-:Y:S05]  /*120d0*/  @!P2 NANOSLEEP.SYNCS 0x989680 ;  /* 0x009896800000a95d */ /* 0x008fea0003900000 */
[----:B------:R-:W3:Y:S02]  /*120e0*/  @!P2 SYNCS.PHASECHK.TRANS64 P2, [R5+URZ+0x13240], R2 ;  /* 0x013240020500a5a7 */ /* 0x000ee4000804007f */
[----:B---3--:R-:W-:Y:S05]  /*120f0*/  @!P2 BRA `(.L_x_1726) ;  /* 0xfffffffc00f0a947 */ /* 0x008fea000383ffff */
[----:B------:R-:W-:Y:S05]  /*12100*/  BRA `(.L_x_1792) ;  /* 0xffffffd400f87947 */ /* 0x000fea000383ffff */
.L_x_1729:
[----:B-1----:R-:W-:-:S04]  /*12110*/  IMAD.U32 R3, RZ, RZ, UR41 ;  /* 0x00000029ff037e24 */ /* 0x002fc8000f8e00ff */
[----:B------:R1:W2:Y:S03]  /*12120*/  SYNCS.PHASECHK.TRANS64.TRYWAIT P0, [R3+URZ+0x13220], R2 ;  /* 0x01322002030075a7 */ /* 0x0002a6000800017f */
[----:B--2---:R-:W-:Y:S05]  /*12130*/  @!P0 NANOSLEEP.SYNCS 0x989680 ;  /* 0x009896800000895d */ /* 0x004fea0003900000 */
[----:B------:R-:W2:Y:S02]  /*12140*/  @!P0 SYNCS.PHASECHK.TRANS64 P0, [R3+URZ+0x13220], R2 ;  /* 0x01322002030085a7 */ /* 0x000ea4000800007f */
[----:B--2---:R-:W-:Y:S05]  /*12150*/  @!P0 BRA `(.L_x_1729) ;  /* 0xfffffffc00ec8947 */ /* 0x004fea000383ffff */
[----:B------:R-:W-:Y:S05]  /*12160*/  BRA `(.L_x_1793) ;  /* 0xffffffd800a07947 */ /* 0x000fea000383ffff */
.L_x_1735:
[----:B0-----:R0:W2:Y:S02]  /*12170*/  SYNCS.PHASECHK.TRANS64.TRYWAIT P0, [R9+URZ+0x13280], R10 ;  /* 0x0132800a090075a7 */ /* 0x0010a4000800017f */
[----:B--2---:R-:W-:Y:S05]  /*12180*/  @!P0 NANOSLEEP.SYNCS 0x989680 ;  /* 0x009896800000895d */ /* 0x004fea0003900000 */
[----:B------:R-:W2:Y:S02]  /*12190*/  @!P0 SYNCS.PHASECHK.TRANS64 P0, [R9+URZ+0x13280], R10 ;  /* 0x0132800a090085a7 */ /* 0x000ea4000800007f */
[----:B--2---:R-:W-:Y:S05]  /*121a0*/  @!P0 BRA `(.L_x_1735) ;  /* 0xfffffffc00f08947 */ /* 0x004fea000383ffff */
[----:B------:R-:W-:Y:S05]  /*121b0*/  BRA `(.L_x_1794) ;  /* 0xffffffdc003c7947 */ /* 0x000fea000383ffff */
.L_x_1740:
[----:B-1----:R1:W2:Y:S02]  /*121c0*/  SYNCS.PHASECHK.TRANS64.TRYWAIT P0, [R9+URZ+0x13240], R10 ;  /* 0x0132400a090075a7 */ /* 0x0022a4000800017f */
[----:B--2---:R-:W-:Y:S05]  /*121d0*/  @!P0 NANOSLEEP.SYNCS 0x989680 ;  /* 0x009896800000895d */ /* 0x004fea0003900000 */
[----:B------:R-:W2:Y:S02]  /*121e0*/  @!P0 SYNCS.PHASECHK.TRANS64 P0, [R9+URZ+0x13240], R10 ;  /* 0x0132400a090085a7 */ /* 0x000ea4000800007f */
[----:B--2---:R-:W-:Y:S05]  /*121f0*/  @!P0 BRA `(.L_x_1740) ;  /* 0xfffffffc00f08947 */ /* 0x004fea000383ffff */
[----:B------:R-:W-:Y:S05]  /*12200*/  BRA `(.L_x_1795) ;  /* 0xffffffdc00b87947 */ /* 0x000fea000383ffff */
.L_x_1746:
[----:B0-----:R0:W1:Y:S02]  /*12210*/  SYNCS.PHASECHK.TRANS64.TRYWAIT P2, [R12+URZ+0x13270], R5 ;  /* 0x013270050c0075a7 */ /* 0x001064000804017f */
[----:B-1----:R-:W-:Y:S05]  /*12220*/  @!P2 NANOSLEEP.SYNCS 0x989680 ;  /* 0x009896800000a95d */ /* 0x002fea0003900000 */
[----:B------:R-:W1:Y:S02]  /*12230*/  @!P2 SYNCS.PHASECHK.TRANS64 P2, [R12+URZ+0x13270], R5 ;  /* 0x013270050c00a5a7 */ /* 0x000e64000804007f */
[----:B-1----:R-:W-:Y:S05]  /*12240*/  @!P2 BRA `(.L_x_1746) ;  /* 0xfffffffc00f0a947 */ /* 0x002fea000383ffff */
[----:B------:R-:W-:Y:S05]  /*12250*/  BRA `(.L_x_1796) ;  /* 0xffffffe000547947 */ /* 0x000fea000383ffff */
.L_x_1748:
[----:B0-----:R0:W1:Y:S02]  /*12260*/  SYNCS.PHASECHK.TRANS64.TRYWAIT P2, [R12+URZ+0x13260], R5 ;  /* 0x013260050c0075a7 */ /* 0x001064000804017f */
[----:B-1----:R-:W-:Y:S05]  /*12270*/  @!P2 NANOSLEEP.SYNCS 0x989680 ;  /* 0x009896800000a95d */ /* 0x002fea0003900000 */
[----:B------:R-:W1:Y:S02]  /*12280*/  @!P2 SYNCS.PHASECHK.TRANS64 P2, [R12+URZ+0x13260], R5 ;  /* 0x013260050c00a5a7 */ /* 0x000e64000804007f */
[----:B-1----:R-:W-:Y:S05]  /*12290*/  @!P2 BRA `(.L_x_1748) ;  /* 0xfffffffc00f0a947 */ /* 0x002fea000383ffff */
[----:B------:R-:W-:Y:S05]  /*122a0*/  BRA `(.L_x_1797) ;  /* 0xffffffe0005c7947 */ /* 0x000fea000383ffff */
.L_x_1755:
[----:B-1----:R1:W2:Y:S02]  /*122b0*/  SYNCS.PHASECHK.TRANS64.TRYWAIT P0, [R2+URZ+0x13270], R3 ;  /* 0x01327003020075a7 */ /* 0x0022a4000800017f */
[----:B--2---:R-:W-:Y:S05]  /*122c0*/  @!P0 NANOSLEEP.SYNCS 0x989680 ;  /* 0x009896800000895d */ /* 0x004fea0003900000 */
[----:B------:R-:W2:Y:S02]  /*122d0*/  @!P0 SYNCS.PHASECHK.TRANS64 P0, [R2+URZ+0x13270], R3 ;  /* 0x01327003020085a7 */ /* 0x000ea4000800007f */
[----:B--2---:R-:W-:Y:S05]  /*122e0*/  @!P0 BRA `(.L_x_1755) ;  /* 0xfffffffc00f08947 */ /* 0x004fea000383ffff */
[----:B------:R-:W-:Y:S05]  /*122f0*/  BRA `(.L_x_1798) ;  /* 0xffffffe400847947 */ /* 0x000fea000383ffff */
.L_x_1757:
[----:B-1----:R1:W2:Y:S02]  /*12300*/  SYNCS.PHASECHK.TRANS64.TRYWAIT P0, [R2+URZ+0x13260], R5 ;  /* 0x01326005020075a7 */ /* 0x0022a4000800017f */
[----:B--2---:R-:W-:Y:S05]  /*12310*/  @!P0 NANOSLEEP.SYNCS 0x989680 ;  /* 0x009896800000895d */ /* 0x004fea0003900000 */
[----:B------:R-:W2:Y:S02]  /*12320*/  @!P0 SYNCS.PHASECHK.TRANS64 P0, [R2+URZ+0x13260], R5 ;  /* 0x01326005020085a7 */ /* 0x000ea4000800007f */
[----:B--2---:R-:W-:Y:S05]  /*12330*/  @!P0 BRA `(.L_x_1757) ;  /* 0xfffffffc00f08947 */ /* 0x004fea000383ffff */
[----:B------:R-:W-:Y:S05]  /*12340*/  BRA `(.L_x_1799) ;  /* 0xffffffe400907947 */ /* 0x000fea000383ffff */
.L_x_1770:
[----:B0-----:R0:W1:Y:S02]  /*12350*/  SYNCS.PHASECHK.TRANS64.TRYWAIT P0, [R7+URZ+0x13220], R0 ;  /* 0x01322000070075a7 */ /* 0x001064000800017f */
[----:B-1----:R-:W-:Y:S05]  /*12360*/  @!P0 NANOSLEEP.SYNCS 0x989680 ;  /* 0x009896800000895d */ /* 0x002fea0003900000 */
[----:B------:R-:W1:Y:S02]  /*12370*/  @!P0 SYNCS.PHASECHK.TRANS64 P0, [R7+URZ+0x13220], R0 ;  /* 0x01322000070085a7 */ /* 0x000e64000800007f */
[----:B-1----:R-:W-:Y:S05]  /*12380*/  @!P0 BRA `(.L_x_1770) ;  /* 0xfffffffc00f08947 */ /* 0x002fea000383ffff */
[----:B------:R-:W-:Y:S05]  /*12390*/  BRA `(.L_x_1800) ;  /* 0xfffffff4007c7947 */ /* 0x000fea000383ffff */
.L_x_1771:
        /* <DEDUP_REMOVED lines=11> */
.L_x_1802:
[----:B------:R-:W-:Y:S05]  /*12450*/  BSYNC B0 ;  /* 0x0000000000007941 */ /* 0x000fea0003800000 */
.L_x_1801:
[----:B------:R-:W-:Y:S05]  /*12460*/  BRA `(.L_x_1803) ;  /* 0xfffffff400647947 */ /* 0x000fea000383ffff */
.L_x_1774:
[----:B------:R-:W-:Y:S01]  /*12470*/  BSSY B1, `(.L_x_1804) ;  /* 0x0000006000017945 */ /* 0x000fe20003800000 */
[----:B------:R-:W-:-:S07]  /*12480*/  IMAD.MOV.U32 R15, RZ, RZ, -0x1 ;  /* 0xffffffffff0f7424 */ /* 0x000fce00078e00ff */
[----:B0-----:R-:W-:Y:S05]  /*12490*/  WARPSYNC.COLLECTIVE R15, `(.L_x_1805) ;  /* 0x000000000f0c7348 */ /* 0x001fea0003c00000 */
[----:B------:R-:W-:Y:S02]  /*124a0*/  ELECT P6, UR62, PT ;  /* 0x00000000003e782f */ /* 0x000fe400038c0000 */
[----:B------:R-:W-:Y:S01]  /*124b0*/  MOV R14, UR62 ;  /* 0x0000003e000e7c02 */ /* 0x000fe20008000f00 */
[----:B0-----:R-:W-:Y:S10]  /*124c0*/  ENDCOLLECTIVE ;  /* 0x000000000000791b */ /* 0x001ff40003800000 */
.L_x_1805:
[----:B------:R-:W-:Y:S05]  /*124d0*/  BSYNC B1 ;  /* 0x0000000000017941 */ /* 0x000fea0003800000 */
.L_x_1804:
[----:B------:R-:W-:Y:S05]  /*124e0*/  BRA `(.L_x_1806) ;  /* 0xfffffff4005c7947 */ /* 0x000fea000383ffff */
.L_x_1776:
[----:B0-----:R0:W1:Y:S02]  /*124f0*/  SYNCS.PHASECHK.TRANS64.TRYWAIT P1, [R5+URZ], R4 ;  /* 0x00000004050075a7 */ /* 0x001064000802017f */
[----:B-1----:R-:W-:Y:S05]  /*12500*/  @!P1 NANOSLEEP.SYNCS 0x989680 ;  /* 0x009896800000995d */ /* 0x002fea0003900000 */
[----:B------:R-:W1:Y:S02]  /*12510*/  @!P1 SYNCS.PHASECHK.TRANS64 P1, [R5+URZ], R4 ;  /* 0x00000004050095a7 */ /* 0x000e64000802007f */
[----:B-1----:R-:W-:Y:S05]  /*12520*/  @!P1 BRA `(.L_x_1776) ;  /* 0xfffffffc00f09947 */ /* 0x002fea000383ffff */
[----:B------:R-:W-:Y:S05]  /*12530*/  BRA `(.L_x_1807) ;  /* 0xfffffff400907947 */ /* 0x000fea000383ffff */
.L_x_1777:
[----:B-1----:R1:W2:Y:S02]  /*12540*/  SYNCS.PHASECHK.TRANS64.TRYWAIT P1, [R3+URZ], R0 ;  /* 0x00000000030075a7 */ /* 0x0022a4000802017f */
[----:B--2---:R-:W-:Y:S05]  /*12550*/  @!P1 NANOSLEEP.SYNCS 0x989680 ;  /* 0x009896800000995d */ /* 0x004fea0003900000 */
[----:B------:R-:W2:Y:S02]  /*12560*/  @!P1 SYNCS.PHASECHK.TRANS64 P1, [R3+URZ], R0 ;  /* 0x00000000030095a7 */ /* 0x000ea4000802007f */
[----:B--2---:R-:W-:Y:S05]  /*12570*/  @!P1 BRA `(.L_x_1777) ;  /* 0xfffffffc00f09947 */ /* 0x004fea000383ffff */
[----:B------:R-:W-:Y:S05]  /*12580*/  BRA `(.L_x_1808) ;  /* 0xfffffff400847947 */ /* 0x000fea000383ffff */
.L_x_1779:
[----:B-1----:R1:W2:Y:S02]  /*12590*/  SYNCS.PHASECHK.TRANS64.TRYWAIT P1, [R3+URZ+0x13260], R4 ;  /* 0x01326004030075a7 */ /* 0x0022a4000802017f */
[----:B--2---:R-:W-:Y:S05]  /*125a0*/  @!P1 NANOSLEEP.SYNCS 0x989680 ;  /* 0x009896800000995d */ /* 0x004fea0003900000 */
[----:B------:R-:W2:Y:S02]  /*125b0*/  @!P1 SYNCS.PHASECHK.TRANS64 P1, [R3+URZ+0x13260], R4 ;  /* 0x01326004030095a7 */ /* 0x000ea4000802007f */
[----:B--2---:R-:W-:Y:S05]  /*125c0*/  @!P1 BRA `(.L_x_1779) ;  /* 0xfffffffc00f09947 */ /* 0x004fea000383ffff */
[----:B------:R-:W-:Y:S05]  /*125d0*/  BRA `(.L_x_1809) ;  /* 0xfffffff400847947 */ /* 0x000fea000383ffff */
.L_x_1781:
[----:B0-----:R0:W2:Y:S02]  /*125e0*/  SYNCS.PHASECHK.TRANS64.TRYWAIT P1, [R5+URZ+0x13260], R0 ;  /* 0x01326000050075a7 */ /* 0x0010a4000802017f */
[----:B--2---:R-:W-:Y:S05]  /*125f0*/  @!P1 NANOSLEEP.SYNCS 0x989680 ;  /* 0x009896800000995d */ /* 0x004fea0003900000 */
[----:B------:R-:W2:Y:S02]  /*12600*/  @!P1 SYNCS.PHASECHK.TRANS64 P1, [R5+URZ+0x13260], R0 ;  /* 0x01326000050095a7 */ /* 0x000ea4000802007f */
[----:B--2---:R-:W-:Y:S05]  /*12610*/  @!P1 BRA `(.L_x_1781) ;  /* 0xfffffffc00f09947 */ /* 0x004fea000383ffff */
[----:B------:R-:W-:Y:S05]  /*12620*/  BRA `(.L_x_1810) ;  /* 0xfffffff400847947 */ /* 0x000fea000383ffff */
.L_x_1783:
[----:B--2---:R2:W3:Y:S02]  /*12630*/  SYNCS.PHASECHK.TRANS64.TRYWAIT P0, [R3+URZ+0x13280], R4 ;  /* 0x01328004030075a7 */ /* 0x0044e4000800017f */
[----:B---3--:R-:W-:Y:S05]  /*12640*/  @!P0 NANOSLEEP.SYNCS 0x989680 ;  /* 0x009896800000895d */ /* 0x008fea0003900000 */
[----:B------:R-:W3:Y:S02]  /*12650*/  @!P0 SYNCS.PHASECHK.TRANS64 P0, [R3+URZ+0x13280], R4 ;  /* 0x01328004030085a7 */ /* 0x000ee4000800007f */
[----:B---3--:R-:W-:Y:S05]  /*12660*/  @!P0 BRA `(.L_x_1783) ;  /* 0xfffffffc00f08947 */ /* 0x008fea000383ffff */
[----:B------:R-:W-:Y:S05]  /*12670*/  BRA `(.L_x_1784) ;  /* 0xfffffff400807947 */ /* 0x000fea000383ffff */
.L_x_1811:
        /* <DEDUP_REMOVED lines=16> */
.L_x_2169:


//--------------------- .text._ZN7cutlass13device_kernelIN5flash11enable_sm90INS1_16FlashAttnFwdSm90INS1_25CollectiveMainloopFwdSm90ILi2EN4cute5tupleIJNS5_1CILi1EEES8_S8_EEENS6_IJNS7_ILi192EEENS7_ILi160EEENS7_ILi64EEEEEELi64ENS_12float_e4m3_tEfNS_4arch4Sm90ELb1ELb0ELb1ELb1ELb0ELb1ELb0ELb1ELb1ELb0ELb0ELb0EEENS1_21CollectiveEpilogueFwdINS6_IJSA_SC_SB_EEES9_NS_10bfloat16_tESG_Li384ELb1ELb0ELb0ELb1EEENS1_36VarlenDynamicPersistentTileSchedulerILi192ELi160ELi384ELi128ELb0ELb0ELb1ELb1ELb1ELb1EEEEEEEEEvNT_6ParamsE --------------------------
	.section	.text._ZN7cutlass13device_kernelIN5flash11enable_sm90INS1_16FlashAttnFwdSm90INS1_25CollectiveMainloopFwdSm90ILi2EN4cute5tupleIJNS5_1CILi1EEES8_S8_EEENS6_IJNS7_ILi192EEENS7_ILi160EEENS7_ILi64EEEEEELi64ENS_12float_e4m3_tEfNS_4arch4Sm90ELb1ELb0ELb1ELb1ELb0ELb1ELb0ELb1ELb1ELb0ELb0ELb0EEENS1_21CollectiveEpilogueFwdINS6_IJSA_SC_SB_EEES9_NS_10bfloat16_tESG_Li384ELb1ELb0ELb0ELb1EEENS1_36VarlenDynamicPersistentTileSchedulerILi192ELi160ELi384ELi128ELb0ELb0ELb1ELb1ELb1ELb1EEEEEEEEEvNT_6ParamsE,"ax",@progbits
	.align	128
.text._ZN7cutlass13device_kernelIN5flash11enable_sm90INS1_16FlashAttnFwdSm90INS1_25CollectiveMainloopFwdSm90ILi2EN4cute5tupleIJNS5_1CILi1EEES8_S8_EEENS6_IJNS7_ILi192EEENS7_ILi160EEENS7_ILi64EEEEEELi64ENS_12float_e4m3_tEfNS_4arch4Sm90ELb1ELb0ELb1ELb1ELb0ELb1ELb0ELb1ELb1ELb0ELb0ELb0EEENS1_21CollectiveEpilogueFwdINS6_IJSA_SC_SB_EEES9_NS_10bfloat16_tESG_Li384ELb1ELb0ELb0ELb1EEENS1_36VarlenDynamicPersistentTileSchedulerILi192ELi160ELi384ELi128ELb0ELb0ELb1ELb1ELb1ELb1EEEEEEEEEvNT_6ParamsE:
        .type           _ZN7cutlass13device_kernelIN5flash11enable_sm90INS1_16FlashAttnFwdSm90INS1_25CollectiveMainloopFwdSm90ILi2EN4cute5tupleIJNS5_1CILi1EEES8_S8_EEENS6_IJNS7_ILi192EEENS7_ILi160EEENS7_ILi64EEEEEELi64ENS_12float_e4m3_tEfNS_4arch4Sm90ELb1ELb0ELb1ELb1ELb0ELb1ELb0ELb1ELb1ELb0ELb0ELb0EEENS1_21CollectiveEpilogueFwdINS6_IJSA_SC_SB_EEES9_NS_10bfloat16_tESG_Li384ELb1ELb0ELb0ELb1EEENS1_36VarlenDynamicPersistentTileSchedulerILi192ELi160ELi384ELi128ELb0ELb0ELb1ELb1ELb1ELb1EEEEEEEEEvNT_6ParamsE,@function
        .size           _ZN7cutlass13device_kernelIN5flash11enable_sm90INS1_16FlashAttnFwdSm90INS1_25CollectiveMainloopFwdSm90ILi2EN4cute5tupleIJNS5_1CILi1EEES8_S8_EEENS6_IJNS7_ILi192EEENS7_ILi160EEENS7_ILi64EEEEEELi64ENS_12float_e4m3_tEfNS_4arch4Sm90ELb1ELb0ELb1ELb1ELb0ELb1ELb0ELb1ELb1ELb0ELb0ELb0EEENS1_21CollectiveEpilogueFwdINS6_IJSA_SC_SB_EEES9_NS_10bfloat16_tESG_Li384ELb1ELb0ELb0ELb1EEENS1_36VarlenDynamicPersistentTileSchedulerILi192ELi160ELi384ELi128ELb0ELb0ELb1ELb1ELb1ELb1EEEEEEEEEvNT_6ParamsE,(.L_x_2170 - _ZN7cutlass13device_kernelIN5flash11enable_sm90INS1_16FlashAttnFwdSm90INS1_25CollectiveMainloopFwdSm90ILi2EN4cute5tupleIJNS5_1CILi1EEES8_S8_EEENS6_IJNS7_ILi192EEENS7_ILi160EEENS7_ILi64EEEEEELi64ENS_12float_e4m3_tEfNS_4arch4Sm90ELb1ELb0ELb1ELb1ELb0ELb1ELb0ELb1ELb1ELb0ELb0ELb0EEENS1_21CollectiveEpilogueFwdINS6_IJSA_SC_SB_EEES9_NS_10bfloat16_tESG_Li384ELb1ELb0ELb0ELb1EEENS1_36VarlenDynamicPersistentTileSchedulerILi192ELi160ELi384ELi128ELb0ELb0ELb1ELb1ELb1ELb1EEEEEEEEEvNT_6ParamsE)
        .other          _ZN7cutlass13device_kernelIN5flash11enable_sm90INS1_16FlashAttnFwdSm90INS1_25CollectiveMainloopFwdSm90ILi2EN4cute5tupleIJNS5_1CILi1EEES8_S8_EEENS6_IJNS7_ILi192EEENS7_ILi160EEENS7_ILi64EEEEEELi64ENS_12float_e4m3_tEfNS_4arch4Sm90ELb1ELb0ELb1ELb1ELb0ELb1ELb0ELb1ELb1ELb0ELb0ELb0EEENS1_21CollectiveEpilogueFwdINS6_IJSA_SC_SB_EEES9_NS_10bfloat16_tESG_Li384ELb1ELb0ELb0ELb1EEENS1_36VarlenDynamicPersistentTileSchedulerILi192ELi160ELi384ELi128ELb0ELb0ELb1ELb1ELb1ELb1EEEEEEEEEvNT_6ParamsE,@"STO_CUDA_ENTRY STV_DEFAULT"
_ZN7cutlass13device_kernelIN5flash11enable_sm90INS1_16FlashAttnFwdSm90INS1_25CollectiveMainloopFwdSm90ILi2EN4cute5tupleIJNS5_1CILi1EEES8_S8_EEENS6_IJNS7_ILi192EEENS7_ILi160EEENS7_ILi64EEEEEELi64ENS_12float_e4m3_tEfNS_4arch4Sm90ELb1ELb0ELb1ELb1ELb0ELb1ELb0ELb1ELb1ELb0ELb0ELb0EEENS1_21CollectiveEpilogueFwdINS6_IJSA_SC_SB_EEES9_NS_10bfloat16_tESG_Li384ELb1ELb0ELb0ELb1EEENS1_36VarlenDynamicPersistentTileSchedulerILi192ELi160ELi384ELi128ELb0ELb0ELb1ELb1ELb1ELb1EEEEEEEEEvNT_6ParamsE:
        /* <DEDUP_REMOVED lines=26> */
.L_x_1813:
[----:B------:R-:W-:Y:S05]  /*01a0*/  BSYNC B0 ;  /* 0x0000000000007941 */ /* 0x000fea0003800000 */
.L_x_1812:
[----:B------:R-:W-:Y:S01]  /*01b0*/  VOTEU.ANY UP0, P0 ;  /* 0x00000000003f7886 */ /* 0x000fe20000000100 */
[----:B------:R-:W0:Y:S01]  /*01c0*/  SHFL.IDX PT, R2, R0, RZ, 0x1f ;  /* 0x00001fff00027589 */ /* 0x000e2200000e0000 */
[----:B------:R-:W-:Y:S01]  /*01d0*/  UMOV UR4, 0x1 ;  /* 0x0000000100047882 */ /* 0x000fe20000000000 */
[----:B------:R-:W-:Y:S01]  /*01e0*/  UMOV UR7, 0x180 ;  /* 0x0000018000077882 */ /* 0x000fe20000000000 */
[----:B------:R-:W-:Y:S01]  /*01f0*/  SHF.R.U32.HI R3, RZ, 0x7, R3 ;  /* 0x00000007ff037819 */ /* 0x000fe20000011603 */
[----:B------:R-:W1:Y:S01]  /*0200*/  @UP0 S2UR UR8, SR_CgaCtaId ;  /* 0x00000000000809c3 */ /* 0x000e620000008800 */
[----:B------:R-:W-:Y:S01]  /*0210*/  @UP0 UMOV UR6, 0x400 ;  /* 0x0000040000060882 */ /* 0x000fe20000000000 */
[----:B------:R-:W-:-:S04]  /*0220*/  @UP0 UIADD3 UR4, -UR4, 0x100000, URZ ;  /* 0x0010000004040890 */ /* 0x000fc8000fffe13f */
[----:B------:R-:W-:Y:S02]  /*0230*/  @UP0 USHF.L.U32 UR5, UR4, 0xb, URZ ;  /* 0x0000000b04050899 */ /* 0x000fe4000800063f */
[----:B------:R-:W-:Y:S01]  /*0240*/  @UP0 USHF.L.U32 UR4, UR4, 0x1, URZ ;  /* 0x0000000104040899 */ /* 0x000fe2000800063f */
[----:B------:R-:W-:Y:S01]  /*0250*/  VOTEU.ANY UP1, P0 ;  /* 0x00000000003f7886 */ /* 0x000fe20000020100 */
[----:B0-----:R-:W-:Y:S02]  /*0260*/  ISETP.NE.AND P1, PT, R2, RZ, PT ;  /* 0x000000ff0200720c */ /* 0x001fe40003f25270 */
[----:B------:R0:W2:Y:S01]  /*0270*/  SHFL.IDX PT, R2, R3, RZ, 0x1f ;  /* 0x00001fff03027589 */ /* 0x0000a200000e0000 */
[----:B-1----:R-:W-:Y:S02]  /*0280*/  @UP0 ULEA UR8, UR8, UR6, 0x18 ;  /* 0x0000000608080291 */ /* 0x002fe4000f8ec03f */
[----:B------:R-:W-:-:S04]  /*0290*/  @UP0 UIADD3 UR6, -UR7, 0x100000, URZ ;  /* 0x0010000007060890 */ /* 0x000fc8000fffe13f */
[----:B------:R-:W-:Y:S02]  /*02a0*/  @UP0 USHF.L.U32 UR7, UR6, 0xb, URZ ;  /* 0x0000000b06070899 */ /* 0x000fe4000800063f */
[----:B------:R-:W-:Y:S01]  /*02b0*/  @UP0 USHF.L.U32 UR6, UR6, 0x1, URZ ;  /* 0x0000000106060899 */ /* 0x000fe2000800063f */
[----:B------:R-:W-:Y:S01]  /*02c0*/  VOTEU.ANY UP0, P0 ;  /* 0x00000000003f7886 */ /* 0x000fe20000000100 */
[----:B------:R-:W1:Y:S04]  /*02d0*/  FENCE.VIEW.ASYNC.S ;  /* 0x00000000000073c6 */ /* 0x000e680000000000 */
[----:B-1----:R0:W1:Y:S06]  /*02e0*/  @UP0 SYNCS.EXCH.64 URZ, [UR8+0x13200], UR4 ;  /* 0x01320004083f05b2 */ /* 0x00206c0008000100 */
[----:B------:R0:W3:Y:S02]  /*02f0*/  @UP1 SYNCS.EXCH.64 URZ, [UR8+0x13220], UR6 ;  /* 0x01322006083f15b2 */ /* 0x0000e40008000100 */
[----:B0-----:R-:W-:Y:S05]  /*0300*/  @P1 BRA `(.L_x_1814) ;  /* 0x0000000000481947 */ /* 0x001fea0003800000 */
[----:B------:R-:W0:Y:S01]  /*0310*/  S2UR UR5, SR_CgaCtaId ;  /* 0x00000000000579c3 */ /* 0x000e220000008800 */
        /* <DEDUP_REMOVED lines=15> */
[----:B------:R0:W0:Y:S01]  /*0410*/  SYNCS.EXCH.64 URZ, [UR8+0x13248], UR4 ;  /* 0x01324804083f75b2 */ /* 0x0000220008000100 */
[----:B------:R-:W-:Y:S01]  /*0420*/  NOP ;  /* 0x0000000000007918 */ /* 0x000fe20000000000 */
.L_x_1814:
[----:B------:R-:W5:Y:S01]  /*0430*/  SHFL.IDX PT, R3, R0, RZ, 0x1f ;  /* 0x00001fff00037589 */ /* 0x000f6200000e0000 */
[----:B------:R-:W-:Y:S01]  /*0440*/  NOP ;  /* 0x0000000000007918 */ /* 0x000fe20000000000 */
[----:B-----5:R-:W-:-:S13]  /*0450*/  ISETP.NE.AND P0, PT, R3, RZ, PT ;  /* 0x000000ff0300720c */ /* 0x020fda0003f05270 */
        /* <DEDUP_REMOVED lines=17> */
[----:B------:R0:W0:Y:S01]  /*0570*/  SYNCS.EXCH.64 URZ, [UR8+0x13268], UR6 ;  /* 0x01326806083f75b2 */ /* 0x0000220008000100 */
[----:B------:R-:W-:Y:S01]  /*0580*/  NOP ;  /* 0x0000000000007918 */ /* 0x000fe20000000000 */
.L_x_1815:
[----:B------:R-:W5:Y:S01]  /*0590*/  SHFL.IDX PT, R3, R0, RZ, 0x1f ;  /* 0x00001fff00037589 */ /* 0x000f6200000e0000 */
[----:B------:R-:W-:Y:S01]  /*05a0*/  NOP ;  /* 0x0000000000007918 */ /* 0x000fe20000000000 */
[----:B-----5:R-:W-:-:S13]  /*05b0*/  ISETP.NE.AND P0, PT, R3, RZ, PT ;  /* 0x000000ff0300720c */ /* 0x020fda0003f05270 */
        /* <DEDUP_REMOVED lines=13> */
[----:B------:R0:W0:Y:S01]  /*0690*/  SYNCS.EXCH.64 URZ, [UR6+0x13288], UR4 ;  /* 0x01328804063f75b2 */ /* 0x0000220008000100 */
[----:B------:R-:W-:Y:S01]  /*06a0*/  NOP ;  /* 0x0000000000007918 */ /* 0x000fe20000000000 */
.L_x_1816:
        /* <DEDUP_REMOVED lines=22> */
.L_x_1817:
        /* <DEDUP_REMOVED lines=22> */
.L_x_1818:
[----:B--2---:R-:W-:Y:S01]  /*0970*/  ISETP.NE.AND P0, PT, R2, RZ, PT ;  /* 0x000000ff0200720c */ /* 0x004fe20003f05270 */
[----:B------:R-:W-:Y:S01]  /*0980*/  IMAD.MOV.U32 R2, RZ, RZ, 0x1 ;  /* 0x00000001ff027424 */ /* 0x000fe200078e00ff */
[----:B------:R-:W-:Y:S01]  /*0990*/  NOP ;  /* 0x0000000000007918 */ /* 0x000fe20000000000 */
[----:B------:R-:W-:Y:S01]  /*09a0*/  ULDC.64 UR40, c[0x0][0x208] ;  /* 0x0000820000287ab9 */ /* 0x000fe20000000a00 */
[----:B------:R-:W-:Y:S02]  /*09b0*/  BSSY B8, `(.L_x_1819) ;  /* 0x0001959000087945 */ /* 0x000fe40003800000 */
[----:B------:R-:W-:-:S05]  /*09c0*/  SEL R2, R2, 0x2, !P0 ;  /* 0x0000000202027807 */ /* 0x000fca0004000000 */
[----:B------:R2:W-:Y:S01]  /*09d0*/  STL [R1+0x20], R2 ;  /* 0x0000200201007387 */ /* 0x0005e20000100800 */
[----:B01-34-:R-:W-:Y:S06]  /*09e0*/  BAR.SYNC.DEFER_BLOCKING 0x0 ;  /* 0x0000000000007b1d */ /* 0x01bfec0000010000 */
[----:B------:R-:W-:Y:S05]  /*09f0*/  @!P0 BRA `(.L_x_1820) ;  /* 0x0000013c00f88947 */ /* 0x000fea0003800000 */
.L_x_1821:
        /* <DEDUP_REMOVED lines=16> */
[----:B------:R-:W3:Y:S01]  /*0b00*/  LDL.LU R18, [R1+0x20] ;  /* 0x0000200001127983 */ /* 0x000ee20000300800 */
[----:B------:R-:W0:Y:S02]  /*0b10*/  S2R R0, SR_TID.X ;  /* 0x0000000000007919 */ /* 0x000e240000002100 */
[----:B0-----:R-:W-:-:S05]  /*0b20*/  VIADD R21, R0, 0xffffff80 ;  /* 0xffffff8000157836 */ /* 0x001fca0000000000 */
[----:B------:R-:W-:-:S04]  /*0b30*/  SHF.R.S32.HI R0, RZ, 0x1f, R21 ;  /* 0x0000001fff007819 */ /* 0x000fc80000011415 */
[----:B--2---:R-:W-:-:S04]  /*0b40*/  LEA.HI R2, R0, R21, RZ, 0x7 ;  /* 0x0000001500027211 */ /* 0x004fc800078f38ff */
[----:B------:R-:W-:-:S05]  /*0b50*/  LOP3.LUT R3, R2, 0xffffff80, RZ, 0xc0, !PT ;  /* 0xffffff8002037812 */ /* 0x000fca00078ec0ff */
[----:B------:R-:W-:Y:S01]  /*0b60*/  IMAD.IADD R20, R21, 0x1, -R3 ;  /* 0x0000000115147824 */ /* 0x000fe200078e0a03 */
[----:B------:R-:W-:-:S04]  /*0b70*/  LEA.HI R3, R0, R21, RZ, 0x5 ;  /* 0x0000001500037211 */ /* 0x000fc800078f28ff */
[----:B------:R-:W-:Y:S02]  /*0b80*/  SHF.R.S32.HI R9, RZ, 0x1f, R20 ;  /* 0x0000001fff097819 */ /* 0x000fe40000011414 */
[-C--:B------:R-:W-:Y:S02]  /*0b90*/  LEA.HI R7, R0, R21.reuse, RZ, 0x4 ;  /* 0x0000001500077211 */ /* 0x080fe400078f20ff */
[----:B------:R-:W-:Y:S01]  /*0ba0*/  LEA.HI R12, R9, R20, RZ, 0x2 ;  /* 0x00000014090c7211 */ /* 0x000fe200078f10ff */
[----:B------:R-:W-:Y:S01]  /*0bb0*/  IMAD.SHL.U32 R5, R3, 0x20, RZ ;  /* 0x0000002003057824 */ /* 0x000fe200078e00ff */
[----:B------:R-:W-:Y:S02]  /*0bc0*/  LOP3.LUT R4, R7, 0x3fffff0, RZ, 0xc0, !PT ;  /* 0x03fffff007047812 */ /* 0x000fe400078ec0ff */
[--C-:B------:R-:W-:Y:S02]  /*0bd0*/  SHF.R.S32.HI R6, RZ, 0x2, R12.reuse ;  /* 0x00000002ff067819 */ /* 0x100fe4000001140c */
[----:B------:R-:W-:Y:S01]  /*0be0*/  SHF.R.S32.HI R11, RZ, 0x1f, R12 ;  /* 0x0000001fff0b7819 */ /* 0x000fe2000001140c */
[C---:B------:R-:W-:Y:S01]  /*0bf0*/  IMAD.IADD R4, R21.reuse, 0x1, -R4 ;  /* 0x0000000115047824 */ /* 0x040fe200078e0a04 */
[----:B------:R-:W-:-:S02]  /*0c00*/  LEA.HI R3, R21, R21, RZ, 0x1 ;  /* 0x0000001515037211 */ /* 0x000fc400078f08ff */
[----:B------:R-:W-:Y:S02]  /*0c10*/  LEA.HI R11, R11, R6, RZ, 0x3 ;  /* 0x000000060b0b7211 */ /* 0x000fe400078f18ff */
[----:B------:R-:W-:Y:S02]  /*0c20*/  LOP3.LUT R5, R5, 0xfffffc00, RZ, 0xc0, !PT ;  /* 0xfffffc0005057812 */ /* 0x000fe400078ec0ff */
[----:B------:R-:W-:Y:S02]  /*0c30*/  LOP3.LUT R11, R11, 0xfffffff8, RZ, 0xc0, !PT ;  /* 0xfffffff80b0b7812 */ /* 0x000fe400078ec0ff */
[----:B------:R-:W-:Y:S01]  /*0c40*/  SHF.R.S32.HI R156, RZ, 0x1, R3 ;  /* 0x00000001ff9c7819 */ /* 0x000fe20000011403 */
[----:B------:R-:W-:Y:S01]  /*0c50*/  IMAD R10, R4, 0x40, R5 ;  /* 0x00000040040a7824 */ /* 0x000fe200078e0205 */
[----:B------:R-:W-:Y:S01]  /*0c60*/  LEA.HI R4, R0, R21, RZ, 0x2 ;  /* 0x0000001500047211 */ /* 0x000fe200078f10ff */
[----:B------:R-:W-:Y:S01]  /*0c70*/  IMAD.IADD R17, R6, 0x1, -R11 ;  /* 0x0000000106117824 */ /* 0x000fe200078e0a0b */
[----:B------:R-:W-:-:S02]  /*0c80*/  SHF.R.S32.HI R22, RZ, 0x7, R2 ;  /* 0x00000007ff167819 */ /* 0x000fc40000011402 */
[----:B------:R-:W-:Y:S02]  /*0c90*/  SHF.R.S32.HI R8, RZ, 0x4, R7 ;  /* 0x00000004ff087819 */ /* 0x000fe40000011407 */
[----:B------:R-:W-:Y:S02]  /*0ca0*/  LEA.HI R6, R3, R156, RZ, 0x1 ;  /* 0x0000009c03067211 */ /* 0x000fe400078f08ff */
[--C-:B------:R-:W-:Y:S02]  /*0cb0*/  SHF.R.S32.HI R2, RZ, 0x2, R4.reuse ;  /* 0x00000002ff027819 */ /* 0x100fe40000011404 */
[----:B------:R-:W-:Y:S01]  /*0cc0*/  SHF.R.S32.HI R5, RZ, 0x1f, R4 ;  /* 0x0000001fff057819 */ /* 0x000fe20000011404 */
[----:B------:R-:W-:Y:S01]  /*0cd0*/  IMAD.HI R11, R22, 0x55555556, RZ ;  /* 0x55555556160b7827 */ /* 0x000fe200078e02ff */
[----:B------:R-:W-:Y:S02]  /*0ce0*/  LEA.HI R4, R7, R8, RZ, 0x1 ;  /* 0x0000000807047211 */ /* 0x000fe400078f08ff */
[----:B------:R-:W-:-:S02]  /*0cf0*/  LOP3.LUT R7, R6, 0x3fffffe, RZ, 0xc0, !PT ;  /* 0x03fffffe06077812 */ /* 0x000fc400078ec0ff */
[----:B------:R-:W-:Y:S02]  /*0d00*/  LEA.HI R6, R9, R20, RZ, 0x5 ;  /* 0x0000001409067211 */ /* 0x000fe400078f28ff */
[----:B------:R-:W-:Y:S02]  /*0d10*/  LOP3.LUT R9, R4, 0x1ffffffe, RZ, 0xc0, !PT ;  /* 0x1ffffffe04097812 */ /* 0x000fe400078ec0ff */
[----:B------:R-:W-:Y:S02]  /*0d20*/  LEA.HI R11, R11, R11, RZ, 0x1 ;  /* 0x0000000b0b0b7211 */ /* 0x000fe400078f08ff */
[----:B------:R-:W-:Y:S01]  /*0d30*/  SHF.R.S32.HI R6, RZ, 0x5, R6 ;  /* 0x00000005ff067819 */ /* 0x000fe20000011406 */
[----:B------:R-:W-:Y:S01]  /*0d40*/  IMAD.IADD R7, R156, 0x1, -R7 ;  /* 0x000000019c077824 */ /* 0x000fe200078e0a07 */
[----:B------:R-:W-:Y:S02]  /*0d50*/  LEA.HI R5, R5, R2, RZ, 0x2 ;  /* 0x0000000205057211 */ /* 0x000fe400078f10ff */
[----:B------:R-:W-:Y:S01]  /*0d60*/  IADD3 R9, R8, -R9, RZ ;  /* 0x8000000908097210 */ /* 0x000fe20007ffe0ff */
[----:B------:R-:W-:Y:S01]  /*0d70*/  IMAD R11, R11, -0x3, R22 ;  /* 0xfffffffd0b0b7824 */ /* 0x000fe200078e0216 */
[----:B------:R-:W-:Y:S01]  /*0d80*/  LOP3.LUT R5, R5, 0xfffffffc, RZ, 0xc0, !PT ;  /* 0xfffffffc05057812 */ /* 0x000fe200078ec0ff */
[----:B------:R-:W-:-:S02]  /*0d90*/  IMAD R6, R6, 0x10, R17 ;  /* 0x0000001006067824 */ /* 0x000fc400078e0211 */
[----:B------:R-:W-:Y:S02]  /*0da0*/  IMAD R7, R8, 0x8, R7 ;  /* 0x0000000808077824 */ /* 0x000fe400078e0207 */
[----:B------:R-:W-:Y:S02]  /*0db0*/  IMAD R8, R9, 0x8, R10 ;  /* 0x0000000809087824 */ /* 0x000fe400078e020a */
[----:B------:R-:W-:Y:S02]  /*0dc0*/  IMAD R4, R11, 0x40, R6 ;  /* 0x000000400b047824 */ /* 0x000fe400078e0206 */
[----:B------:R-:W-:Y:S01]  /*0dd0*/  IMAD.IADD R2, R2, 0x1, -R5 ;  /* 0x0000000102027824 */ /* 0x000fe200078e0a05 */
[----:B------:R-:W-:Y:S01]  /*0de0*/  STL [R1+0x68], R8 ;  /* 0x0000680801007387 */ /* 0x000fe20000100800 */
[----:B------:R-:W-:-:S03]  /*0df0*/  LOP3.LUT R3, R3, 0xfffffffe, RZ, 0xc0, !PT ;  /* 0xfffffffe03037812 */ /* 0x000fc600078ec0ff */
[----:B------:R-:W-:Y:S04]  /*0e00*/  STL [R1+0x4], R13 ;  /* 0x0000040d01007387 */ /* 0x000fe80000100800 */
[----:B------:R3:W-:Y:S04]  /*0e10*/  STL [R1+0x34], R4 ;  /* 0x0000340401007387 */ /* 0x0007e80000100800 */
[----:B------:R-:W-:Y:S04]  /*0e20*/  STL [R1+0x60], R2 ;  /* 0x0000600201007387 */ /* 0x000fe80000100800 */
[----:B------:R-:W-:Y:S04]  /*0e30*/  STL [R1+0x8], R14 ;  /* 0x0000080e01007387 */ /* 0x000fe80000100800 */
[----:B------:R-:W-:Y:S04]  /*0e40*/  STL [R1+0xc], R15 ;  /* 0x00000c0f01007387 */ /* 0x000fe80000100800 */
[----:B------:R-:W-:Y:S01]  /*0e50*/  STL [R1+0x54], RZ ;  /* 0x000054ff01007387 */ /* 0x000fe20000100800 */
[----:B------:R-:W-:-:S02]  /*0e60*/  LEA.HI R0, R0, R21, RZ, 0x3 ;  /* 0x0000001500007211 */ /* 0x000fc400078f18ff */
[----:B------:R-:W-:Y:S01]  /*0e70*/  LOP3.LUT R12, R12, 0x7ffffffc, RZ, 0xc0, !PT ;  /* 0x7ffffffc0c0c7812 */ /* 0x000fe200078ec0ff */
[----:B------:R-:W-:Y:S02]  /*0e80*/  IMAD.MOV.U32 R17, RZ, RZ, RZ ;  /* 0x000000ffff117224 */ /* 0x000fe400078e00ff */
[----:B------:R-:W-:Y:S02]  /*0e90*/  IMAD.MOV.U32 R157, RZ, RZ, RZ ;  /* 0x000000ffff9d7224 */ /* 0x000fe400078e00ff */
[----:B------:R-:W-:Y:S01]  /*0ea0*/  IMAD.MOV.U32 R22, RZ, RZ, RZ ;  /* 0x000000ffff167224 */ /* 0x000fe200078e00ff */
[----:B---3--:R-:W-:-:S05]  /*0eb0*/  LOP3.LUT R4, R18, 0x1, RZ, 0xfc, !PT ;  /* 0x0000000112047812 */ /* 0x008fca00078efcff */
[----:B------:R0:W-:Y:S02]  /*0ec0*/  STL [R1+0x10], R4 ;  /* 0x0000100401007387 */ /* 0x0001e40000100800 */
[----:B0-----:R-:W-:Y:S02]  /*0ed0*/  IMAD.IADD R4, R21, 0x1, -R3 ;  /* 0x0000000115047824 */ /* 0x001fe400078e0a03 */
[----:B------:R-:W-:-:S03]  /*0ee0*/  IMAD.SHL.U32 R3, R2, 0x80, RZ ;  /* 0x0000008002037824 */ /* 0x000fc600078e00ff */
[----:B------:R-:W-:Y:S02]  /*0ef0*/  SHF.L.U32 R18, R4, 0x4, RZ ;  /* 0x0000000404127819 */ /* 0x000fe400000006ff */
[----:B------:R-:W-:Y:S02]  /*0f00*/  SHF.R.S32.HI R4, RZ, 0x3, R0 ;  /* 0x00000003ff047819 */ /* 0x000fe40000011400 */
[----:B------:R-:W-:Y:S01]  /*0f10*/  LOP3.LUT R3, R3, 0x180, RZ, 0xc0, !PT ;  /* 0x0000018003037812 */ /* 0x000fe200078ec0ff */
[----:B------:R-:W-:Y:S01]  /*0f20*/  STL [R1+0x14], RZ ;  /* 0x000014ff01007387 */ /* 0x000fe20000100800 */
[----:B------:R-:W-:Y:S02]  /*0f30*/  LOP3.LUT R2, R0, 0x1ffffff8, RZ, 0xc0, !PT ;  /* 0x1ffffff800027812 */ /* 0x000fe400078ec0ff */
[----:B------:R-:W-:Y:S01]  /*0f40*/  SHF.R.S32.HI R0, RZ, 0x1f, R156 ;  /* 0x0000001fff007819 */ /* 0x000fe2000001149c */
[----:B------:R0:W-:Y:S01]  /*0f50*/  STL [R1+0x38], R4 ;  /* 0x0000380401007387 */ /* 0x0001e20000100800 */
[----:B------:R-:W-:-:S02]  /*0f60*/  LOP3.LUT R0, R3, 0x10, R18, 0xf8, !PT ;  /* 0x0000001003007812 */ /* 0x000fc400078ef812 */
[----:B------:R-:W-:Y:S01]  /*0f70*/  SHF.R.U32.HI R5, RZ, 0x3, R3 ;  /* 0x00000003ff057819 */ /* 0x000fe20000011603 */
[----:B------:R1:W-:Y:S01]  /*0f80*/  STL [R1+0x24], R3 ;  /* 0x0000240301007387 */ /* 0x0003e20000100800 */
[----:B------:R-:W-:Y:S02]  /*0f90*/  IMAD.IADD R2, R21, 0x1, -R2 ;  /* 0x0000000115027824 */ /* 0x000fe400078e0a02 */
[-C--:B------:R-:W-:Y:S01]  /*0fa0*/  LOP3.LUT R0, R0, R5.reuse, RZ, 0x3c, !PT ;  /* 0x0000000500007212 */ /* 0x080fe200078e3cff */
[----:B0-----:R-:W-:Y:S01]  /*0fb0*/  IMAD.SHL.U32 R4, R7, 0x40, RZ ;  /* 0x0000004007047824 */ /* 0x001fe200078e00ff */
[----:B-1----:R-:W-:Y:S01]  /*0fc0*/  LOP3.LUT R3, R3, 0x30, R18, 0xf8, !PT ;  /* 0x0000003003037812 */ /* 0x002fe200078ef812 */
[----:B------:R0:W-:Y:S01]  /*0fd0*/  STL [R1+0x28], R5 ;  /* 0x0000280501007387 */ /* 0x0001e20000100800 */
[----:B------:R-:W-:Y:S02]  /*0fe0*/  IMAD.SHL.U32 R6, R2, 0x8, RZ ;  /* 0x0000000802067824 */ /* 0x000fe400078e00ff */
[----:B------:R-:W-:Y:S01]  /*0ff0*/  LOP3.LUT R3, R3, R5, RZ, 0x3c, !PT ;  /* 0x0000000503037212 */ /* 0x000fe200078e3cff */
[----:B------:R-:W-:Y:S01]  /*1000*/  IMAD.IADD R2, R4, 0x1, R0 ;  /* 0x0000000104027824 */ /* 0x000fe200078e0200 */
[----:B------:R1:W-:Y:S02]  /*1010*/  STL [R1+0x2c], R4 ;  /* 0x00002c0401007387 */ /* 0x0003e40000100800 */
[----:B------:R-:W-:Y:S01]  /*1020*/  IADD3 R0, R16, R4, R3 ;  /* 0x0000000410007210 */ /* 0x000fe20007ffe003 */
[----:B0-----:R-:W-:Y:S01]  /*1030*/  IMAD.IADD R5, R20, 0x1, -R12 ;  /* 0x0000000114057824 */ /* 0x001fe200078e0a0c */
[----:B------:R1:W-:Y:S04]  /*1040*/  STL [R1+0x48], R6 ;  /* 0x0000480601007387 */ /* 0x0003e80000100800 */
[----:B------:R1:W-:Y:S04]  /*1050*/  STL [R1+0x30], R5 ;  /* 0x0000300501007387 */ /* 0x0003e80000100800 */
[----:B------:R1:W-:Y:S04]  /*1060*/  STL [R1+0x64], R0 ;  /* 0x0000640001007387 */ /* 0x0003e80000100800 */
[----:B------:R1:W-:Y:S02]  /*1070*/  STL [R1+0x18], R2 ;  /* 0x0000180201007387 */ /* 0x0003e40000100800 */
.L_x_1949:
[----:B-12---:R-:W2:Y:S01]  /*1080*/  LDL.LU R0, [R1+0xc] ;  /* 0x00000c0001007983 */ /* 0x006ea20000300800 */
[----:B------:R-:W2:Y:S01]  /*1090*/  LDC.64 R2, c[0x0][0xc60] ;  /* 0x00031800ff027b82 */ /* 0x000ea20000000a00 */
[----:B------:R-:W-:Y:S01]  /*10a0*/  ULDC.64 UR4, c[0x0][0xa28] ;  /* 0x00028a0000047ab9 */ /* 0x000fe20000000a00 */
[----:B------:R-:W-:Y:S01]  /*10b0*/  ULDC.64 UR8, c[0x0][0xa18] ;  /* 0x0002860000087ab9 */ /* 0x000fe20000000a00 */
[----:B------:R-:W-:Y:S01]  /*10c0*/  ISETP.NE.U32.AND P2, PT, RZ, UR4, PT ;  /* 0x00000004ff007c0c */ /* 0x000fe2000bf45070 */
[----:B0----5:R-:W-:Y:S01]  /*10d0*/  IMAD.MOV.U32 R9, RZ, RZ, RZ ;  /* 0x000000ffff097224 */ /* 0x021fe200078e00ff */
[----:B------:R-:W3:Y:S01]  /*10e0*/  LDL R26, [R1+0x8] ;  /* 0x00000800011a7983 */ /* 0x000ee20000100800 */
[----:B------:R-:W-:Y:S01]  /*10f0*/  ULDC.64 UR6, c[0x0][0xa08] ;  /* 0x0002820000067ab9 */ /* 0x000fe20000000a00 */
[----:B------:R-:W-:Y:S02]  /*1100*/  ISETP.NE.AND.EX P2, PT, RZ, UR5, PT, P2 ;  /* 0x00000005ff007c0c */ /* 0x000fe4000bf45320 */
[----:B----4-:R-:W4:Y:S01]  /*1110*/  LDL R10, [R1+0x4] ;  /* 0x00000400010a7983 */ /* 0x010f220000100800 */
[----:B--2---:R-:W-:-:S05]  /*1120*/  IMAD.WIDE R2, R0, 0x4, R2 ;  /* 0x0000000400027825 */ /* 0x004fca00078e0202 */
[----:B------:R-:W2:Y:S01]  /*1130*/  LDG.E R0, desc[UR40][R2.64] ;  /* 0x0000002802007981 */ /* 0x000ea2000c1e1900 */
[----:B------:R-:W-:-:S04]  /*1140*/  ISETP.NE.U32.AND P1, PT, RZ, UR8, PT ;  /* 0x00000008ff007c0c */ /* 0x000fc8000bf25070 */
[----:B------:R-:W-:Y:S02]  /*1150*/  ISETP.NE.AND.EX P1, PT, RZ, UR9, PT, P1 ;  /* 0x00000009ff007c0c */ /* 0x000fe4000bf25310 */
[----:B------:R-:W-:-:S04]  /*1160*/  ISETP.NE.U32.AND P0, PT, RZ, UR6, PT ;  /* 0x00000006ff007c0c */ /* 0x000fc8000bf05070 */
[----:B------:R-:W-:Y:S01]  /*1170*/  ISETP.NE.AND.EX P0, PT, RZ, UR7, PT, P0 ;  /* 0x00000007ff007c0c */ /* 0x000fe2000bf05300 */
[----:B------:R-:W-:Y:S01]  /*1180*/  IMAD.MOV.U32 R27, RZ, RZ, RZ ;  /* 0x000000ffff1b7224 */ /* 0x000fe200078e00ff */
[----:B--2---:R-:W-:Y:S02]  /*1190*/  SHF.R.S32.HI R4, RZ, 0x1f, R0 ;  /* 0x0000001fff047819 */ /* 0x004fe40000011400 */
[C---:B------:R-:W-:Y:S01]  /*11a0*/  @P2 LEA R2, P3, R0.reuse, UR4, 0x2 ;  /* 0x0000000400022c11 */ /* 0x040fe2000f8610ff */
[----:B------:R-:W-:-:S03]  /*11b0*/  IMAD.SHL.U32 R32, R0, 0x4, RZ ;  /* 0x0000000400207824 */ /* 0x000fc600078e00ff */
[C-C-:B------:R-:W-:Y:S01]  /*11c0*/  @P2 LEA.HI.X R3, R0.reuse, UR5, R4.reuse, 0x2, P3 ;  /* 0x0000000500032c11 */ /* 0x140fe200098f1404 */
[----:B------:R-:W-:Y:S01]  /*11d0*/  STL [R1+0x40], R0 ;  /* 0x0000400001007387 */ /* 0x000fe20000100800 */
[----:B------:R-:W-:Y:S01]  /*11e0*/  SHF.L.U64.HI R31, R0, 0x2, R4 ;  /* 0x00000002001f7819 */ /* 0x000fe20000010204 */
[----:B------:R-:W-:Y:S02]  /*11f0*/  ULDC UR4, c[0x0][0x288] ;  /* 0x0000a20000047ab9 */ /* 0x000fe40000000800 */
[----:B------:R0:W-:Y:S04]  /*1200*/  STL [R1+0x58], R4 ;  /* 0x0000580401007387 */ /* 0x0001e80000100800 */
[----:B------:R1:W5:Y:S01]  /*1210*/  @P2 LDG.E R9, desc[UR40][R2.64] ;  /* 0x0000002802092981 */ /* 0x000362000c1e1900 */
[----:B------:R-:W-:Y:S01]  /*1220*/  IMAD.U32 R8, RZ, RZ, UR4 ;  /* 0x00000004ff087e24 */ /* 0x000fe2000f8e00ff */
[C---:B------:R-:W-:Y:S01]  /*1230*/  IADD3 R6, P4, R32.reuse, UR6, RZ ;  /* 0x0000000620067c10 */ /* 0x040fe2000ff9e0ff */
[----:B------:R-:W-:Y:S01]  /*1240*/  ULDC.64 UR4, c[0x0][0x3f8] ;  /* 0x0000fe0000047ab9 */ /* 0x000fe20000000a00 */
[----:B0-----:R-:W-:-:S04]  /*1250*/  @P1 IADD3 R4, P2, R32, UR8, RZ ;  /* 0x0000000820041c10 */ /* 0x001fc8000ff5e0ff */
[C---:B------:R-:W-:Y:S02]  /*1260*/  @P1 IADD3.X R5, R31.reuse, UR9, RZ, P2, !PT ;  /* 0x000000091f051c10 */ /* 0x040fe400097fe4ff */
[----:B------:R-:W-:Y:S01]  /*1270*/  IADD3.X R7, R31, UR7, RZ, P4, !PT ;  /* 0x000000071f077c10 */ /* 0x000fe2000a7fe4ff */
[----:B------:R1:W-:Y:S01]  /*1280*/  STL [R1+0x4c], R32 ;  /* 0x00004c2001007387 */ /* 0x0003e20000100800 */
[----:B------:R-:W-:Y:S01]  /*1290*/  UISETP.NE.U32.AND UP0, UPT, UR4, URZ, UPT ;  /* 0x0000003f0400728c */ /* 0x000fe2000bf05070 */
[----:B------:R-:W-:Y:S02]  /*12a0*/  ULDC.64 UR8, c[0x0][0xa20] ;  /* 0x0002880000087ab9 */ /* 0x000fe40000000a00 */
[----:B------:R-:W2:Y:S04]  /*12b0*/  @P1 LDG.E R8, desc[UR40][R4.64] ;  /* 0x0000002804081981 */ /* 0x000ea8000c1e1900 */
[----:B------:R1:W5:Y:S04]  /*12c0*/  @P0 LDG.E R27, desc[UR40][R6.64] ;  /* 0x00000028061b0981 */ /* 0x000368000c1e1900 */
[----:B------:R1:W-:Y:S01]  /*12d0*/  STL [R1+0x50], R31 ;  /* 0x0000501f01007387 */ /* 0x0003e20000100800 */
[----:B------:R-:W-:Y:S01]  /*12e0*/  UISETP.NE.AND.EX UP0, UPT, UR5, URZ, UPT, UP0 ;  /* 0x0000003f0500728c */ /* 0x000fe2000bf05300 */
[----:B------:R-:W-:Y:S01]  /*12f0*/  ULDC UR4, c[0x0][0x404] ;  /* 0x0001010000047ab9 */ /* 0x000fe20000000800 */
[----:B------:R-:W-:-:S02]  /*1300*/  ISETP.NE.U32.AND P2, PT, RZ, UR8, PT ;  /* 0x00000008ff007c0c */ /* 0x000fc4000bf45070 */
[----:B------:R-:W-:Y:S01]  /*1310*/  USEL UR4, UR4, 0x1, UP0 ;  /* 0x0000000104047887 */ /* 0x000fe20008000000 */
[----:B------:R-:W-:Y:S01]  /*1320*/  ULDC UR5, c[0x0][0x2e0] ;  /* 0x0000b80000057ab9 */ /* 0x000fe20000000800 */
[----:B------:R-:W-:Y:S02]  /*1330*/  ISETP.NE.AND.EX P2, PT, RZ, UR9, PT, P2 ;  /* 0x00000009ff007c0c */ /* 0x000fe4000bf45320 */
[----:B------:R-:W-:-:S03]  /*1340*/  UIMAD UR4, UR4, UR5, URZ ;  /* 0x00000005040472a4 */ /* 0x000fc6000f8e023f */
[----:B------:R-:W-:Y:S01]  /*1350*/  ULDC UR5, c[0x0][0x338] ;  /* 0x0000ce0000057ab9 */ /* 0x000fe20000000800 */
[----:B------:R-:W-:Y:S01]  /*1360*/  IMAD.MOV.U32 R25, RZ, RZ, R0 ;  /* 0x000000ffff197224 */ /* 0x000fe200078e0000 */
[----:B--2---:R1:W-:Y:S04]  /*1370*/  STL [R1+0xc], R8 ;  /* 0x00000c0801007387 */ /* 0x0043e80000100800 */
[----:B----4-:R1:W-:Y:S04]  /*1380*/  STL [R1+0x5c], R10 ;  /* 0x00005c0a01007387 */ /* 0x0103e80000100800 */
[----:B---3--:R1:W-:Y:S01]  /*1390*/  STL [R1+0x44], R26 ;  /* 0x0000441a01007387 */ /* 0x0083e20000100800 */
[----:B------:R-:W-:Y:S05]  /*13a0*/  @P1 BRA `(.L_x_1823) ;  /* 0x0000000000281947 */ /* 0x000fea0003800000 */
        /* <DEDUP_REMOVED lines=8> */
[----:B--2---:R-:W-:-:S05]  /*1430*/  IADD3 R8, -R0, R5, RZ ;  /* 0x0000000500087210 */ /* 0x004fca0007ffe1ff */
[----:B------:R0:W-:Y:S02]  /*1440*/  STL [R1+0xc], R8 ;  /* 0x00000c0801007387 */ /* 0x0001e40000100800 */
.L_x_1823:
[----:B------:R-:W-:Y:S02]  /*1450*/  IMAD.U32 R30, RZ, RZ, UR5 ;  /* 0x00000005ff1e7e24 */ /* 0x000fe4000f8e00ff */
[----:B------:R-:W-:Y:S01]  /*1460*/  IMAD.U32 R24, RZ, RZ, UR4 ;  /* 0x00000004ff187e24 */ /* 0x000fe2000f8e00ff */
[----:B------:R-:W-:Y:S06]  /*1470*/  @!P2 BRA `(.L_x_1824) ;  /* 0x000000000010a947 */ /* 0x000fec0003800000 */
[----:B-1----:R-:W-:-:S04]  /*1480*/  IADD3 R2, P0, R32, UR8, RZ ;  /* 0x0000000820027c10 */ /* 0x002fc8000ff1e0ff */
[----:B------:R-:W-:-:S05]  /*1490*/  IADD3.X R3, R31, UR9, RZ, P0, !PT ;  /* 0x000000091f037c10 */ /* 0x000fca00087fe4ff */
[----:B------:R2:W5:Y:S01]  /*14a0*/  LDG.E R24, desc[UR40][R2.64] ;  /* 0x0000002802187981 */ /* 0x000562000c1e1900 */
[----:B------:R-:W-:Y:S05]  /*14b0*/  BRA `(.L_x_1825) ;  /* 0x0000000000107947 */ /* 0x000fea0003800000 */
.L_x_1824:
[----:B------:R-:W-:Y:S05]  /*14c0*/  @!P0 BRA `(.L_x_1825) ;  /* 0x00000000000c8947 */ /* 0x000fea0003800000 */
[----:B-1----:R-:W2:Y:S04]  /*14d0*/  LDG.E R3, desc[UR40][R6.64] ;  /* 0x0000002806037981 */ /* 0x002ea8000c1e1900 */
[----:B------:R-:W2:Y:S02]  /*14e0*/  LDG.E R24, desc[UR40][R6.64+0x4] ;  /* 0x0000042806187981 */ /* 0x000ea4000c1e1900 */
[----:B--2---:R-:W-:-:S07]  /*14f0*/  IMAD.IADD R24, R24, 0x1, -R3 ;  /* 0x0000000118187824 */ /* 0x004fce00078e0a03 */
.L_x_1825:
[----:B------:R-:W-:Y:S02]  /*1500*/  ULDC.64 UR4, c[0x0][0xa10] ;  /* 0x0002840000047ab9 */ /* 0x000fe40000000a00 */
[----:B------:R-:W-:-:S04]  /*1510*/  ISETP.NE.U32.AND P0, PT, RZ, UR4, PT ;  /* 0x00000004ff007c0c */ /* 0x000fc8000bf05070 */
[----:B------:R-:W-:Y:S01]  /*1520*/  ISETP.NE.AND.EX P0, PT, RZ, UR5, PT, P0 ;  /* 0x00000005ff007c0c */ /* 0x000fe2000bf05300 */
[----:B------:R-:W-:-:S12]  /*1530*/  ULDC.64 UR4, c[0x0][0xa30] ;  /* 0x00028c0000047ab9 */ /* 0x000fd80000000a00 */
[----:B-12---:R-:W1:Y:S02]  /*1540*/  @P0 LDC.64 R2, c[0x0][0xa10] ;  /* 0x00028400ff020b82 */ /* 0x006e640000000a00 */
[----:B-1----:R-:W-:-:S05]  /*1550*/  @P0 IMAD.WIDE R2, R25, 0x4, R2 ;  /* 0x0000000419020825 */ /* 0x002fca00078e0202 */
[----:B------:R-:W2:Y:S04]  /*1560*/  @P0 LDG.E R0, desc[UR40][R2.64] ;  /* 0x0000002802000981 */ /* 0x000ea8000c1e1900 */
[----:B------:R1:W2:Y:S01]  /*1570*/  @P0 LDG.E R7, desc[UR40][R2.64+0x4] ;  /* 0x0000042802070981 */ /* 0x0002a2000c1e1900 */
[----:B------:R-:W-:Y:S01]  /*1580*/  ISETP.NE.U32.AND P1, PT, RZ, UR4, PT ;  /* 0x00000004ff007c0c */ /* 0x000fe2000bf25070 */
[----:B-----5:R-:W-:-:S03]  /*1590*/  IMAD.MOV.U32 R28, RZ, RZ, R24 ;  /* 0x000000ffff1c7224 */ /* 0x020fc600078e0018 */
[----:B------:R-:W-:Y:S01]  /*15a0*/  ISETP.NE.AND.EX P1, PT, RZ, UR5, PT, P1 ;  /* 0x00000005ff007c0c */ /* 0x000fe2000bf25310 */
[----:B------:R-:W-:Y:S02]  /*15b0*/  IMAD.MOV.U32 R6, RZ, RZ, 0xc0 ;  /* 0x000000c0ff067424 */ /* 0x000fe400078e00ff */
[----:B------:R-:W-:Y:S02]  /*15c0*/  IMAD.IADD R9, R24, 0x1, -R9 ;  /* 0x0000000118097824 */ /* 0x000fe400078e0a09 */
[----:B-1----:R-:W-:-:S08]  /*15d0*/  IMAD R2, R10, R6, 0x15f ;  /* 0x0000015f0a027424 */ /* 0x002fd000078e0206 */
[----:B------:R-:W-:-:S04]  /*15e0*/  @P1 IADD3 R4, P2, R32, UR4, RZ ;  /* 0x0000000420041c10 */ /* 0x000fc8000ff5e0ff */
[----:B------:R-:W-:-:S05]  /*15f0*/  @P1 IADD3.X R5, R31, UR5, RZ, P2, !PT ;  /* 0x000000051f051c10 */ /* 0x000fca00097fe4ff */
[----:B------:R1:W5:Y:S01]  /*1600*/  @P1 LDG.E R28, desc[UR40][R4.64] ;  /* 0x00000028041c1981 */ /* 0x000362000c1e1900 */
[----:B--2---:R-:W-:-:S04]  /*1610*/  @P0 IMAD.IADD R30, R7, 0x1, -R0 ;  /* 0x00000001071e0824 */ /* 0x004fc800078e0a00 */
[----:B------:R-:W-:-:S04]  /*1620*/  IMAD.IADD R3, R9, 0x1, R30 ;  /* 0x0000000109037824 */ /* 0x000fc800078e021e */
[C---:B------:R-:W-:Y:S01]  /*1630*/  VIADD R0, R3.reuse, 0x9f ;  /* 0x0000009f03007836 */ /* 0x040fe20000000000 */
[----:B------:R-:W-:Y:S01]  /*1640*/  IADD3 R2, R3, R2, -R8 ;  /* 0x0000000203027210 */ /* 0x000fe20007ffe808 */
[----:B------:R2:W-:Y:S02]  /*1650*/  STL [R1+0x20], R3 ;  /* 0x0000200301007387 */ /* 0x0005e40000100800 */
[----:B------:R-:W-:-:S04]  /*1660*/  IMAD.HI R0, R0, 0x66666667, RZ ;  /* 0x6666666700007827 */ /* 0x000fc800078e02ff */
[----:B------:R-:W-:Y:S01]  /*1670*/  IMAD.HI R2, R2, 0x66666667, RZ ;  /* 0x6666666702027827 */ /* 0x000fe200078e02ff */
[----:B--2---:R-:W-:-:S04]  /*1680*/  SHF.R.U32.HI R3, RZ, 0x1f, R0 ;  /* 0x0000001fff037819 */ /* 0x004fc80000011600 */
[----:B-1----:R-:W-:Y:S02]  /*1690*/  SHF.R.U32.HI R5, RZ, 0x1f, R2 ;  /* 0x0000001fff057819 */ /* 0x002fe40000011602 */
[----:B------:R-:W-:Y:S02]  /*16a0*/  LEA.HI.SX32 R104, R0, R3, 0x1a ;  /* 0x0000000300687211 */ /* 0x000fe400078fd2ff */
[----:B------:R-:W-:Y:S01]  /*16b0*/  LEA.HI.SX32 R5, R2, R5, 0x1a ;  /* 0x0000000502057211 */ /* 0x000fe200078fd2ff */
[----:B------:R-:W-:-:S03]  /*16c0*/  IMAD.MOV R2, RZ, RZ, -R9 ;  /* 0x000000ffff027224 */ /* 0x000fc600078e0a09 */
[----:B------:R-:W-:Y:S02]  /*16d0*/  VIMNMX R5, R104, R5, PT ;  /* 0x0000000568057248 */ /* 0x000fe40003fe0100 */
[----:B------:R-:W-:-:S03]  /*16e0*/  VIMNMX R2, RZ, R2, !PT ;  /* 0x00000002ff027248 */ /* 0x000fc60007fe0100 */
[----:B------:R-:W-:-:S05]  /*16f0*/  IMAD R5, R5, 0xa0, -R9 ;  /* 0x000000a005057824 */ /* 0x000fca00078e0a09 */
[----:B------:R-:W-:-:S04]  /*1700*/  VIMNMX R5, R5, R30, PT ;  /* 0x0000001e05057248 */ /* 0x000fc80003fe0100 */
[----:B------:R-:W-:Y:S01]  /*1710*/  ISETP.GT.AND P0, PT, R5, R2, PT ;  /* 0x000000020500720c */ /* 0x000fe20003f04270 */
[----:B------:R-:W-:-:S05]  /*1720*/  IMAD.WIDE.U32 R2, R2, -0x33333333, RZ ;  /* 0xcccccccd02027825 */ /* 0x000fca00078e00ff */
[----:B------:R-:W-:-:S05]  /*1730*/  SHF.R.U32.HI R29, RZ, 0x7, R3 ;  /* 0x00000007ff1d7819 */ /* 0x000fca0000011603 */
[----:B------:R-:W-:Y:S02]  /*1740*/  IMAD.MOV.U32 R2, RZ, RZ, R29 ;  /* 0x000000ffff027224 */ /* 0x000fe400078e001d */
[----:B------:R-:W-:-:S05]  /*1750*/  @P0 IADD3 R0, R5, 0x9f, RZ ;  /* 0x0000009f05000810 */ /* 0x000fca0007ffe0ff */
        /* <DEDUP_REMOVED lines=18> */
[----:B------:R-:W-:Y:S01]  /*1880*/  MOV R13, RZ ;  /* 0x000000ff000d7202 */ /* 0x000fe20000000f00 */
[----:B------:R-:W-:Y:S02]  /*1890*/  IMAD.U32 R6, RZ, RZ, UR4 ;  /* 0x00000004ff067e24 */ /* 0x000fe4000f8e00ff */
[----:B------:R-:W-:-:S02]  /*18a0*/  IMAD.U32 R7, RZ, RZ, UR5 ;  /* 0x00000005ff077e24 */ /* 0x000fc4000f8e00ff */
[----:B------:R-:W-:Y:S02]  /*18b0*/  IMAD.U32 R11, RZ, RZ, UR7 ;  /* 0x00000007ff0b7e24 */ /* 0x000fe4000f8e00ff */
[----:B0-----:R-:W-:Y:S02]  /*18c0*/  IMAD.MOV.U32 R8, RZ, RZ, 0x70 ;  /* 0x00000070ff087424 */ /* 0x001fe400078e00ff */
[----:B-1----:R-:W-:-:S07]  /*18d0*/  IMAD.MOV.U32 R12, RZ, RZ, 0x1 ;  /* 0x00000001ff0c7424 */ /* 0x002fce00078e00ff */
[----:B------:R-:W-:-:S07]  /*18e0*/  LEPC R20, `(.L_x_1828) ;  /* 0x000000001014794e */ /* 0x000fce0000000000 */
[----:B--2--5:R-:W-:Y:S05]  /*18f0*/  CALL.ABS.NOINC R14 ;  /* 0x000000000e007343 */ /* 0x024fea0003c00000 */
.L_x_1828:
[----:B------:R-:W-:Y:S05]  /*1900*/  BSYNC B6 ;  /* 0x0000000000067941 */ /* 0x000fea0003800000 */
.L_x_1827:
        /* <DEDUP_REMOVED lines=15> */
[----:B0-----:R-:W-:Y:S02]  /*1a00*/  IMAD.MOV.U32 R8, RZ, RZ, 0x70 ;  /* 0x00000070ff087424 */ /* 0x001fe400078e00ff */
[----:B------:R-:W-:Y:S02]  /*1a10*/  IMAD.MOV.U32 R12, RZ, RZ, 0x1 ;  /* 0x00000001ff0c7424 */ /* 0x000fe400078e00ff */
[----:B-1----:R-:W-:-:S07]  /*1a20*/  IMAD.MOV.U32 R13, RZ, RZ, RZ ;  /* 0x000000ffff0d7224 */ /* 0x002fce00078e00ff */
[----:B------:R-:W-:-:S07]  /*1a30*/  LEPC R20, `(.L_x_1830) ;  /* 0x000000001014794e */ /* 0x000fce0000000000 */
[----:B--2--5:R-:W-:Y:S05]  /*1a40*/  CALL.ABS.NOINC R14 ;  /* 0x000000000e007343 */ /* 0x024fea0003c00000 */
.L_x_1830:
[----:B------:R-:W-:Y:S05]  /*1a50*/  BSYNC B6 ;  /* 0x0000000000067941 */ /* 0x000fea0003800000 */
.L_x_1829:
[----:B------:R-:W-:Y:S01]  /*1a60*/  ULDC.64 UR4, c[0x0][0x9f8] ;  /* 0x00027e0000047ab9 */ /* 0x000fe20000000a00 */
[----:B------:R-:W-:Y:S01]  /*1a70*/  IADD3 R27, R27, R24, RZ ;  /* 0x000000181b1b7210 */ /* 0x000fe20007ffe0ff */
[----:B------:R-:W2:Y:S01]  /*1a80*/  LDL R14, [R1+0x28] ;  /* 0x00002800010e7983 */ /* 0x000ea20000100800 */
[----:B------:R-:W-:Y:S01]  /*1a90*/  ISETP.NE.U32.AND P0, PT, RZ, UR4, PT ;  /* 0x00000004ff007c0c */ /* 0x000fe2000bf05070 */
[----:B------:R-:W1:Y:S08]  /*1aa0*/  LDC R0, c[0x0][0x428] ;  /* 0x00010a00ff007b82 */ /* 0x000e700000000800 */
[----:B------:R-:W3:Y:S01]  /*1ab0*/  LDC.64 R44, c[0x0][0x2f0] ;  /* 0x0000bc00ff2c7b82 */ /* 0x000ee20000000a00 */
[----:B------:R-:W-:Y:S01]  /*1ac0*/  ISETP.NE.AND.EX P0, PT, RZ, UR5, PT, P0 ;  /* 0x00000005ff007c0c */ /* 0x000fe2000bf05300 */
[----:B------:R-:W4:Y:S01]  /*1ad0*/  LDL R24, [R1+0x24] ;  /* 0x0000240001187983 */ /* 0x000f220000100800 */
[----:B------:R-:W-:Y:S01]  /*1ae0*/  IMAD.MOV.U32 R3, RZ, RZ, R26 ;  /* 0x000000ffff037224 */ /* 0x000fe200078e001a */
[----:B------:R-:W-:-:S02]  /*1af0*/  ULDC.64 UR6, c[0x0][0xa08] ;  /* 0x0002820000067ab9 */ /* 0x000fc40000000a00 */
[----:B------:R-:W2:Y:S02]  /*1b00*/  LDL R12, [R1+0x2c] ;  /* 0x00002c00010c7983 */ /* 0x000ea40000100800 */
[----:B------:R-:W0:Y:S06]  /*1b10*/  LDC R55, c[0x0][0x3d4] ;  /* 0x0000f500ff377b82 */ /* 0x000e2c0000000800 */
[----:B------:R-:W-:Y:S01]  /*1b20*/  @P0 IADD3 R4, P1, R32, UR4, RZ ;  /* 0x0000000420040c10 */ /* 0x000fe2000ff3e0ff */
[----:B------:R-:W0:Y:S01]  /*1b30*/  S2R R10, SR_TID.X ;  /* 0x00000000000a7919 */ /* 0x000e220000002100 */
[----:B------:R-:W-:Y:S01]  /*1b40*/  SHF.R.S32.HI R11, RZ, 0x1f, R27 ;  /* 0x0000001fff0b7819 */ /* 0x000fe2000001141b */
[----:B------:R-:W0:Y:S01]  /*1b50*/  LDC.64 R38, c[0x0][0x3d8] ;  /* 0x0000f600ff267b82 */ /* 0x000e220000000a00 */
[----:B------:R-:W-:Y:S01]  /*1b60*/  @P0 IADD3.X R5, R31, UR5, RZ, P1, !PT ;  /* 0x000000051f050c10 */ /* 0x000fe20008ffe4ff */
[----:B------:R-:W-:Y:S01]  /*1b70*/  ULDC.64 UR4, c[0x0][0x2f8] ;  /* 0x0000be0000047ab9 */ /* 0x000fe20000000a00 */
[----:B------:R-:W4:Y:S04]  /*1b80*/  LDL R31, [R1+0x60] ;  /* 0x00006000011f7983 */ /* 0x000f280000100800 */
[----:B------:R3:W2:Y:S01]  /*1b90*/  @P0 LDG.E R25, desc[UR40][R4.64] ;  /* 0x0000002804190981 */ /* 0x0006a2000c1e1900 */
[----:B-1----:R-:W-:Y:S01]  /*1ba0*/  ISETP.NE.AND P0, PT, R0, 0x1, PT ;  /* 0x000000010000780c */ /* 0x002fe20003f05270 */
[----:B---3--:R-:W-:Y:S01]  /*1bb0*/  IMAD R6, R11, R44, RZ ;  /* 0x0000002c0b067224 */ /* 0x008fe200078e02ff */
[----:B------:R-:W1:Y:S01]  /*1bc0*/  LDC.64 R32, c[0x0][0x3e8] ;  /* 0x0000fa00ff207b82 */ /* 0x000e620000000a00 */
[----:B------:R-:W-:-:S02]  /*1bd0*/  SHF.R.S32.HI R19, RZ, 0x1f, R18 ;  /* 0x0000001fff137819 */ /* 0x000fc40000011412 */
[C---:B------:R-:W-:Y:S02]  /*1be0*/  IMAD R7, R27.reuse, R45, R6 ;  /* 0x0000002d1b077224 */ /* 0x040fe400078e0206 */
[----:B------:R-:W-:-:S06]  /*1bf0*/  IMAD.WIDE.U32 R4, R27, R44, RZ ;  /* 0x0000002c1b047225 */ /* 0x000fcc00078e00ff */
[----:B------:R-:W3:Y:S01]  /*1c00*/  @P0 LDC R0, c[0x0][0x42c] ;  /* 0x00010b00ff000b82 */ /* 0x000ee20000000800 */
[----:B------:R-:W-:-:S07]  /*1c10*/  IMAD.IADD R5, R5, 0x1, R7 ;  /* 0x0000000105057824 */ /* 0x000fce00078e0207 */
[----:B------:R-:W1:Y:S01]  /*1c20*/  @P0 LDC R9, c[0x0][0x430] ;  /* 0x00010c00ff090b82 */ /* 0x000e620000000800 */
[----:B0-----:R-:W-:Y:S01]  /*1c30*/  VIADD R20, R10, 0xffffff80 ;  /* 0xffffff800a147836 */ /* 0x001fe20000000000 */
[----:B------:R-:W0:Y:S04]  /*1c40*/  S2R R52, SR_TID.X ;  /* 0x0000000000347919 */ /* 0x000e280000002100 */
[----:B------:R-:W-:-:S04]  /*1c50*/  LEA.HI R10, R20, R20, RZ, 0x1 ;  /* 0x00000014140a7211 */ /* 0x000fc800078f08ff */
[----:B------:R-:W-:Y:S02]  /*1c60*/  LOP3.LUT R10, R10, 0xfffffffe, RZ, 0xc0, !PT ;  /* 0xfffffffe0a0a7812 */ /* 0x000fe400078ec0ff */
[----:B------:R-:W-:-:S03]  /*1c70*/  ISETP.GE.AND P2, PT, R18, R55, PT ;  /* 0x000000371200720c */ /* 0x000fc60003f46270 */
[----:B------:R-:W-:Y:S02]  /*1c80*/  IMAD.IADD R10, R20, 0x1, -R10 ;  /* 0x00000001140a7824 */ /* 0x000fe400078e0a0a */
[----:B---3--:R-:W-:Y:S01]  /*1c90*/  @P0 IMAD.HI.U32 R0, R26, R0, RZ ;  /* 0x000000001a000227 */ /* 0x008fe200078e00ff */
[----:B------:R-:W-:-:S03]  /*1ca0*/  SHF.R.S32.HI R26, RZ, 0x1f, R156 ;  /* 0x0000001fff1a7819 */ /* 0x000fc6000001149c */
[----:B------:R-:W-:Y:S01]  /*1cb0*/  IMAD.SHL.U32 R48, R10, 0x8, RZ ;  /* 0x000000080a307824 */ /* 0x000fe200078e00ff */
[----:B-1----:R-:W-:Y:S02]  /*1cc0*/  @P0 SHF.R.U32.HI R3, RZ, R9, R0 ;  /* 0x00000009ff030219 */ /* 0x002fe40000011600 */
[----:B------:R-:W-:Y:S02]  /*1cd0*/  ISETP.NE.U32.AND P0, PT, RZ, UR6, PT ;  /* 0x00000006ff007c0c */ /* 0x000fe4000bf05070 */
        /* <DEDUP_REMOVED lines=9> */
[----:B------:R-:W-:Y:S02]  /*1d70*/  IMAD.IADD R5, R5, 0x1, R9 ;  /* 0x0000000105057824 */ /* 0x000fe400078e0209 */
[----:B------:R-:W-:-:S04]  /*1d80*/  IMAD.WIDE.U32 R6, R3, UR6, R18 ;  /* 0x0000000603067c25 */ /* 0x000fc8000f8e0012 */
[----:B------:R-:W-:Y:S02]  /*1d90*/  IMAD.IADD R7, R7, 0x1, R13 ;  /* 0x0000000107077824 */ /* 0x000fe400078e020d */
[----:B------:R-:W-:Y:S01]  /*1da0*/  IMAD.WIDE.U32 R20, R156, R44, R18 ;  /* 0x0000002c9c147225 */ /* 0x000fe200078e0012 */
[----:B------:R-:W-:-:S03]  /*1db0*/  SHF.R.S32.HI R49, RZ, 0x1f, R48 ;  /* 0x0000001fff317819 */ /* 0x000fc60000011430 */
[----:B------:R-:W-:-:S04]  /*1dc0*/  IMAD.WIDE.U32 R42, R156, R38, R18 ;  /* 0x000000269c2a7225 */ /* 0x000fc800078e0012 */
[----:B------:R-:W-:Y:S01]  /*1dd0*/  IMAD.WIDE.U32 R36, R156, R32, R18 ;  /* 0x000000209c247225 */ /* 0x000fe200078e0012 */
[----:B0-----:R-:W-:Y:S02]  /*1de0*/  SHF.R.U32.HI R52, RZ, 0x7, R52 ;  /* 0x00000007ff347819 */ /* 0x001fe40000011634 */
[----:B------:R-:W-:Y:S01]  /*1df0*/  LOP3.LUT R23, R23, 0xfffffffb, RZ, 0xc0, !PT ;  /* 0xfffffffb17177812 */ /* 0x000fe200078ec0ff */
[----:B------:R-:W-:Y:S02]  /*1e00*/  IMAD R57, R39, 0xa0, RZ ;  /* 0x000000a027397824 */ /* 0x000fe400078e02ff */
[----:B------:R-:W-:Y:S01]  /*1e10*/  VIADD R54, R52, 0x8 ;  /* 0x0000000834367836 */ /* 0x000fe20000000000 */
[----:B------:R-:W-:Y:S02]  /*1e20*/  @P2 LOP3.LUT R23, R23, 0x4, RZ, 0xfc, !PT ;  /* 0x0000000417172812 */ /* 0x000fe400078efcff */
[----:B--2---:R-:W-:Y:S02]  /*1e30*/  SHF.R.S32.HI R0, RZ, 0x1f, R25 ;  /* 0x0000001fff007819 */ /* 0x004fe40000011419 */
[----:B------:R-:W-:-:S02]  /*1e40*/  SEL R9, R25, RZ, !P0 ;  /* 0x000000ff19097207 */ /* 0x000fc40004000000 */
[----:B------:R-:W-:-:S03]  /*1e50*/  SEL R0, R0, RZ, !P0 ;  /* 0x000000ff00007207 */ /* 0x000fc60004000000 */
[----:B------:R-:W-:-:S04]  /*1e60*/  IMAD.WIDE.U32 R50, R9, UR4, R4 ;  /* 0x0000000409327c25 */ /* 0x000fc8000f8e0004 */
[----:B------:R-:W-:Y:S02]  /*1e70*/  IMAD R8, R0, UR4, RZ ;  /* 0x0000000400087c24 */ /* 0x000fe4000f8e02ff */
[----:B------:R-:W-:Y:S02]  /*1e80*/  IMAD R4, R26, R44, RZ ;  /* 0x0000002c1a047224 */ /* 0x000fe400078e02ff */
[C---:B------:R-:W-:Y:S01]  /*1e90*/  IMAD R3, R9.reuse, UR5, R8 ;  /* 0x0000000509037c24 */ /* 0x040fe2000f8e0208 */
[----:B------:R-:W-:Y:S02]  /*1ea0*/  ULDC.64 UR4, c[0x0][0x328] ;  /* 0x0000ca0000047ab9 */ /* 0x000fe40000000a00 */
[----:B------:R-:W-:Y:S02]  /*1eb0*/  IMAD R8, R0, UR4, RZ ;  /* 0x0000000400087c24 */ /* 0x000fe4000f8e02ff */
[----:B------:R-:W-:Y:S01]  /*1ec0*/  IMAD.WIDE.U32 R46, R9, UR4, R6 ;  /* 0x00000004092e7c25 */ /* 0x000fe2000f8e0006 */
[----:B----4-:R-:W-:Y:S01]  /*1ed0*/  LOP3.LUT P4, RZ, R31, 0x2, RZ, 0xc0, !PT ;  /* 0x000000021fff7812 */ /* 0x010fe2000788c0ff */
[----:B------:R-:W-:-:S02]  /*1ee0*/  ULDC UR4, c[0x0][0x2e4] ;  /* 0x0000b90000047ab9 */ /* 0x000fc40000000800 */
[----:B------:R-:W-:Y:S01]  /*1ef0*/  IMAD R25, R9, UR5, R8 ;  /* 0x0000000509197c24 */ /* 0x000fe2000f8e0208 */
[----:B------:R-:W-:Y:S01]  /*1f00*/  SEL R9, R55, RZ, P2 ;  /* 0x000000ff37097207 */ /* 0x000fe20001000000 */
[----:B------:R-:W-:Y:S02]  /*1f10*/  IMAD R5, R156, R45, R4 ;  /* 0x0000002d9c057224 */ /* 0x000fe400078e0204 */
[----:B------:R-:W-:Y:S01]  /*1f20*/  IMAD.IADD R0, R51, 0x1, R3 ;  /* 0x0000000133007824 */ /* 0x000fe200078e0203 */
[----:B------:R-:W-:Y:S01]  /*1f30*/  IADD3 R3, P0, R50, R20, RZ ;  /* 0x0000001432037210 */ /* 0x000fe20007f1e0ff */
[----:B------:R-:W-:Y:S02]  /*1f40*/  IMAD R4, R26, R38, RZ ;  /* 0x000000261a047224 */ /* 0x000fe400078e02ff */
[----:B------:R-:W-:Y:S01]  /*1f50*/  IMAD.IADD R9, R18, 0x1, R9 ;  /* 0x0000000112097824 */ /* 0x000fe200078e0209 */
[----:B------:R-:W-:Y:S01]  /*1f60*/  IADD3.X R20, R0, R21, R5, P0, !PT ;  /* 0x0000001500147210 */ /* 0x000fe200007fe405 */
[----:B------:R-:W-:-:S02]  /*1f70*/  IMAD R13, R156, R39, R4 ;  /* 0x000000279c0d7224 */ /* 0x000fc400078e0204 */
[----:B------:R-:W-:Y:S01]  /*1f80*/  IMAD.WIDE.U32 R4, R156, R38, R48 ;  /* 0x000000269c047225 */ /* 0x000fe200078e0030 */
[----:B------:R-:W-:-:S03]  /*1f90*/  SHF.R.S32.HI R8, RZ, 0x1f, R9 ;  /* 0x0000001fff087819 */ /* 0x000fc60000011409 */
[-C--:B------:R-:W-:Y:S02]  /*1fa0*/  IMAD R6, R26, R32.reuse, RZ ;  /* 0x000000201a067224 */ /* 0x080fe400078e02ff */
[----:B------:R-:W-:Y:S02]  /*1fb0*/  IMAD.IADD R43, R13, 0x1, R43 ;  /* 0x000000010d2b7824 */ /* 0x000fe400078e022b */
[----:B------:R-:W-:Y:S01]  /*1fc0*/  IMAD.IADD R5, R5, 0x1, R13 ;  /* 0x0000000105057824 */ /* 0x000fe200078e020d */
[----:B-----5:R-:W-:Y:S01]  /*1fd0*/  SHF.R.S32.HI R13, RZ, 0x1f, R28 ;  /* 0x0000001fff0d7819 */ /* 0x020fe2000001141c */
[----:B------:R-:W-:Y:S01]  /*1fe0*/  IMAD R15, R156, R33, R6 ;  /* 0x000000219c0f7224 */ /* 0x000fe200078e0206 */
[----:B------:R-:W-:Y:S01]  /*1ff0*/  LEA.HI R21, R8, R9, RZ, 0x4 ;  /* 0x0000000908157211 */ /* 0x000fe200078f20ff */
[----:B------:R-:W-:-:S03]  /*2000*/  IMAD.WIDE.U32 R6, R156, R32, R48 ;  /* 0x000000209c067225 */ /* 0x000fc600078e0030 */
[----:B------:R-:W-:Y:S01]  /*2010*/  IADD3 R37, R15, R37, RZ ;  /* 0x000000250f257210 */ /* 0x000fe20007ffe0ff */
[-C--:B------:R-:W-:Y:S02]  /*2020*/  IMAD R10, R13, R38.reuse, RZ ;  /* 0x000000260d0a7224 */ /* 0x080fe400078e02ff */
[----:B------:R-:W-:Y:S01]  /*2030*/  IMAD.WIDE.U32 R40, R28, R38, R4 ;  /* 0x000000261c287225 */ /* 0x000fe200078e0004 */
[----:B------:R-:W-:-:S03]  /*2040*/  LOP3.LUT R4, R24, 0x30, R21, 0xf8, !PT ;  /* 0x0000003018047812 */ /* 0x000fc600078ef815 */
[----:B------:R-:W-:Y:S02]  /*2050*/  IMAD.IADD R7, R7, 0x1, R15 ;  /* 0x0000000107077824 */ /* 0x000fe400078e020f */
[----:B------:R-:W-:Y:S01]  /*2060*/  IMAD R13, R13, R32, RZ ;  /* 0x000000200d0d7224 */ /* 0x000fe200078e02ff */
[----:B------:R-:W-:Y:S01]  /*2070*/  IADD3 R52, P0, R156, R27, RZ ;  /* 0x0000001b9c347210 */ /* 0x000fe20007f1e0ff */
[----:B------:R-:W-:Y:S01]  /*2080*/  IMAD R9, R45, 0xa0, RZ ;  /* 0x000000a02d097824 */ /* 0x000fe200078e02ff */
[----:B------:R-:W-:Y:S01]  /*2090*/  LOP3.LUT R4, R4, R14, RZ, 0x3c, !PT ;  /* 0x0000000e04047212 */ /* 0x000fe200078e3cff */
[C---:B------:R-:W-:Y:S01]  /*20a0*/  IMAD R15, R28.reuse, R39, R10 ;  /* 0x000000271c0f7224 */ /* 0x040fe200078e020a */
[----:B------:R-:W-:Y:S01]  /*20b0*/  LOP3.LUT R61, R21, 0xfffffff0, RZ, 0xc0, !PT ;  /* 0xfffffff0153d7812 */ /* 0x000fe200078ec0ff */
[----:B------:R-:W-:-:S04]  /*20c0*/  IMAD.WIDE.U32 R42, R28, R38, R42 ;  /* 0x000000261c2a7225 */ /* 0x000fc800078e002a */
[C---:B------:R-:W-:Y:S02]  /*20d0*/  IMAD R13, R28.reuse, R33, R13 ;  /* 0x000000211c0d7224 */ /* 0x040fe400078e020d */
[----:B------:R-:W-:Y:S02]  /*20e0*/  IMAD R5, R33, 0xa0, RZ ;  /* 0x000000a021057824 */ /* 0x000fe400078e02ff */
[----:B------:R-:W-:-:S04]  /*20f0*/  IMAD.WIDE.U32 R36, R28, R32, R36 ;  /* 0x000000201c247225 */ /* 0x000fc800078e0024 */
[----:B------:R-:W-:-:S04]  /*2100*/  IMAD.WIDE.U32 R34, R28, R32, R6 ;  /* 0x000000201c227225 */ /* 0x000fc800078e0006 */
[----:B------:R-:W-:Y:S02]  /*2110*/  VIADD R31, R18, 0x20 ;  /* 0x00000020121f7836 */ /* 0x000fe40000000000 */
[----:B------:R-:W-:-:S04]  /*2120*/  IMAD.WIDE.U32 R44, R44, 0xa0, RZ ;  /* 0x000000a02c2c7825 */ /* 0x000fc800078e00ff */
[----:B------:R-:W-:-:S04]  /*2130*/  IMAD.WIDE.U32 R38, R38, 0xa0, RZ ;  /* 0x000000a026267825 */ /* 0x000fc800078e00ff */
[----:B------:R-:W-:Y:S01]  /*2140*/  IMAD.WIDE.U32 R32, R32, 0xa0, RZ ;  /* 0x000000a020207825 */ /* 0x000fe200078e00ff */
[----:B------:R-:W-:Y:S02]  /*2150*/  ISETP.GE.AND P3, PT, R18, UR4, PT ;  /* 0x0000000412007c0c */ /* 0x000fe4000bf66270 */
[----:B------:R-:W-:Y:S01]  /*2160*/  ISETP.GE.AND P2, PT, R31, UR4, PT ;  /* 0x000000041f007c0c */ /* 0x000fe2000bf46270 */
[----:B------:R-:W-:Y:S01]  /*2170*/  IMAD.SHL.U32 R55, R55, 0x2, RZ ;  /* 0x0000000237377824 */ /* 0x000fe200078e00ff */
[----:B------:R-:W-:Y:S01]  /*2180*/  IADD3 R60, R13, R37, RZ ;  /* 0x000000250d3c7210 */ /* 0x000fe20007ffe0ff */
[----:B------:R-:W-:Y:S01]  /*2190*/  IMAD.X R53, R26, 0x1, R11, P0 ;  /* 0x000000011a357824 */ /* 0x000fe200000e060b */
[----:B------:R-:W-:Y:S01]  /*21a0*/  SHF.R.S32.HI R70, RZ, 0x1f, R61 ;  /* 0x0000001fff467819 */ /* 0x000fe2000001143d */
        /* <DEDUP_REMOVED lines=8> */
.L_x_1860:
[----:B--2---:R-:W2:Y:S01]  /*2230*/  LDL R4, [R1+0x18] ;  /* 0x0000180001047983 */ /* 0x004ea20000100800 */
[----:B----4-:R-:W0:Y:S01]  /*2240*/  LDC.64 R64, c[0x0][0x2d8] ;  /* 0x0000b600ff407b82 */ /* 0x010e220000000a00 */
[----:B------:R-:W-:Y:S01]  /*2250*/  VIADD R2, R2, 0xffffffff ;  /* 0xffffffff02027836 */ /* 0x000fe20000000000 */
[----:B------:R-:W-:Y:S01]  /*2260*/  LOP3.LUT R23, R23, 0xfffffffd, RZ, 0xc0, !PT ;  /* 0xfffffffd17177812 */ /* 0x000fe200078ec0ff */
[----:B------:R-:W-:Y:S05]  /*2270*/  YIELD ;  /* 0x0000000000007946 */ /* 0x000fea0003800000 */
[----:B-1----:R-:W1:Y:S01]  /*2280*/  LDC R27, c[0x0][0x3d4] ;  /* 0x0000f500ff1b7b82 */ /* 0x002e620000000800 */
        /* <DEDUP_REMOVED lines=52> */
.L_x_1835:
[----:B------:R-:W-:Y:S05]  /*25d0*/  BSYNC B1 ;  /* 0x0000000000017941 */ /* 0x000fea0003800000 */
.L_x_1834:
        /* <DEDUP_REMOVED lines=8> */
.L_x_1836:
[----:B------:R-:W2:Y:S01]  /*2660*/  LDL R4, [R1+0x14] ;  /* 0x0000140001047983 */ /* 0x000ea20000100800 */
[----:B------:R-:W-:Y:S01]  /*2670*/  IMAD R75, R17, 0x8, R16 ;  /* 0x00000008114b7824 */ /* 0x000fe200078e0210 */
[----:B------:R-:W-:Y:S01]  /*2680*/  BSSY B1, `(.L_x_1837) ;  /* 0x0000004000017945 */ /* 0x000fe20003800000 */
[----:B--2---:R-:W-:-:S04]  /*2690*/  SHF.L.U32 R76, R4, 0x1f, RZ ;  /* 0x0000001f044c7819 */ /* 0x004fc800000006ff */
[----:B------:R-:W0:Y:S02]  /*26a0*/  SYNCS.PHASECHK.TRANS64.TRYWAIT P5, [R75+URZ+0x13290], R76 ;  /* 0x0132904c4b0075a7 */ /* 0x000e2400080a017f */
[----:B0-----:R-:W-:Y:S05]  /*26b0*/  @!P5 BRA `(.L_x_1838) ;  /* 0x000001780028d947 */ /* 0x001fea0003800000 */
.L_x_2071:
[----:B------:R-:W-:Y:S05]  /*26c0*/  BSYNC B1 ;  /* 0x0000000000017941 */ /* 0x000fea0003800000 */
.L_x_1837:
[----:B------:R-:W-:Y:S05]  /*26d0*/  @P1 BRA `(.L_x_1839) ;  /* 0x00000020005c1947 */ /* 0x000fea0003800000 */
[----:B------:R-:W-:Y:S04]  /*26e0*/  BSSY B1, `(.L_x_1840) ;  /* 0x000006f000017945 */ /* 0x000fe80003800000 */
[----:B------:R-:W-:Y:S05]  /*26f0*/  @P3 BRA `(.L_x_1841) ;  /* 0x0000000400b43947 */ /* 0x000fea0003800000 */
[----:B------:R1:W2:Y:S01]  /*2700*/  LDS.128 R4, [R74+0xe000] ;  /* 0x00e000004a047984 */ /* 0x0002a20000000c00 */
[----:B------:R-:W-:Y:S01]  /*2710*/  ISETP.GE.AND P5, PT, R48, R27, PT ;  /* 0x0000001b3000720c */ /* 0x000fe20003fa6270 */
[----:B------:R-:W-:-:S12]  /*2720*/  BSSY B2, `(.L_x_1842) ;  /* 0x0000069000027945 */ /* 0x000fd80003800000 */
[----:B-1----:R-:W-:Y:S05]  /*2730*/  @P5 BRA `(.L_x_1843) ;  /* 0x00000004009c5947 */ /* 0x002fea0003800000 */
[--C-:B------:R-:W-:Y:S02]  /*2740*/  SHF.R.U32.HI R24, RZ, 0x8, R25.reuse ;  /* 0x00000008ff187819 */ /* 0x100fe40000011619 */
[----:B------:R-:W-:Y:S02]  /*2750*/  SHF.R.U32.HI R66, RZ, 0x10, R25 ;  /* 0x00000010ff427819 */ /* 0x000fe40000011619 */
[--C-:B------:R-:W-:Y:S01]  /*2760*/  SHF.R.U32.HI R14, RZ, 0x8, R15.reuse ;  /* 0x00000008ff0e7819 */ /* 0x100fe2000001160f */
[----:B------:R-:W-:Y:S01]  /*2770*/  IMAD.SHL.U32 R24, R24, 0x100, RZ ;  /* 0x0000010018187824 */ /* 0x000fe200078e00ff */
[----:B------:R-:W-:Y:S02]  /*2780*/  LOP3.LUT R25, R25, 0xff0000ff, RZ, 0xc0, !PT ;  /* 0xff0000ff19197812 */ /* 0x000fe400078ec0ff */
[----:B------:R-:W-:Y:S01]  /*2790*/  SHF.R.U32.HI R68, RZ, 0x10, R15 ;  /* 0x00000010ff447819 */ /* 0x000fe2000001160f */
[----:B------:R-:W-:Y:S01]  /*27a0*/  IMAD.SHL.U32 R14, R14, 0x100, RZ ;  /* 0x000001000e0e7824 */ /* 0x000fe200078e00ff */
[----:B------:R-:W-:Y:S01]  /*27b0*/  LOP3.LUT R65, R15, 0xff0000ff, RZ, 0xc0, !PT ;  /* 0xff0000ff0f417812 */ /* 0x000fe200078ec0ff */
[----:B--2---:R-:W-:Y:S01]  /*27c0*/  IMAD.MOV.U32 R15, RZ, RZ, R4 ;  /* 0x000000ffff0f7224 */ /* 0x004fe200078e0004 */
[----:B------:R-:W-:Y:S01]  /*27d0*/  LOP3.LUT R67, R25, 0xff00, R24, 0xf8, !PT ;  /* 0x0000ff0019437812 */ /* 0x000fe200078ef818 */
[----:B------:R-:W-:Y:S01]  /*27e0*/  IMAD.U32 R24, R66, 0x10000, RZ ;  /* 0x0001000042187824 */ /* 0x000fe200078e00ff */
[----:B------:R-:W-:-:S02]  /*27f0*/  F2FP.F16.E4M3.UNPACK_B R4, R5 ;  /* 0x00000005ff04723e */ /* 0x000fc400020006ff */
[----:B------:R-:W-:Y:S02]  /*2800*/  F2FP.F16.E4M3.UNPACK_B R25, R80.H1 ;  /* 0x00000050ff19723e */ /* 0x000fe400030006ff */
[----:B------:R-:W-:Y:S02]  /*2810*/  LOP3.LUT R65, R65, 0xff00, R14, 0xf8, !PT ;  /* 0x0000ff0041417812 */ /* 0x000fe400078ef80e */
[----:B------:R-:W-:Y:S01]  /*2820*/  LOP3.LUT R77, R67, 0xff0000, R24, 0xf8, !PT ;  /* 0x00ff0000434d7812 */ /* 0x000fe200078ef818 */
[--C-:B------:R-:W-:Y:S01]  /*2830*/  HADD2.F32 R24, -RZ, R4.reuse.H1_H1 ;  /* 0x30000004ff187230 */ /* 0x100fe20000004100 */
[----:B------:R-:W-:Y:S01]  /*2840*/  SHF.L.U32 R14, R68, 0x10, RZ ;  /* 0x00000010440e7819 */ /* 0x000fe200000006ff */
[--C-:B------:R-:W-:Y:S01]  /*2850*/  HADD2.F32 R69, -RZ, R25.reuse.H0_H0 ;  /* 0x20000019ff457230 */ /* 0x100fe20000004100 */
[----:B------:R-:W-:Y:S01]  /*2860*/  F2FP.F16.E4M3.UNPACK_B R66, R83.H1 ;  /* 0x00000053ff42723e */ /* 0x000fe200030006ff */
[----:B------:R-:W-:Y:S01]  /*2870*/  HADD2.F32 R4, -RZ, R4.H0_H0 ;  /* 0x20000004ff047230 */ /* 0x000fe20000004100 */
[----:B------:R-:W-:Y:S01]  /*2880*/  F2FP.F16.E4M3.UNPACK_B R5, R5.H1 ;  /* 0x00000005ff05723e */ /* 0x000fe200030006ff */
[----:B------:R-:W-:Y:S01]  /*2890*/  HADD2.F32 R68, -RZ, R25.H1_H1 ;  /* 0x30000019ff447230 */ /* 0x000fe20000004100 */
[----:B------:R-:W-:Y:S01]  /*28a0*/  LOP3.LUT R14, R65, 0xff0000, R14, 0xf8, !PT ;  /* 0x00ff0000410e7812 */ /* 0x000fe200078ef80e */
[----:B------:R-:W-:-:S02]  /*28b0*/  HADD2.F32 R67, -RZ, R66.H0_H0 ;  /* 0x20000042ff437230 */ /* 0x000fc40000004100 */
[-C--:B------:R-:W-:Y:S01]  /*28c0*/  FMUL.FTZ R79, R24, R69.reuse ;  /* 0x00000045184f7220 */ /* 0x080fe20000410000 */
        /* <DEDUP_REMOVED lines=34> */
[-C--:B------:R-:W-:Y:S01]  /*2af0*/  F2FP.F16.E4M3.UNPACK_B R78, R77.reuse.H1 ;  /* 0x0000004dff4e723e */ /* 0x080fe200030006ff */
        /* <DEDUP_REMOVED lines=15> */
[C---:B------:R-:W-:Y:S01]  /*2bf0*/  FMUL.FTZ R65, R25.reuse, R79 ;  /* 0x0000004f19417220 */ /* 0x040fe20000410000 */
        /* <DEDUP_REMOVED lines=14> */
[----:B------:R-:W-:Y:S02]  /*2ce0*/  HADD2.F32 R77, -RZ, R77.H0_H0 ;  /* 0x2000004dff4d7230 */ /* 0x000fe40000004100 */
[-C--:B------:R-:W-:Y:S01]  /*2cf0*/  FMUL.FTZ R79, R24, R65.reuse ;  /* 0x00000041184f7220 */ /* 0x080fe20000410000 */
[----:B------:R-:W-:Y:S02]  /*2d00*/  HADD2.F32 R25, -RZ, R68.H0_H0 ;  /* 0x20000044ff197230 */ /* 0x000fe40000004100 */
[----:B------:R-:W-:Y:S01]  /*2d10*/  FMUL.FTZ R65, R14, R65 ;  /* 0x000000410e417220 */ /* 0x000fe20000410000 */
        /* <DEDUP_REMOVED lines=9> */
.L_x_1843:
[----:B------:R-:W-:Y:S05]  /*2db0*/  BSYNC B2 ;  /* 0x0000000000027941 */ /* 0x000fea0003800000 */
.L_x_1842:
[----:B--2---:R1:W-:Y:S02]  /*2dc0*/  STG.E.128 desc[UR40][R12.64], R4 ;  /* 0x000000040c007986 */ /* 0x0043e4000c101d28 */
.L_x_1841:
[----:B------:R-:W-:Y:S05]  /*2dd0*/  BSYNC B1 ;  /* 0x0000000000017941 */ /* 0x000fea0003800000 */
.L_x_1840:
        /* <DEDUP_REMOVED lines=115> */
.L_x_1845:
[----:B------:R-:W-:Y:S05]  /*3510*/  BSYNC B1 ;  /* 0x0000000000017941 */ /* 0x000fea0003800000 */
.L_x_1844:
[----:B-1----:R1:W-:Y:S01]  /*3520*/  STG.E.128 desc[UR40][R12.64+0x20], R4 ;  /* 0x000020040c007986 */ /* 0x0023e2000c101d28 */
[----:B------:R-:W-:Y:S05]  /*3530*/  BRA `(.L_x_1839) ;  /* 0x0000001000c47947 */ /* 0x000fea0003800000 */
.L_x_1833:
[----:B------:R-:W-:Y:S01]  /*3540*/  IMAD R5, R2, -0xa0, R30 ;  /* 0xffffff6002057824 */ /* 0x000fe200078e021e */
[----:B------:R-:W2:Y:S01]  /*3550*/  LDL R68, [R1+0x10] ;  /* 0x0000100001447983 */ /* 0x000ea20000100800 */
[----:B------:R-:W-:Y:S02]  /*3560*/  CS2R R10, SRZ ;  /* 0x00000000000a7805 */ /* 0x000fe4000001ff00 */
[----:B------:R-:W-:Y:S02]  /*3570*/  CS2R R8, SRZ ;  /* 0x0000000000087805 */ /* 0x000fe4000001ff00 */
[----:B------:R-:W-:-:S04]  /*3580*/  VIMNMX R5, R5, 0xa0, PT ;  /* 0x000000a005057848 */ /* 0x000fc80003fe0100 */
[----:B------:R-:W-:-:S04]  /*3590*/  ISETP.GE.AND P1, PT, R156, R5, PT ;  /* 0x000000059c00720c */ /* 0x000fc80003f26270 */
        /* <DEDUP_REMOVED lines=15> */
[----:B---3--:R-:W-:Y:S01]  /*3690*/  IMAD.MOV.U32 R80, RZ, RZ, R6 ;  /* 0x000000ffff507224 */ /* 0x008fe200078e0006 */
[----:B------:R-:W-:Y:S01]  /*36a0*/  MOV R82, R4 ;  /* 0x0000000400527202 */ /* 0x000fe20000000f00 */
[----:B----4-:R-:W-:Y:S02]  /*36b0*/  IMAD.MOV.U32 R78, RZ, RZ, R10 ;  /* 0x000000ffff4e7224 */ /* 0x010fe400078e000a */
[----:B------:R-:W-:-:S08]  /*36c0*/  IMAD.MOV.U32 R83, RZ, RZ, R8 ;  /* 0x000000ffff537224 */ /* 0x000fd000078e0008 */
[----:B------:R-:W-:Y:S05]  /*36d0*/  @!P0 BRA `(.L_x_1846) ;  /* 0x0000000000048947 */ /* 0x000fea0003800000 */
[----:B------:R-:W-:Y:S01]  /*36e0*/  BPT.TRAP 0x1 ;  /* 0x000000040000795c */ /* 0x000fe20000300000 */
.L_x_1846:
[----:B------:R-:W2:Y:S01]  /*36f0*/  LDL R12, [R1+0x14] ;  /* 0x00001400010c7983 */ /* 0x000ea20000100800 */
[----:B------:R-:W-:Y:S01]  /*3700*/  IMAD R75, R17, 0x8, R16 ;  /* 0x00000008114b7824 */ /* 0x000fe200078e0210 */
[----:B------:R-:W0:Y:S01]  /*3710*/  LDC R77, c[0x0][0x2e4] ;  /* 0x0000b900ff4d7b82 */ /* 0x000e220000000800 */
[----:B------:R-:W-:Y:S01]  /*3720*/  BSSY B1, `(.L_x_1847) ;  /* 0x0000004000017945 */ /* 0x000fe20003800000 */
[----:B--2---:R-:W-:-:S04]  /*3730*/  SHF.L.U32 R76, R12, 0x1f, RZ ;  /* 0x0000001f0c4c7819 */ /* 0x004fc800000006ff */
[----:B------:R-:W1:Y:S02]  /*3740*/  SYNCS.PHASECHK.TRANS64.TRYWAIT P5, [R75+URZ+0x13290], R76 ;  /* 0x0132904c4b0075a7 */ /* 0x000e6400080a017f */
[----:B01----:R-:W-:Y:S05]  /*3750*/  @!P5 BRA `(.L_x_1848) ;  /* 0x000001680014d947 */ /* 0x003fea0003800000 */
.L_x_2072:
[----:B------:R-:W-:Y:S05]  /*3760*/  BSYNC B1 ;  /* 0x0000000000017941 */ /* 0x000fea0003800000 */
.L_x_1847:
[----:B------:R-:W-:Y:S01]  /*3770*/  ISETP.GE.OR P5, PT, R18, R77, P1 ;  /* 0x0000004d1200720c */ /* 0x000fe20000fa6670 */
        /* <DEDUP_REMOVED lines=12> */
[----:B------:R-:W-:Y:S03]  /*3840*/  BSSY B1, `(.L_x_1849) ;  /* 0x00000e3000017945 */ /* 0x000fe60003800000 */
[----:B------:R-:W-:-:S02]  /*3850*/  IADD3.X R12, R0, R79, R70, P5, P6 ;  /* 0x0000004f000c7210 */ /* 0x000fc40002fec446 */
[----:B------:R-:W-:Y:S02]  /*3860*/  IADD3 R68, P5, R69, R64, RZ ;  /* 0x0000004045447210 */ /* 0x000fe40007fbe0ff */
[----:B------:R-:W-:-:S03]  /*3870*/  LOP3.LUT P6, RZ, R23, 0x1, RZ, 0xc0, !PT ;  /* 0x0000000117ff7812 */ /* 0x000fc600078cc0ff */
[----:B------:R-:W-:Y:S01]  /*3880*/  IMAD.X R69, R12, 0x1, R65, P5 ;  /* 0x000000010c457824 */ /* 0x000fe200028e0641 */
[----:B------:R-:W-:Y:S01]  /*3890*/  LOP3.LUT P5, RZ, R23, 0x4, RZ, 0xc0, !PT ;  /* 0x0000000417ff7812 */ /* 0x000fe200078ac0ff */
[----:B------:R-:W-:-:S05]  /*38a0*/  IMAD.IADD R12, R77, 0x1, -R55 ;  /* 0x000000014d0c7824 */ /* 0x000fca00078e0a37 */
[----:B------:R-:W-:-:S04]  /*38b0*/  SEL R12, R55, R12, !P5 ;  /* 0x0000000c370c7207 */ /* 0x000fc80006800000 */
[----:B------:R-:W-:-:S04]  /*38c0*/  SHF.R.S32.HI R13, RZ, 0x1f, R12 ;  /* 0x0000001fff0d7819 */ /* 0x000fc8000001140c */
[----:B------:R-:W-:-:S04]  /*38d0*/  LEA.HI R13, R13, R12, RZ, 0x5 ;  /* 0x0000000c0d0d7211 */ /* 0x000fc800078f28ff */
[----:B------:R-:W-:Y:S01]  /*38e0*/  SHF.R.S32.HI R12, RZ, 0x5, R13 ;  /* 0x00000005ff0c7819 */ /* 0x000fe2000001140d */
[----:B------:R-:W-:-:S03]  /*38f0*/  IMAD R13, R17, 0x2800, R71 ;  /* 0x00002800110d7824 */ /* 0x000fc600078e0247 */
[----:B------:R-:W-:Y:S01]  /*3900*/  LEA.HI.SX32 R12, R21, R12, 0x1c ;  /* 0x0000000c150c7211 */ /* 0x000fe200078fe2ff */
[----:B------:R-:W-:-:S04]  /*3910*/  IMAD.IADD R13, R16, 0x1, R13 ;  /* 0x00000001100d7824 */ /* 0x000fc800078e020d */
[----:B------:R-:W-:-:S05]  /*3920*/  IMAD.SHL.U32 R81, R12, 0x10, RZ ;  /* 0x000000100c517824 */ /* 0x000fca00078e00ff */
[----:B--2---:R-:W-:-:S04]  /*3930*/  LOP3.LUT R12, R26, 0x30, R81, 0xf8, !PT ;  /* 0x000000301a0c7812 */ /* 0x004fc800078ef851 */
[----:B---3--:R-:W-:-:S05]  /*3940*/  LOP3.LUT R12, R12, R25, RZ, 0x3c, !PT ;  /* 0x000000190c0c7212 */ /* 0x008fca00078e3cff */
[----:B----4-:R-:W-:-:S04]  /*3950*/  IMAD.IADD R12, R24, 0x1, R12 ;  /* 0x00000001180c7824 */ /* 0x010fc800078e020c */
[----:B------:R-:W-:-:S05]  /*3960*/  IMAD R15, R17, 0x2800, R12 ;  /* 0x00002800110f7824 */ /* 0x000fca00078e020c */
[----:B------:R-:W-:Y:S02]  /*3970*/  IADD3 R24, R16, R15, RZ ;  /* 0x0000000f10187210 */ /* 0x000fe40007ffe0ff */
        /* <DEDUP_REMOVED lines=38> */
[----:B------:R-:W-:Y:S02]  /*3be0*/  HADD2.F32 R85, -RZ, R84.H0_H0 ;  /* 0x20000054ff557230 */ /* 0x000fe40000004100 */
[C---:B------:R-:W-:Y:S01]  /*3bf0*/  FMUL.FTZ R92, R8.reuse, R5 ;  /* 0x00000005085c7220 */ /* 0x040fe20000410000 */
[----:B------:R-:W-:Y:S01]  /*3c00*/  LOP3.LUT R5, R89, 0xff0000, R90, 0xf8, !PT ;  /* 0x00ff000059057812 */ /* 0x000fe200078ef85a */
[----:B------:R-:W-:Y:S01]  /*3c10*/  HADD2.F32 R89, -RZ, R86.H1_H1 ;  /* 0x30000056ff597230 */ /* 0x000fe20000004100 */
[----:B------:R-:W-:Y:S01]  /*3c20*/  LOP3.LUT R7, R87, 0xff0000, R88, 0xf8, !PT ;  /* 0x00ff000057077812 */ /* 0x000fe200078ef858 */
[-C--:B------:R-:W-:Y:S01]  /*3c30*/  FFMA.FTZ R8, R8, R85.reuse, -R91 ;  /* 0x0000005508087223 */ /* 0x080fe2000001085b */
[----:B------:R-:W-:Y:S01]  /*3c40*/  FFMA.FTZ R9, R9, R85, R92 ;  /* 0x0000005509097223 */ /* 0x000fe2000001005c */
[----:B------:R-:W-:Y:S01]  /*3c50*/  HADD2.F32 R85, -RZ, R84.H1_H1 ;  /* 0x30000054ff557230 */ /* 0x000fe20000004100 */
[----:B------:R-:W-:Y:S01]  /*3c60*/  F2FP.F16.E4M3.UNPACK_B R87, R83 ;  /* 0x00000053ff57723e */ /* 0x000fe200020006ff */
[----:B------:R-:W-:Y:S01]  /*3c70*/  HADD2.F32 R84, -RZ, R11.H1_H1 ;  /* 0x3000000bff547230 */ /* 0x000fe20000004100 */
[----:B------:R-:W-:-:S02]  /*3c80*/  F2FP.F16.E4M3.UNPACK_B R86, R82 ;  /* 0x00000052ff56723e */ /* 0x000fc400020006ff */
[----:B------:R-:W-:Y:S01]  /*3c90*/  F2FP.F16.E4M3.UNPACK_B R24, R24 ;  /* 0x00000018ff18723e */ /* 0x000fe200020006ff */
[----:B------:R-:W-:Y:S01]  /*3ca0*/  HADD2.F32 R88, -RZ, R87.H0_H0 ;  /* 0x20000057ff587230 */ /* 0x000fe20000004100 */
[----:B------:R-:W-:Y:S01]  /*3cb0*/  F2FP.F16.E4M3.UNPACK_B R82, R12 ;  /* 0x0000000cff52723e */ /* 0x000fe200020006ff */
[-C--:B------:R-:W-:Y:S01]  /*3cc0*/  FMUL.FTZ R11, R84, R89.reuse ;  /* 0x00000059540b7220 */ /* 0x080fe20000410000 */
[C---:B------:R-:W-:Y:S01]  /*3cd0*/  FMUL.FTZ R89, R10.reuse, R89 ;  /* 0x000000590a597220 */ /* 0x040fe20000410000 */
[----:B------:R-:W-:Y:S02]  /*3ce0*/  HADD2.F32 R83, -RZ, R24.H0_H0 ;  /* 0x20000018ff537230 */ /* 0x000fe40000004100 */
[----:B------:R-:W-:Y:S02]  /*3cf0*/  HADD2.F32 R12, -RZ, R82.H0_H0 ;  /* 0x20000052ff0c7230 */ /* 0x000fe40000004100 */
[-C--:B------:R-:W-:Y:S01]  /*3d00*/  FFMA.FTZ R11, R10, R85.reuse, -R11 ;  /* 0x000000550a0b7223 */ /* 0x080fe2000001080b */
[----:B------:R-:W-:Y:S01]  /*3d10*/  FFMA.FTZ R10, R84, R85, R89 ;  /* 0x00000055540a7223 */ /* 0x000fe20000010059 */
[----:B------:R-:W-:-:S02]  /*3d20*/  HADD2.F32 R84, -RZ, R86.H0_H0 ;  /* 0x20000056ff547230 */ /* 0x000fc40000004100 */
[CC--:B------:R-:W-:Y:S01]  /*3d30*/  FMUL.FTZ R89, R83.reuse, R88.reuse ;  /* 0x0000005853597220 */ /* 0x0c0fe20000410000 */
[----:B------:R-:W-:Y:S01]  /*3d40*/  FMUL.FTZ R88, R12, R88 ;  /* 0x000000580c587220 */ /* 0x000fe20000410000 */
[----:B------:R-:W-:Y:S01]  /*3d50*/  HADD2.F32 R87, -RZ, R87.H1_H1 ;  /* 0x30000057ff577230 */ /* 0x000fe20000004100 */
[----:B------:R-:W-:Y:S01]  /*3d60*/  F2FP.SATFINITE.E4M3.F32.PACK_AB_MERGE_C R9, R10, R9, RZ ;  /* 0x000000090a09723e */ /* 0x000fe200048070ff */
[----:B------:R-:W-:Y:S02]  /*3d70*/  HADD2.F32 R85, -RZ, R24.H1_H1 ;  /* 0x30000018ff557230 */ /* 0x000fe40000004100 */
[-C--:B------:R-:W-:Y:S01]  /*3d80*/  FFMA.FTZ R12, R12, R84.reuse, -R89 ;  /* 0x000000540c0c7223 */ /* 0x080fe20000010859 */
[----:B------:R-:W-:Y:S01]  /*3d90*/  FFMA.FTZ R24, R83, R84, R88 ;  /* 0x0000005453187223 */ /* 0x000fe20000010058 */
[----:B------:R-:W-:Y:S01]  /*3da0*/  HADD2.F32 R82, -RZ, R82.H1_H1 ;  /* 0x30000052ff527230 */ /* 0x000fe20000004100 */
[----:B------:R-:W-:Y:S01]  /*3db0*/  F2FP.F16.E4M3.UNPACK_B R89, R78.H1 ;  /* 0x0000004eff59723e */ /* 0x000fe200030006ff */
[----:B------:R-:W-:-:S02]  /*3dc0*/  HADD2.F32 R84, -RZ, R86.H1_H1 ;  /* 0x30000056ff547230 */ /* 0x000fc40000004100 */
[CC--:B------:R-:W-:Y:S01]  /*3dd0*/  FMUL.FTZ R83, R85.reuse, R87.reuse ;  /* 0x0000005755537220 */ /* 0x0c0fe20000410000 */
[----:B------:R-:W-:Y:S01]  /*3de0*/  F2FP.F16.E4M3.UNPACK_B R86, R26.H1 ;  /* 0x0000001aff56723e */ /* 0x000fe200030006ff */
[C---:B------:R-:W-:Y:S01]  /*3df0*/  FMUL.FTZ R92, R82.reuse, R87 ;  /* 0x00000057525c7220 */ /* 0x040fe20000410000 */
[----:B------:R-:W-:Y:S01]  /*3e00*/  F2FP.F16.E4M3.UNPACK_B R88, R80.H1 ;  /* 0x00000050ff58723e */ /* 0x000fe200030006ff */
[----:B------:R-:W-:Y:S01]  /*3e10*/  FFMA.FTZ R83, R82, R84, -R83 ;  /* 0x0000005452537223 */ /* 0x000fe20000010853 */
[----:B------:R-:W-:Y:S01]  /*3e20*/  F2FP.F16.E4M3.UNPACK_B R82, R14.H1 ;  /* 0x0000000eff52723e */ /* 0x000fe200030006ff */
[--C-:B------:R-:W-:Y:S02]  /*3e30*/  HADD2.F32 R90, -RZ, R89.reuse.H0_H0 ;  /* 0x20000059ff5a7230 */ /* 0x100fe40000004100 */
[----:B------:R-:W-:Y:S01]  /*3e40*/  FFMA.FTZ R85, R85, R84, R92 ;  /* 0x0000005455557223 */ /* 0x000fe2000001005c */
[----:B------:R-:W-:Y:S01]  /*3e50*/  HADD2.F32 R87, -RZ, R86.H0_H0 ;  /* 0x20000056ff577230 */ /* 0x000fe20000004100 */
[----:B------:R-:W-:Y:S01]  /*3e60*/  F2FP.F16.E4M3.UNPACK_B R14, R14 ;  /* 0x0000000eff0e723e */ /* 0x000fe200020006ff */
[----:B------:R-:W-:Y:S01]  /*3e70*/  HADD2.F32 R93, -RZ, R89.H1_H1 ;  /* 0x30000059ff5d7230 */ /* 0x000fe20000004100 */
[----:B------:R-:W-:Y:S01]  /*3e80*/  F2FP.SATFINITE.E4M3.F32.PACK_AB_MERGE_C R8, R11, R8, RZ ;  /* 0x000000080b08723e */ /* 0x000fe200048070ff */
[----:B------:R-:W-:-:S02]  /*3e90*/  HADD2.F32 R84, -RZ, R82.H0_H0 ;  /* 0x20000052ff547230 */ /* 0x000fc40000004100 */
[-C--:B------:R-:W-:Y:S01]  /*3ea0*/  FMUL.FTZ R91, R87, R90.reuse ;  /* 0x0000005a575b7220 */ /* 0x080fe20000410000 */
[----:B------:R-:W-:Y:S01]  /*3eb0*/  HADD2.F32 R89, -RZ, R88.H0_H0 ;  /* 0x20000058ff597230 */ /* 0x000fe20000004100 */
[----:B------:R-:W-:Y:S01]  /*3ec0*/  F2FP.F16.E4M3.UNPACK_B R10, R25 ;  /* 0x00000019ff0a723e */ /* 0x000fe200020006ff */
[----:B------:R-:W-:Y:S02]  /*3ed0*/  HADD2.F32 R86, -RZ, R86.H1_H1 ;  /* 0x30000056ff567230 */ /* 0x000fe40000004100 */
        /* <DEDUP_REMOVED lines=8> */
[-C--:B------:R-:W-:Y:S01]  /*3f60*/  FFMA.FTZ R99, R82, R91.reuse, -R95 ;  /* 0x0000005b52637223 */ /* 0x080fe2000001085f */
[----:B------:R-:W-:Y:S01]  /*3f70*/  F2FP.F16.E4M3.UNPACK_B R82, R80 ;  /* 0x00000050ff52723e */ /* 0x000fe200020006ff */
[----:B------:R-:W-:Y:S01]  /*3f80*/  FFMA.FTZ R101, R86, R91, R93 ;  /* 0x0000005b56657223 */ /* 0x000fe2000001005d */
[----:B------:R-:W-:-:S02]  /*3f90*/  HADD2.F32 R91, -RZ, R84.H0_H0 ;  /* 0x20000054ff5b7230 */ /* 0x000fc40000004100 */
[----:B------:R-:W-:Y:S01]  /*3fa0*/  FFMA.FTZ R92, R87, R89, R92 ;  /* 0x00000059575c7223 */ /* 0x000fe2000001005c */
[----:B------:R-:W-:Y:S01]  /*3fb0*/  HADD2.F32 R80, -RZ, R78.H0_H0 ;  /* 0x2000004eff507230 */ /* 0x000fe20000004100 */
[----:B------:R-:W-:Y:S01]  /*3fc0*/  F2FP.F16.E4M3.UNPACK_B R11, R7 ;  /* 0x00000007ff0b723e */ /* 0x000fe200020006ff */
[----:B------:R-:W-:Y:S01]  /*3fd0*/  HADD2.F32 R93, -RZ, R84.H1_H1 ;  /* 0x30000054ff5d7230 */ /* 0x000fe20000004100 */
[----:B------:R-:W-:Y:S01]  /*3fe0*/  F2FP.SATFINITE.E4M3.F32.PACK_AB_MERGE_C R24, R85, R24, R9 ;  /* 0x000000185518723e */ /* 0x000fe20004807009 */
[----:B------:R-:W-:Y:S02]  /*3ff0*/  HADD2.F32 R26, -RZ, R14.H0_H0 ;  /* 0x2000000eff1a7230 */ /* 0x000fe40000004100 */
[----:B------:R-:W-:Y:S01]  /*4000*/  FMUL.FTZ R95, R80, R91 ;  /* 0x0000005b505f7220 */ /* 0x000fe20000410000 */
[----:B------:R-:W-:Y:S01]  /*4010*/  HADD2.F32 R78, -RZ, R78.H1_H1 ;  /* 0x3000004eff4e7230 */ /* 0x000fe20000004100 */
[----:B------:R-:W-:Y:S01]  /*4020*/  F2FP.F16.E4M3.UNPACK_B R9, R13 ;  /* 0x0000000dff09723e */ /* 0x000fe200020006ff */
[----:B------:R-:W-:-:S02]  /*4030*/  HADD2.F32 R14, -RZ, R14.H1_H1 ;  /* 0x3000000eff0e7230 */ /* 0x000fc40000004100 */
[----:B------:R-:W-:Y:S01]  /*4040*/  FMUL.FTZ R91, R26, R91 ;  /* 0x0000005b1a5b7220 */ /* 0x000fe20000410000 */
[--C-:B------:R-:W-:Y:S02]  /*4050*/  HADD2.F32 R87, -RZ, R82.reuse.H0_H0 ;  /* 0x20000052ff577230 */ /* 0x100fe40000004100 */
[-C--:B------:R-:W-:Y:S01]  /*4060*/  FMUL.FTZ R97, R78, R93.reuse ;  /* 0x0000005d4e617220 */ /* 0x080fe20000410000 */
[----:B------:R-:W-:Y:S02]  /*4070*/  HADD2.F32 R89, -RZ, R82.H1_H1 ;  /* 0x30000052ff597230 */ /* 0x000fe40000004100 */
[----:B------:R-:W-:Y:S01]  /*4080*/  FMUL.FTZ R93, R14, R93 ;  /* 0x0000005d0e5d7220 */ /* 0x000fe20000410000 */
[----:B------:R-:W-:Y:S01]  /*4090*/  F2FP.SATFINITE.E4M3.F32.PACK_AB_MERGE_C R12, R83, R12, R8 ;  /* 0x0000000c530c723e */ /* 0x000fe20004807008 */
[-C--:B------:R-:W-:Y:S01]  /*40a0*/  FFMA.FTZ R95, R26, R87.reuse, -R95 ;  /* 0x000000571a5f7223 */ /* 0x080fe2000001085f */
[----:B------:R-:W-:Y:S01]  /*40b0*/  FFMA.FTZ R26, R80, R87, R91 ;  /* 0x00000057501a7223 */ /* 0x000fe2000001005b */
[----:B------:R-:W-:Y:S01]  /*40c0*/  FFMA.FTZ R93, R78, R89, R93 ;  /* 0x000000594e5d7223 */ /* 0x000fe2000001005d */
        /* <DEDUP_REMOVED lines=22> */
[----:B------:R-:W-:Y:S02]  /*4230*/  HADD2.F32 R7, -RZ, R13.H0_H0 ;  /* 0x2000000dff077230 */ /* 0x000fe40000004100 */
[----:B------:R-:W-:Y:S01]  /*4240*/  FFMA.FTZ R14, R14, R89, -R97 ;  /* 0x000000590e0e7223 */ /* 0x000fe20000010861 */
[----:B------:R-:W-:Y:S01]  /*4250*/  HADD2.F32 R83, -RZ, R82.H0_H0 ;  /* 0x20000052ff537230 */ /* 0x000fe20000004100 */
[-C--:B------:R-:W-:Y:S01]  /*4260*/  F2FP.F16.E4M3.UNPACK_B R89, R5.reuse.H1 ;  /* 0x00000005ff59723e */ /* 0x080fe200030006ff */
[----:B------:R-:W-:Y:S01]  /*4270*/  HADD2.F32 R80, -RZ, R25.H1_H1 ;  /* 0x30000019ff507230 */ /* 0x000fe20000004100 */
[----:B------:R-:W-:Y:S01]  /*4280*/  F2FP.F16.E4M3.UNPACK_B R88, R5 ;  /* 0x00000005ff58723e */ /* 0x000fe200020006ff */
[----:B------:R-:W-:-:S02]  /*4290*/  HADD2.F32 R25, -RZ, R6.H0_H0 ;  /* 0x20000006ff197230 */ /* 0x000fc40000004100 */
[CC--:B------:R-:W-:Y:S01]  /*42a0*/  FMUL.FTZ R84, R78.reuse, R83.reuse ;  /* 0x000000534e547220 */ /* 0x0c0fe20000410000 */
[----:B------:R-:W-:Y:S02]  /*42b0*/  HADD2.F32 R13, -RZ, R13.H1_H1 ;  /* 0x3000000dff0d7230 */ /* 0x000fe40000004100 */
[C---:B------:R-:W-:Y:S01]  /*42c0*/  FMUL.FTZ R85, R7.reuse, R83 ;  /* 0x0000005307557220 */ /* 0x040fe20000410000 */
[----:B------:R-:W-:Y:S01]  /*42d0*/  HADD2.F32 R82, -RZ, R82.H1_H1 ;  /* 0x30000052ff527230 */ /* 0x000fe20000004100 */
[----:B------:R-:W-:Y:S01]  /*42e0*/  F2FP.F16.E4M3.UNPACK_B R5, R4 ;  /* 0x00000004ff05723e */ /* 0x000fe200020006ff */
[----:B------:R-:W-:Y:S02]  /*42f0*/  HADD2.F32 R83, -RZ, R6.H1_H1 ;  /* 0x30000006ff537230 */ /* 0x000fe40000004100 */
[-C--:B------:R-:W-:Y:S01]  /*4300*/  FFMA.FTZ R6, R7, R25.reuse, -R84 ;  /* 0x0000001907067223 */ /* 0x080fe20000010854 */
[----:B------:R-:W-:Y:S01]  /*4310*/  FFMA.FTZ R7, R78, R25, R85 ;  /* 0x000000194e077223 */ /* 0x000fe20000010055 */
[-C--:B------:R-:W-:Y:S01]  /*4320*/  FMUL.FTZ R86, R80, R82.reuse ;  /* 0x0000005250567220 */ /* 0x080fe20000410000 */
[----:B------:R-:W-:Y:S01]  /*4330*/  FMUL.FTZ R85, R13, R82 ;  /* 0x000000520d557220 */ /* 0x000fe20000410000 */
[----:B------:R-:W-:Y:S01]  /*4340*/  F2FP.F16.E4M3.UNPACK_B R25, R15 ;  /* 0x0000000fff19723e */ /* 0x000fe200020006ff */
[----:B------:R-:W-:-:S02]  /*4350*/  HADD2.F32 R91, -RZ, R89.H0_H0 ;  /* 0x20000059ff5b7230 */ /* 0x000fc40000004100 */
[-C--:B------:R-:W-:Y:S01]  /*4360*/  FFMA.FTZ R13, R13, R83.reuse, -R86 ;  /* 0x000000530d0d7223 */ /* 0x080fe20000010856 */
[----:B------:R-:W-:Y:S01]  /*4370*/  FFMA.FTZ R78, R80, R83, R85 ;  /* 0x00000053504e7223 */ /* 0x000fe20000010055 */
[----:B------:R-:W-:Y:S01]  /*4380*/  F2FP.F16.E4M3.UNPACK_B R83, R27.H1 ;  /* 0x0000001bff53723e */ /* 0x000fe200030006ff */
[--C-:B------:R-:W-:Y:S01]  /*4390*/  HADD2.F32 R86, -RZ, R5.reuse.H0_H0 ;  /* 0x20000005ff567230 */ /* 0x100fe20000004100 */
[----:B------:R-:W-:Y:S01]  /*43a0*/  F2FP.F16.E4M3.UNPACK_B R15, R15.H1 ;  /* 0x0000000fff0f723e */ /* 0x000fe200030006ff */
[----:B------:R-:W-:Y:S01]  /*43b0*/  HADD2.F32 R5, -RZ, R5.H1_H1 ;  /* 0x30000005ff057230 */ /* 0x000fe20000004100 */
[----:B------:R-:W-:Y:S01]  /*43c0*/  F2FP.F16.E4M3.UNPACK_B R85, R4.H1 ;  /* 0x00000004ff55723e */ /* 0x000fe200030006ff */
[----:B------:R-:W-:Y:S01]  /*43d0*/  HADD2.F32 R4, -RZ, R83.H0_H0 ;  /* 0x20000053ff047230 */ /* 0x000fe20000004100 */
[----:B------:R-:W-:Y:S01]  /*43e0*/  F2FP.SATFINITE.E4M3.F32.PACK_AB_MERGE_C R90, R99, R90, RZ ;  /* 0x0000005a635a723e */ /* 0x000fe200048070ff */
[----:B------:R-:W-:Y:S01]  /*43f0*/  HADD2.F32 R80, -RZ, R15.H0_H0 ;  /* 0x2000000fff507230 */ /* 0x000fe20000004100 */
[----:B------:R-:W-:Y:S01]  /*4400*/  F2FP.F16.E4M3.UNPACK_B R82, R27 ;  /* 0x0000001bff52723e */ /* 0x000fe200020006ff */
[----:B------:R-:W-:Y:S01]  /*4410*/  HADD2.F32 R87, -RZ, R85.H0_H0 ;  /* 0x20000055ff577230 */ /* 0x000fe20000004100 */
[----:B------:R-:W-:Y:S01]  /*4420*/  F2FP.SATFINITE.E4M3.F32.PACK_AB_MERGE_C R14, R14, R95, R90 ;  /* 0x0000005f0e0e723e */ /* 0x000fe2000480705a */
[----:B------:R-:W-:Y:S01]  /*4430*/  HADD2.F32 R27, -RZ, R25.H0_H0 ;  /* 0x20000019ff1b7230 */ /* 0x000fe20000004100 */
[----:B------:R-:W-:Y:S01]  /*4440*/  F2FP.SATFINITE.E4M3.F32.PACK_AB_MERGE_C R92, R101, R92, RZ ;  /* 0x0000005c655c723e */ /* 0x000fe200048070ff */
[----:B------:R-:W-:-:S02]  /*4450*/  HADD2.F32 R90, -RZ, R88.H0_H0 ;  /* 0x20000058ff5a7230 */ /* 0x000fc40000004100 */
[-C--:B------:R-:W-:Y:S01]  /*4460*/  FMUL.FTZ R95, R4, R91.reuse ;  /* 0x0000005b045f7220 */ /* 0x080fe20000410000 */
[----:B------:R-:W-:Y:S01]  /*4470*/  HADD2.F32 R84, -RZ, R82.H0_H0 ;  /* 0x20000052ff547230 */ /* 0x000fe20000004100 */
[----:B------:R-:W-:Y:S01]  /*4480*/  F2FP.SATFINITE.E4M3.F32.PACK_AB_MERGE_C R26, R93, R26, R92 ;  /* 0x0000001a5d1a723e */ /* 0x000fe2000480705c */
[C---:B------:R-:W-:Y:S01]  /*4490*/  FMUL.FTZ R91, R80.reuse, R91 ;  /* 0x0000005b505b7220 */ /* 0x040fe20000410000 */
[-C--:B------:R-:W-:Y:S01]  /*44a0*/  FFMA.FTZ R95, R80, R87.reuse, -R95 ;  /* 0x00000057505f7223 */ /* 0x080fe2000001085f */
[-C--:B------:R-:W-:Y:S01]  /*44b0*/  FMUL.FTZ R93, R27, R90.reuse ;  /* 0x0000005a1b5d7220 */ /* 0x080fe20000410000 */
[----:B------:R-:W-:Y:S02]  /*44c0*/  HADD2.F32 R83, -RZ, R83.H1_H1 ;  /* 0x30000053ff537230 */ /* 0x000fe40000004100 */
[----:B------:R-:W-:Y:S01]  /*44d0*/  FMUL.FTZ R92, R84, R90 ;  /* 0x0000005a545c7220 */ /* 0x000fe20000410000 */
[----:B------:R-:W-:Y:S02]  /*44e0*/  HADD2.F32 R80, -RZ, R89.H1_H1 ;  /* 0x30000059ff507230 */ /* 0x000fe40000004100 */
[----:B------:R-:W-:Y:S01]  /*44f0*/  FFMA.FTZ R91, R4, R87, R91 ;  /* 0x00000057045b7223 */ /* 0x000fe2000001005b */
[----:B------:R-:W-:-:S02]  /*4500*/  HADD2.F32 R15, -RZ, R15.H1_H1 ;  /* 0x3000000fff0f7230 */ /* 0x000fc40000004100 */
[-C--:B------:R-:W-:Y:S01]  /*4510*/  FFMA.FTZ R93, R84, R86.reuse, R93 ;  /* 0x00000056545d7223 */ /* 0x080fe2000001005d */
[----:B------:R-:W-:Y:S02]  /*4520*/  HADD2.F32 R82, -RZ, R82.H1_H1 ;  /* 0x30000052ff527230 */ /* 0x000fe40000004100 */
[----:B------:R-:W-:Y:S01]  /*4530*/  FFMA.FTZ R92, R27, R86, -R92 ;  /* 0x000000561b5c7223 */ /* 0x000fe2000001085c */
[----:B------:R-:W-:Y:S02]  /*4540*/  HADD2.F32 R88, -RZ, R88.H1_H1 ;  /* 0x30000058ff587230 */ /* 0x000fe40000004100 */
[-C--:B------:R-:W-:Y:S01]  /*4550*/  FMUL.FTZ R84, R83, R80.reuse ;  /* 0x0000005053547220 */ /* 0x080fe20000410000 */
[----:B------:R-:W-:Y:S02]  /*4560*/  HADD2.F32 R4, -RZ, R85.H1_H1 ;  /* 0x30000055ff047230 */ /* 0x000fe40000004100 */
[----:B------:R-:W-:Y:S01]  /*4570*/  FMUL.FTZ R86, R15, R80 ;  /* 0x000000500f567220 */ /* 0x000fe20000410000 */
[----:B------:R-:W-:-:S02]  /*4580*/  HADD2.F32 R25, -RZ, R25.H1_H1 ;  /* 0x30000019ff197230 */ /* 0x000fc40000004100 */
[----:B------:R-:W-:Y:S01]  /*4590*/  FMUL.FTZ R80, R82, R88 ;  /* 0x0000005852507220 */ /* 0x000fe20000410000 */
[----:B------:R-:W-:Y:S01]  /*45a0*/  F2FP.SATFINITE.E4M3.F32.PACK_AB_MERGE_C R6, R13, R6, RZ ;  /* 0x000000060d06723e */ /* 0x000fe200048070ff */
[-C--:B------:R-:W-:Y:S01]  /*45b0*/  FFMA.FTZ R84, R15, R4.reuse, -R84 ;  /* 0x000000040f547223 */ /* 0x080fe20000010854 */
[----:B------:R-:W-:Y:S01]  /*45c0*/  FFMA.FTZ R86, R83, R4, R86 ;  /* 0x0000000453567223 */ /* 0x000fe20000010056 */
[C---:B------:R-:W-:Y:S01]  /*45d0*/  FMUL.FTZ R27, R25.reuse, R88 ;  /* 0x00000058191b7220 */ /* 0x040fe20000410000 */
[----:B------:R-:W-:Y:S01]  /*45e0*/  FFMA.FTZ R25, R25, R5, -R80 ;  /* 0x0000000519197223 */ /* 0x000fe20000010850 */
[----:B------:R-:W-:Y:S02]  /*45f0*/  F2FP.SATFINITE.E4M3.F32.PACK_AB_MERGE_C R7, R78, R7, RZ ;  /* 0x000000074e07723e */ /* 0x000fe400048070ff */
[----:B------:R-:W-:Y:S01]  /*4600*/  FFMA.FTZ R82, R82, R5, R27 ;  /* 0x0000000552527223 */ /* 0x000fe2000001001b */
[----:B------:R-:W-:Y:S02]  /*4610*/  F2FP.SATFINITE.E4M3.F32.PACK_AB_MERGE_C R84, R84, R95, RZ ;  /* 0x0000005f5454723e */ /* 0x000fe400048070ff */
[----:B------:R-:W-:-:S02]  /*4620*/  F2FP.SATFINITE.E4M3.F32.PACK_AB_MERGE_C R86, R86, R91, RZ ;  /* 0x0000005b5656723e */ /* 0x000fc400048070ff */
[----:B------:R-:W-:Y:S02]  /*4630*/  F2FP.SATFINITE.E4M3.F32.PACK_AB_MERGE_C R15, R25, R92, R84 ;  /* 0x0000005c190f723e */ /* 0x000fe40004807054 */
[----:B------:R-:W-:Y:S02]  /*4640*/  F2FP.SATFINITE.E4M3.F32.PACK_AB_MERGE_C R13, R11, R8, R6 ;  /* 0x000000080b0d723e */ /* 0x000fe40004807006 */
[----:B------:R-:W-:Y:S02]  /*4650*/  F2FP.SATFINITE.E4M3.F32.PACK_AB_MERGE_C R25, R10, R9, R7 ;  /* 0x000000090a19723e */ /* 0x000fe40004807007 */
[----:B------:R-:W-:-:S07]  /*4660*/  F2FP.SATFINITE.E4M3.F32.PACK_AB_MERGE_C R27, R82, R93, R86 ;  /* 0x0000005d521b723e */ /* 0x000fce0004807056 */
.L_x_1850:
[----:B------:R-:W-:Y:S05]  /*4670*/  BSYNC B1 ;  /* 0x0000000000017941 */ /* 0x000fea0003800000 */
.L_x_1849:
        /* <DEDUP_REMOVED lines=10> */
.L_x_1832:
[----:B------:R-:W2:Y:S02]  /*4720*/  LDL R4, [R1+0x10] ;  /* 0x0000100001047983 */ /* 0x000ea40000100800 */
[----:B--2---:R-:W-:-:S13]  /*4730*/  ISETP.NE.AND P0, PT, R4, 0x3, PT ;  /* 0x000000030400780c */ /* 0x004fda0003f05270 */
[----:B------:R-:W-:Y:S05]  /*4740*/  @!P0 BRA `(.L_x_1851) ;  /* 0x0000000000048947 */ /* 0x000fea0003800000 */
[----:B------:R-:W-:Y:S01]  /*4750*/  BPT.TRAP 0x1 ;  /* 0x000000040000795c */ /* 0x000fe20000300000 */
.L_x_1851:
        /* <DEDUP_REMOVED lines=8> */
.L_x_2073:
[----:B------:R-:W-:Y:S05]  /*47e0*/  BSYNC B1 ;  /* 0x0000000000017941 */ /* 0x000fea0003800000 */
.L_x_1852:
[----:B------:R-:W-:-:S13]  /*47f0*/  ISETP.GE.AND P1, PT, R156, R5, PT ;  /* 0x000000059c00720c */ /* 0x000fda0003f26270 */
[----:B------:R-:W-:Y:S05]  /*4800*/  @P1 BRA `(.L_x_1839) ;  /* 0x0000000000101947 */ /* 0x000fea0003800000 */
[----:B------:R-:W1:Y:S04]  /*4810*/  @!P3 LDS.128 R4, [R74+0xe000] ;  /* 0x00e000004a04b984 */ /* 0x000e680000000c00 */
[----:B------:R-:W2:Y:S04]  /*4820*/  @!P2 LDS.128 R8, [R73+0xe000] ;  /* 0x00e000004908a984 */ /* 0x000ea80000000c00 */
[----:B-1----:R1:W-:Y:S04]  /*4830*/  @!P3 STG.E.128 desc[UR40][R12.64], R4 ;  /* 0x000000040c00b986 */ /* 0x0023e8000c101d28 */
[----:B--2---:R1:W-:Y:S02]  /*4840*/  @!P2 STG.E.128 desc[UR40][R12.64+0x20], R8 ;  /* 0x000020080c00a986 */ /* 0x0043e4000c101d28 */
.L_x_1839:
[----:B------:R-:W-:Y:S05]  /*4850*/  BSYNC B0 ;  /* 0x0000000000007941 */ /* 0x000fea0003800000 */
.L_x_1831:
[----:B-1----:R-:W1:Y:S01]  /*4860*/  S2R R4, SR_TID.X ;  /* 0x0000000000047919 */ /* 0x002e620000002100 */
[----:B------:R-:W-:Y:S01]  /*4870*/  @!PT LDS RZ, [RZ] ;  /* 0x00000000fffff984 */ /* 0x000fe20000000800 */
[----:B------:R-:W-:Y:S01]  /*4880*/  @!PT LDS RZ, [RZ] ;  /* 0x00000000fffff984 */ /* 0x000fe20000000800 */
[----:B------:R-:W-:Y:S01]  /*4890*/  @!PT LDS RZ, [RZ] ;  /* 0x00000000fffff984 */ /* 0x000fe20000000800 */
[----:B------:R-:W-:Y:S01]  /*48a0*/  @!PT LDS RZ, [RZ] ;  /* 0x00000000fffff984 */ /* 0x000fe20000000800 */
[----:B------:R5:W-:Y:S06]  /*48b0*/  MEMBAR.ALL.CTA ;  /* 0x0000000000007992 */ /* 0x000bec0000008000 */
[----:B-----5:R-:W5:Y:S01]  /*48c0*/  FENCE.VIEW.ASYNC.S ;  /* 0x00000000000073c6 */ /* 0x020f620000000000 */
[----:B------:R-:W-:Y:S05]  /*48d0*/  WARPSYNC.ALL ;  /* 0x0000000000007948 */ /* 0x000fea0003800000 */
[----:B------:R-:W-:Y:S01]  /*48e0*/  BSSY B0, `(.L_x_1854) ;  /* 0x0000009000007945 */ /* 0x000fe20003800000 */
[----:B-1----:R-:W-:Y:S01]  /*48f0*/  LOP3.LUT R4, R4, 0x7f, RZ, 0xc0, !PT ;  /* 0x0000007f04047812 */ /* 0x002fe200078ec0ff */
[----:B-----5:R1:W-:Y:S03]  /*4900*/  BAR.SYNC.DEFER_BLOCKING R54, 0x80 ;  /* 0x000200360000751d */ /* 0x0203e60000010000 */
[----:B------:R-:W-:-:S13]  /*4910*/  ISETP.NE.AND P5, PT, R4, RZ, PT ;  /* 0x000000ff0400720c */ /* 0x000fda0003fa5270 */
[----:B------:R-:W-:-:S04]  /*4920*/  @!P5 IADD3 R4, R75, 0x132a0, RZ ;  /* 0x000132a04b04d810 */ /* 0x000fc80007ffe0ff */
[----:B------:R-:W-:-:S04]  /*4930*/  @!P5 PRMT R4, RZ, 0x654, R4 ;  /* 0x00000654ff04d816 */ /* 0x000fc80000000004 */
[----:B------:R1:W-:Y:S01]  /*4940*/  @!P5 SYNCS.ARRIVE.TRANS64.RED.A1T0 RZ, [R4+URZ], RZ ;  /* 0x000000ff04ffd9a7 */ /* 0x0003e2000810043f */
[----:B------:R-:W-:Y:S05]  /*4950*/  @!P0 BRA `(.L_x_1855) ;  /* 0x0000000000048947 */ /* 0x000fea0003800000 */
[----:B------:R-:W-:Y:S01]  /*4960*/  BPT.TRAP 0x1 ;  /* 0x000000040000795c */ /* 0x000fe20000300000 */
.L_x_1855:
[----:B------:R-:W-:Y:S05]  /*4970*/  BSYNC B0 ;  /* 0x0000000000007941 */ /* 0x000fea0003800000 */
.L_x_1854:
[----:B------:R-:W5:Y:S01]  /*4980*/  SYNCS.PHASECHK.TRANS64.TRYWAIT P0, [R75+URZ+0x132b0], R76 ;  /* 0x0132b04c4b0075a7 */ /* 0x000f62000800017f */
[----:B------:R-:W-:Y:S04]  /*4990*/  BSSY B0, `(.L_x_1856) ;  /* 0x0000002000007945 */ /* 0x000fe80003800000 */
[----:B-----5:R-:W-:Y:S05]  /*49a0*/  @!P0 BRA `(.L_x_1857) ;  /* 0x0000015400a88947 */ /* 0x020fea0003800000 */
.L_x_2074:
[----:B------:R-:W-:Y:S05]  /*49b0*/  BSYNC B0 ;  /* 0x0000000000007941 */ /* 0x000fea0003800000 */
.L_x_1856:
        /* <DEDUP_REMOVED lines=14> */
[----:B------:R-:W1:Y:S04]  /*4aa0*/  @!P0 LDS.128 R4, [R74+0x6000] ;  /* 0x006000004a048984 */ /* 0x000e680000000c00 */
[----:B-1----:R-:W-:Y:S01]  /*4ab0*/  @!P0 STG.E.128 desc[UR40][R8.64], R4 ;  /* 0x0000000408008986 */ /* 0x002fe2000c101d28 */
[----:B------:R-:W-:-:S13]  /*4ac0*/  ISETP.GE.AND P0, PT, R31, UR4, PT ;  /* 0x000000041f007c0c */ /* 0x000fda000bf06270 */
[----:B------:R-:W1:Y:S04]  /*4ad0*/  @!P0 LDS.128 R4, [R73+0x6000] ;  /* 0x0060000049048984 */ /* 0x000e680000000c00 */
[----:B-1----:R1:W-:Y:S02]  /*4ae0*/  @!P0 STG.E.128 desc[UR40][R8.64+0x20], R4 ;  /* 0x0000200408008986 */ /* 0x0023e4000c101d28 */
.L_x_1859:
[----:B------:R-:W-:Y:S05]  /*4af0*/  BSYNC B0 ;  /* 0x0000000000007941 */ /* 0x000fea0003800000 */
.L_x_1858:
[----:B-1----:R-:W5:Y:S01]  /*4b00*/  LDL.LU R5, [R1+0x14] ;  /* 0x0000140001057983 */ /* 0x002f620000300800 */
[----:B------:R-:W-:Y:S01]  /*4b10*/  VIADD R17, R17, 0x1 ;  /* 0x0000000111117836 */ /* 0x000fe20000000000 */
[----:B------:R-:W-:Y:S01]  /*4b20*/  LOP3.LUT P6, RZ, R23, 0x2, RZ, 0xc0, !PT ;  /* 0x0000000217ff7812 */ /* 0x000fe200078cc0ff */
[----:B0-----:R-:W-:Y:S01]  /*4b30*/  @!P5 VIADD R75, R75, 0x132c0 ;  /* 0x000132c04b4bd836 */ /* 0x001fe20000000000 */
        /* <DEDUP_REMOVED lines=9> */
[----:B------:R-:W-:Y:S02]  /*4bd0*/  SEL R4, RZ, 0x1, P1 ;  /* 0x00000001ff047807 */ /* 0x000fe40000800000 */
[----:B------:R-:W-:Y:S02]  /*4be0*/  PLOP3.LUT P0, PT, PT, PT, PT, 0x8, 0x0 ;  /* 0x000000000000781c */ /* 0x000fe40003f0e170 */
[----:B------:R-:W-:Y:S01]  /*4bf0*/  SEL R17, R17, RZ, P1 ;  /* 0x000000ff11117207 */ /* 0x000fe20000800000 */
[----:B------:R1:W-:Y:S01]  /*4c00*/  @!P5 SYNCS.ARRIVE.TRANS64.RED.A1T0 RZ, [R75+URZ], RZ ;  /* 0x000000ff4bffd9a7 */ /* 0x0003e2000810043f */
[----:B-----5:R-:W-:-:S05]  /*4c10*/  LOP3.LUT R5, R5, R4, RZ, 0x3c, !PT ;  /* 0x0000000405057212 */ /* 0x020fca00078e3cff */
[----:B------:R1:W-:Y:S01]  /*4c20*/  STL [R1+0x14], R5 ;  /* 0x0000140501007387 */ /* 0x0003e20000100800 */
[----:B------:R-:W-:Y:S05]  /*4c30*/  @P6 BRA `(.L_x_1860) ;  /* 0xffffffd4007c6947 */ /* 0x000fea000383ffff */
.L_x_1826:
[----:B0-----:R-:W2:Y:S01]  /*4c40*/  LDL R8, [R1+0xc] ;  /* 0x00000c0001087983 */ /* 0x001ea20000100800 */
[----:B------:R-:W0:Y:S03]  /*4c50*/  LDC R0, c[0x0][0x428] ;  /* 0x00010a00ff007b82 */ /* 0x000e260000000800 */
[----:B------:R-:W2:Y:S04]  /*4c60*/  LDL R7, [R1+0x20] ;  /* 0x0000200001077983 */ /* 0x000ea80000100800 */
[----:B------:R-:W2:Y:S04]  /*4c70*/  LDL R6, [R1+0x4] ;  /* 0x0000040001067983 */ /* 0x000ea80000100800 */
[----:B------:R-:W2:Y:S01]  /*4c80*/  LDL.LU R4, [R1+0x8] ;  /* 0x0000080001047983 */ /* 0x000ea20000300800 */
[----:B------:R-:W-:Y:S01]  /*4c90*/  BSSY B0, `(.L_x_1861) ;  /* 0x0000026000007945 */ /* 0x000fe20003800000 */
[----:B------:R-:W-:Y:S01]  /*4ca0*/  PLOP3.LUT P1, PT, PT, PT, PT, 0x80, 0x0 ;  /* 0x000000000000781c */ /* 0x000fe20003f2f070 */
[----:B------:R-:W-:Y:S01]  /*4cb0*/  IMAD.MOV.U32 R55, RZ, RZ, RZ ;  /* 0x000000ffff377224 */ /* 0x000fe200078e00ff */
[----:B------:R-:W-:-:S02]  /*4cc0*/  CS2R R10, SRZ ;  /* 0x00000000000a7805 */ /* 0x000fc4000001ff00 */
[----:B---3--:R-:W-:Y:S02]  /*4cd0*/  CS2R R12, SRZ ;  /* 0x00000000000c7805 */ /* 0x008fe4000001ff00 */
[----:B------:R-:W-:Y:S02]  /*4ce0*/  CS2R R14, SRZ ;  /* 0x00000000000e7805 */ /* 0x000fe4000001ff00 */
[----:B------:R-:W-:Y:S02]  /*4cf0*/  CS2R R20, SRZ ;  /* 0x0000000000147805 */ /* 0x000fe4000001ff00 */
[----:B--2-4-:R-:W-:Y:S02]  /*4d00*/  CS2R R24, SRZ ;  /* 0x0000000000187805 */ /* 0x014fe4000001ff00 */
[----:B------:R-:W-:Y:S02]  /*4d10*/  CS2R R32, SRZ ;  /* 0x0000000000207805 */ /* 0x000fe4000001ff00 */
[----:B------:R-:W-:Y:S01]  /*4d20*/  CS2R R26, SRZ ;  /* 0x00000000001a7805 */ /* 0x000fe2000001ff00 */
[----:B------:R-:W-:Y:S01]  /*4d30*/  IMAD.MOV.U32 R29, RZ, RZ, RZ ;  /* 0x000000ffff1d7224 */ /* 0x000fe200078e00ff */
[----:B------:R-:W-:-:S02]  /*4d40*/  CS2R R56, SRZ ;  /* 0x0000000000387805 */ /* 0x000fc4000001ff00 */
[----:B0-----:R-:W-:Y:S02]  /*4d50*/  ISETP.NE.AND P2, PT, R0, 0x1, PT ;  /* 0x000000010000780c */ /* 0x001fe40003f45270 */
[----:B------:R-:W-:Y:S01]  /*4d60*/  CS2R R30, SRZ ;  /* 0x00000000001e7805 */ /* 0x000fe2000001ff00 */
[----:B------:R-:W-:Y:S01]  /*4d70*/  IMAD.MOV.U32 R58, RZ, RZ, RZ ;  /* 0x000000ffff3a7224 */ /* 0x000fe200078e00ff */
[----:B------:R-:W-:Y:S01]  /*4d80*/  CS2R R36, SRZ ;  /* 0x0000000000247805 */ /* 0x000fe2000001ff00 */
[----:B------:R-:W-:Y:S01]  /*4d90*/  IMAD.MOV.U32 R60, RZ, RZ, RZ ;  /* 0x000000ffff3c7224 */ /* 0x000fe200078e00ff */
[----:B------:R-:W-:-:S07]  /*4da0*/  MOV R40, RZ ;  /* 0x000000ff00287202 */ /* 0x000fce0000000f00 */
[----:B------:R-:W0:Y:S08]  /*4db0*/  @P2 LDC R2, c[0x0][0x42c] ;  /* 0x00010b00ff022b82 */ /* 0x000e300000000800 */
[----:B-1----:R-:W1:Y:S01]  /*4dc0*/  @P2 LDC R5, c[0x0][0x430] ;  /* 0x00010c00ff052b82 */ /* 0x002e620000000800 */
[----:B------:R-:W-:Y:S02]  /*4dd0*/  IADD3 R0, R7, 0x15f, -R8 ;  /* 0x0000015f07007810 */ /* 0x000fe40007ffe808 */
[----:B------:R-:W-:-:S03]  /*4de0*/  CS2R R8, SRZ ;  /* 0x0000000000087805 */ /* 0x000fc6000001ff00 */
[----:B------:R-:W-:Y:S01]  /*4df0*/  IMAD R0, R6, 0xc0, R0 ;  /* 0x000000c006007824 */ /* 0x000fe200078e0200 */
[----:B------:R-:W-:Y:S01]  /*4e00*/  CS2R R6, SRZ ;  /* 0x0000000000067805 */ /* 0x000fe2000001ff00 */
[----:B0-----:R-:W-:-:S04]  /*4e10*/  @P2 IMAD.HI.U32 R2, R4, R2, RZ ;  /* 0x0000000204022227 */ /* 0x001fc800078e00ff */
[----:B------:R-:W-:Y:S01]  /*4e20*/  IMAD.MOV.U32 R34, RZ, RZ, R4 ;  /* 0x000000ffff227224 */ /* 0x000fe200078e0004 */
[----:B-1----:R-:W-:Y:S01]  /*4e30*/  @P2 SHF.R.U32.HI R34, RZ, R5, R2 ;  /* 0x00000005ff222219 */ /* 0x002fe20000011602 */
[----:B------:R-:W-:-:S04]  /*4e40*/  IMAD.HI R0, R0, 0x66666667, RZ ;  /* 0x6666666700007827 */ /* 0x000fc800078e02ff */
[----:B------:R0:W-:Y:S01]  /*4e50*/  STL [R1+0x8], R34 ;  /* 0x0000082201007387 */ /* 0x0001e20000100800 */
[----:B------:R-:W-:-:S04]  /*4e60*/  SHF.R.U32.HI R3, RZ, 0x1f, R0 ;  /* 0x0000001fff037819 */ /* 0x000fc80000011600 */
[----:B------:R-:W-:Y:S01]  /*4e70*/  LEA.HI.SX32 R3, R0, R3, 0x1a ;  /* 0x0000000300037211 */ /* 0x000fe200078fd2ff */
[----:B------:R-:W-:-:S03]  /*4e80*/  IMAD.MOV.U32 R0, RZ, RZ, RZ ;  /* 0x000000ffff007224 */ /* 0x000fc600078e00ff */
[----:B------:R-:W-:Y:S02]  /*4e90*/  VIMNMX R104, R104, R3, PT ;  /* 0x0000000368687248 */ /* 0x000fe40003fe0100 */
[----:B------:R-:W-:Y:S02]  /*4ea0*/  CS2R R2, SRZ ;  /* 0x0000000000027805 */ /* 0x000fe4000001ff00 */
[----:B------:R-:W-:Y:S01]  /*4eb0*/  ISETP.GE.AND P2, PT, R104, 0x1, PT ;  /* 0x000000016800780c */ /* 0x000fe20003f46270 */
[----:B0-----:R-:W-:-:S12]  /*4ec0*/  @P0 BRA `(.L_x_1862) ;  /* 0x0000000000080947 */ /* 0x001fd80003800000 */
[----:B------:R-:W0:Y:S02]  /*4ed0*/  FENCE.VIEW.ASYNC.G ;  /* 0x00000000000073c6 */ /* 0x000e240000000100 */
[----:B0-----:R-:W-:Y:S06]  /*4ee0*/  BAR.ARV 0xc, 0x200 ;  /* 0x0308000000007b1d */ /* 0x001fec0000002000 */
.L_x_1862:
[----:B------:R-:W-:Y:S05]  /*4ef0*/  BSYNC B0 ;  /* 0x0000000000007941 */ /* 0x000fea0003800000 */
.L_x_1861:
[----:B------:R-:W-:Y:S02]  /*4f00*/  IMAD.MOV.U32 R59, RZ, RZ, RZ ;  /* 0x000000ffff3b7224 */ /* 0x000fe400078e00ff */
[----:B------:R-:W-:Y:S01]  /*4f10*/  IMAD.MOV.U32 R62, RZ, RZ, RZ ;  /* 0x000000ffff3e7224 */ /* 0x000fe200078e00ff */
[----:B------:R-:W-:Y:S06]  /*4f20*/  @!P2 BRA `(.L_x_1863) ;  /* 0x000000dc0068a947 */ /* 0x000fec0003800000 */
[----:B------:R-:W0:Y:S01]  /*4f30*/  S2R R4, SR_TID.X ;  /* 0x0000000000047919 */ /* 0x000e220000002100 */
[----:B------:R-:W-:Y:S01]  /*4f40*/  VIADD R24, R16, 0xb000 ;  /* 0x0000b00010187836 */ /* 0x000fe20000000000 */
[----:B------:R-:W-:Y:S04]  /*4f50*/  BSSY B6, `(.L_x_1864) ;  /* 0x000001e000067945 */ /* 0x000fe80003800000 */
[----:B------:R-:W-:Y:S01]  /*4f60*/  LOP3.LUT P0, RZ, R24, 0x9f, RZ, 0xc0, !PT ;  /* 0x0000009f18ff7812 */ /* 0x000fe2000780c0ff */
[----:B0-----:R-:W-:-:S05]  /*4f70*/  VIADD R5, R4, 0xffffff80 ;  /* 0xffffff8004057836 */ /* 0x001fca0000000000 */
[----:B------:R-:W-:-:S04]  /*4f80*/  SHF.R.S32.HI R4, RZ, 0x1f, R5 ;  /* 0x0000001fff047819 */ /* 0x000fc80000011405 */
[----:B------:R-:W-:-:S04]  /*4f90*/  LEA.HI R4, R4, R5, RZ, 0x7 ;  /* 0x0000000504047211 */ /* 0x000fc800078f38ff */
[----:B------:R-:W-:-:S05]  /*4fa0*/  SHF.R.S32.HI R4, RZ, 0x7, R4 ;  /* 0x00000007ff047819 */ /* 0x000fca0000011404 */
        /* <DEDUP_REMOVED lines=24> */
.L_x_1865:
[----:B------:R-:W-:Y:S05]  /*5130*/  BSYNC B6 ;  /* 0x0000000000067941 */ /* 0x000fea0003800000 */
.L_x_1864:
        /* <DEDUP_REMOVED lines=10> */
[----:B------:R-:W0:Y:S08]  /*51e0*/  @P1 LDC.64 R10, c[0x0][0x9b8] ;  /* 0x00026e00ff0a1b82 */ /* 0x000e300000000a00 */
[----:B------:R-:W1:Y:S08]  /*51f0*/  @P0 LDC.64 R12, c[0x0][0x9b0] ;  /* 0x00026c00ff0c0b82 */ /* 0x000e700000000a00 */
[----:B------:R-:W4:Y:S01]  /*5200*/  @P1 LDC.64 R14, c[0x0][0x9c0] ;  /* 0x00027000ff0e1b82 */ /* 0x000f220000000a00 */
[----:B--2---:R-:W-:-:S02]  /*5210*/  @P0 IMAD R0, R2, R8, RZ ;  /* 0x0000000802000224 */ /* 0x004fc400078e02ff */
[----:B0-----:R-:W-:Y:S02]  /*5220*/  @P1 IMAD R4, R2, R10, RZ ;  /* 0x0000000a02041224 */ /* 0x001fe400078e02ff */
[C---:B---3--:R-:W-:Y:S02]  /*5230*/  @P0 IMAD R9, R20.reuse, R9, R0 ;  /* 0x0000000914090224 */ /* 0x048fe400078e0200 */
[----:B------:R-:W-:-:S04]  /*5240*/  @P0 IMAD.WIDE.U32 R2, R20, R8, RZ ;  /* 0x0000000814020225 */ /* 0x000fc800078e00ff */
[----:B------:R-:W-:Y:S01]  /*5250*/  @P0 IMAD.IADD R3, R3, 0x1, R9 ;  /* 0x0000000103030824 */ /* 0x000fe200078e0209 */
[----:B------:R-:W-:Y:S01]  /*5260*/  @P1 SHF.R.S32.HI R9, RZ, 0x1f, R34 ;  /* 0x0000001fff091819 */ /* 0x000fe20000011422 */
[C---:B------:R-:W-:Y:S02]  /*5270*/  @P1 IMAD R11, R20.reuse, R11, R4 ;  /* 0x0000000b140b1224 */ /* 0x040fe400078e0204 */
[----:B------:R-:W-:-:S04]  /*5280*/  @P1 IMAD.WIDE.U32 R4, R20, R10, RZ ;  /* 0x0000000a14041225 */ /* 0x000fc800078e00ff */
[----:B-1----:R-:W-:Y:S02]  /*5290*/  @P0 IMAD R0, R7, R12, RZ ;  /* 0x0000000c07000224 */ /* 0x002fe400078e02ff */
[----:B----4-:R-:W-:Y:S02]  /*52a0*/  @P1 IMAD R6, R9, R14, RZ ;  /* 0x0000000e09061224 */ /* 0x010fe400078e02ff */
        /* <DEDUP_REMOVED lines=31> */
.L_x_1869:
[----:B-1----:R1:W2:Y:S02]  /*54a0*/  SYNCS.PHASECHK.TRANS64.TRYWAIT P0, [R16+URZ+0x13200], R3 ;  /* 0x01320003100075a7 */ /* 0x0022a4000800017f */
[----:B--2---:R-:W-:Y:S05]  /*54b0*/  @!P0 NANOSLEEP.SYNCS 0x989680 ;  /* 0x009896800000895d */ /* 0x004fea0003900000 */
[----:B------:R-:W2:Y:S02]  /*54c0*/  @!P0 SYNCS.PHASECHK.TRANS64 P0, [R16+URZ+0x13200], R3 ;  /* 0x01320003100085a7 */ /* 0x000ea4000800007f */
[----:B--2---:R-:W-:Y:S05]  /*54d0*/  @!P0 BRA `(.L_x_1869) ;  /* 0xfffffffc00f08947 */ /* 0x004fea000383ffff */
.L_x_1868:
[----:B------:R-:W-:Y:S05]  /*54e0*/  BSYNC B0 ;  /* 0x0000000000007941 */ /* 0x000fea0003800000 */
.L_x_1867:
[----:B------:R-:W-:Y:S05]  /*54f0*/  BRA `(.L_x_1870) ;  /* 0x0000002c00707947 */ /* 0x000fea0003800000 */
.L_x_1866:
[----:B------:R-:W0:Y:S01]  /*5500*/  S2R R3, SR_TID.X ;  /* 0x0000000000037919 */ /* 0x000e220000002100 */
[----:B------:R-:W-:Y:S01]  /*5510*/  LOP3.LUT P0, RZ, R24, 0x1bf, RZ, 0xc0, !PT ;  /* 0x000001bf18ff7812 */ /* 0x000fe2000780c0ff */
[----:B------:R-:W-:Y:S01]  /*5520*/  ULDC.64 UR4, c[0x0][0x3d8] ;  /* 0x0000f60000047ab9 */ /* 0x000fe20000000a00 */
[----:B-----5:R-:W-:Y:S01]  /*5530*/  SHF.R.S32.HI R0, RZ, 0x1f, R28 ;  /* 0x0000001fff007819 */ /* 0x020fe2000001141c */
[----:B------:R-:W-:Y:S01]  /*5540*/  ULDC.64 UR6, c[0x0][0x3e8] ;  /* 0x0000fa0000067ab9 */ /* 0x000fe20000000a00 */
[C---:B------:R-:W-:Y:S01]  /*5550*/  IMAD.WIDE.U32 R30, R28.reuse, UR4, RZ ;  /* 0x000000041c1e7c25 */ /* 0x040fe2000f8e00ff */
[----:B------:R-:W-:Y:S03]  /*5560*/  BSSY B6, `(.L_x_1871) ;  /* 0x000001f000067945 */ /* 0x000fe60003800000 */
[----:B------:R-:W-:Y:S01]  /*5570*/  IMAD.WIDE.U32 R32, R28, UR6, RZ ;  /* 0x000000061c207c25 */ /* 0x000fe2000f8e00ff */
[----:B0-----:R-:W-:-:S03]  /*5580*/  IADD3 R5, R3, -0x80, RZ ;  /* 0xffffff8003057810 */ /* 0x001fc60007ffe0ff */
[----:B------:R-:W-:Y:S01]  /*5590*/  IMAD R3, R0, UR4, RZ ;  /* 0x0000000400037c24 */ /* 0x000fe2000f8e02ff */
[----:B------:R-:W-:-:S03]  /*55a0*/  LEA.HI R4, R5, R5, RZ, 0x1 ;  /* 0x0000000505047211 */ /* 0x000fc600078f08ff */
[----:B------:R-:W-:Y:S01]  /*55b0*/  IMAD R3, R28, UR5, R3 ;  /* 0x000000051c037c24 */ /* 0x000fe2000f8e0203 */
[----:B------:R-:W-:-:S03]  /*55c0*/  LOP3.LUT R4, R4, 0xfffffffe, RZ, 0xc0, !PT ;  /* 0xfffffffe04047812 */ /* 0x000fc600078ec0ff */
[----:B------:R-:W-:Y:S02]  /*55d0*/  IMAD.IADD R39, R3, 0x1, R31 ;  /* 0x0000000103277824 */ /* 0x000fe400078e021f */
[----:B------:R-:W-:Y:S02]  /*55e0*/  IMAD.IADD R4, R5, 0x1, -R4 ;  /* 0x0000000105047824 */ /* 0x000fe400078e0a04 */
[----:B------:R-:W-:Y:S02]  /*55f0*/  IMAD R5, R0, UR6, RZ ;  /* 0x0000000600057c24 */ /* 0x000fe4000f8e02ff */
[----:B------:R-:W-:Y:S02]  /*5600*/  IMAD.SHL.U32 R24, R4, 0x8, RZ ;  /* 0x0000000804187824 */ /* 0x000fe400078e00ff */
[----:B------:R-:W-:-:S03]  /*5610*/  IMAD R5, R28, UR7, R5 ;  /* 0x000000071c057c24 */ /* 0x000fc6000f8e0205 */
[----:B------:R-:W-:Y:S01]  /*5620*/  SHF.R.S32.HI R25, RZ, 0x1f, R24 ;  /* 0x0000001fff197819 */ /* 0x000fe20000011418 */
        /* <DEDUP_REMOVED lines=18> */
.L_x_1872:
[----:B------:R-:W-:Y:S05]  /*5750*/  BSYNC B6 ;  /* 0x0000000000067941 */ /* 0x000fea0003800000 */
.L_x_1871:
[----:B------:R-:W2:Y:S01]  /*5760*/  LDL R20, [R1+0x4] ;  /* 0x0000040001147983 */ /* 0x000ea20000100800 */
[----:B------:R-:W0:Y:S01]  /*5770*/  LDC.64 R10, c[0x0][0x3d8] ;  /* 0x0000f600ff0a7b82 */ /* 0x000e220000000a00 */
[----:B------:R-:W-:Y:S01]  /*5780*/  ULDC.U8 UR4, c[0x0][0x3f0] ;  /* 0x0000fc0000047ab9 */ /* 0x000fe20000000000 */
[----:B------:R-:W-:Y:S01]  /*5790*/  BSSY B0, `(.L_x_1873) ;  /* 0x00002aa000007945 */ /* 0x000fe20003800000 */
[----:B------:R-:W-:-:S05]  /*57a0*/  ISETP.NE.AND P0, PT, RZ, UR4, PT ;  /* 0x00000004ff007c0c */ /* 0x000fca000bf05270 */
[----:B------:R-:W1:Y:S01]  /*57b0*/  LDC.64 R12, c[0x0][0x3e8] ;  /* 0x0000fa00ff0c7b82 */ /* 0x000e620000000a00 */
[----:B--2---:R-:W-:Y:S01]  /*57c0*/  SHF.R.S32.HI R3, RZ, 0x1f, R20 ;  /* 0x0000001fff037819 */ /* 0x004fe20000011414 */
[----:B0-----:R-:W-:-:S04]  /*57d0*/  IMAD.WIDE.U32 R6, R20, R10, RZ ;  /* 0x0000000a14067225 */ /* 0x001fc800078e00ff */
[C---:B------:R-:W-:Y:S02]  /*57e0*/  IMAD R0, R3.reuse, R10, RZ ;  /* 0x0000000a03007224 */ /* 0x040fe400078e02ff */
[-C--:B-1----:R-:W-:Y:S02]  /*57f0*/  IMAD R8, R3, R12.reuse, RZ ;  /* 0x0000000c03087224 */ /* 0x082fe400078e02ff */
        /* <DEDUP_REMOVED lines=11> */
[----:B------:R-:W-:Y:S01]  /*58b0*/  CS2R R34, SRZ ;  /* 0x0000000000227805 */ /* 0x000fe2000001ff00 */
[----:B------:R-:W-:Y:S02]  /*58c0*/  IMAD.MOV.U32 R38, RZ, RZ, R30 ;  /* 0x000000ffff267224 */ /* 0x000fe400078e001e */
[----:B------:R-:W-:Y:S02]  /*58d0*/  IMAD.MOV.U32 R14, RZ, RZ, R32 ;  /* 0x000000ffff0e7224 */ /* 0x000fe400078e0020 */
[----:B------:R-:W-:Y:S01]  /*58e0*/  IMAD.MOV.U32 R15, RZ, RZ, R37 ;  /* 0x000000ffff0f7224 */ /* 0x000fe200078e0025 */
[----:B0-----:R-:W-:-:S13]  /*58f0*/  ISETP.NE.AND P1, PT, R0, 0x1, PT ;  /* 0x000000010000780c */ /* 0x001fda0003f25270 */
[----:B------:R-:W0:Y:S08]  /*5900*/  @P1 LDC R8, c[0x0][0x42c] ;  /* 0x00010b00ff081b82 */ /* 0x000e300000000800 */
[----:B------:R-:W1:Y:S01]  /*5910*/  @P1 LDC R9, c[0x0][0x430] ;  /* 0x00010c00ff091b82 */ /* 0x000e620000000800 */
[----:B--2---:R-:W-:Y:S01]  /*5920*/  IMAD R0, R20, -0xc0, R21 ;  /* 0xffffff4014007824 */ /* 0x004fe200078e0215 */
[----:B------:R-:W-:-:S04]  /*5930*/  CS2R R20, SRZ ;  /* 0x0000000000147805 */ /* 0x000fc8000001ff00 */
[----:B------:R-:W-:Y:S01]  /*5940*/  VIMNMX R3, R0, 0xc0, PT ;  /* 0x000000c000037848 */ /* 0x000fe20003fe0100 */
[----:B0-----:R-:W-:-:S03]  /*5950*/  @P1 IMAD.HI.U32 R0, R41, R8, RZ ;  /* 0x0000000829001227 */ /* 0x001fc600078e00ff */
[----:B------:R-:W-:Y:S02]  /*5960*/  ISETP.GE.AND P0, PT, R156, R3, PT ;  /* 0x000000039c00720c */ /* 0x000fe40003f06270 */
[----:B-1----:R-:W-:Y:S02]  /*5970*/  @P1 SHF.R.U32.HI R41, RZ, R9, R0 ;  /* 0x00000009ff291219 */ /* 0x002fe40000011600 */
[----:B------:R-:W-:Y:S02]  /*5980*/  CS2R R8, SRZ ;  /* 0x0000000000087805 */ /* 0x000fe4000001ff00 */
[----:B------:R-:W-:-:S07]  /*5990*/  SHF.R.S32.HI R3, RZ, 0x1f, R41 ;  /* 0x0000001fff037819 */ /* 0x000fce0000011429 */
[----:B------:R-:W-:Y:S05]  /*59a0*/  @P0 BRA `(.L_x_1876) ;  /* 0x0000000000840947 */ /* 0x000fea0003800000 */
[----:B------:R-:W-:Y:S01]  /*59b0*/  SHF.R.S32.HI R40, RZ, 0x1f, R156 ;  /* 0x0000001fff287819 */ /* 0x000fe2000001149c */
[-CC-:B------:R-:W-:Y:S01]  /*59c0*/  IMAD.WIDE.U32 R8, R156, R10.reuse, R24.reuse ;  /* 0x0000000a9c087225 */ /* 0x180fe200078e0018 */
[----:B------:R-:W-:Y:S01]  /*59d0*/  ULDC UR4, c[0x0][0x3d4] ;  /* 0x0000f50000047ab9 */ /* 0x000fe20000000800 */
[----:B------:R-:W-:Y:S01]  /*59e0*/  ULDC.64 UR6, c[0x0][0x3c8] ;  /* 0x0000f20000067ab9 */ /* 0x000fe20000000a00 */
[----:B------:R-:W-:Y:S01]  /*59f0*/  ISETP.GE.AND P3, PT, R24, UR4, PT ;  /* 0x0000000418007c0c */ /* 0x000fe2000bf66270 */
[----:B------:R-:W-:Y:S01]  /*5a00*/  IMAD R0, R40, R10, RZ ;  /* 0x0000000a28007224 */ /* 0x000fe200078e02ff */
[----:B------:R-:W-:Y:S01]  /*5a10*/  IADD3 R30, P1, R8, R30, RZ ;  /* 0x0000001e081e7210 */ /* 0x000fe20007f3e0ff */
[-C--:B------:R-:W-:Y:S01]  /*5a20*/  IMAD R5, R40, R12.reuse, RZ ;  /* 0x0000000c28057224 */ /* 0x080fe200078e02ff */
[----:B------:R-:W-:Y:S01]  /*5a30*/  CS2R R34, SRZ ;  /* 0x0000000000227805 */ /* 0x000fe2000001ff00 */
[----:B------:R-:W-:Y:S01]  /*5a40*/  IMAD.WIDE.U32 R20, R156, R12, R24 ;  /* 0x0000000c9c147225 */ /* 0x000fe200078e0018 */
[----:B------:R-:W-:-:S03]  /*5a50*/  CS2R R26, SRZ ;  /* 0x00000000001a7805 */ /* 0x000fc6000001ff00 */
[----:B------:R-:W-:Y:S01]  /*5a60*/  IMAD R0, R156, R11, R0 ;  /* 0x0000000b9c007224 */ /* 0x000fe200078e0200 */
[----:B------:R-:W-:Y:S01]  /*5a70*/  IADD3 R32, P2, R20, R32, RZ ;  /* 0x0000002014207210 */ /* 0x000fe20007f5e0ff */
[----:B------:R-:W-:-:S03]  /*5a80*/  IMAD R5, R156, R13, R5 ;  /* 0x0000000d9c057224 */ /* 0x000fc600078e0205 */
[----:B------:R-:W-:Y:S01]  /*5a90*/  IADD3.X R31, R39, R9, R0, P1, !PT ;  /* 0x00000009271f7210 */ /* 0x000fe20000ffe400 */
[----:B------:R-:W-:Y:S01]  /*5aa0*/  VIADD R0, R24, 0x10 ;  /* 0x0000001018007836 */ /* 0x000fe20000000000 */
[----:B------:R-:W-:Y:S01]  /*5ab0*/  IADD3.X R33, R37, R21, R5, P2, !PT ;  /* 0x0000001525217210 */ /* 0x000fe200017fe405 */
[----:B------:R-:W-:Y:S02]  /*5ac0*/  IMAD R9, R28, 0xc0, RZ ;  /* 0x000000c01c097824 */ /* 0x000fe400078e02ff */
[----:B------:R-:W-:Y:S01]  /*5ad0*/  IMAD.WIDE.U32 R6, R6, 0xc0, R30 ;  /* 0x000000c006067825 */ /* 0x000fe200078e001e */
[----:B------:R-:W-:Y:S01]  /*5ae0*/  ISETP.GE.AND P4, PT, R0, UR4, PT ;  /* 0x0000000400007c0c */ /* 0x000fe2000bf86270 */
[----:B------:R-:W-:Y:S02]  /*5af0*/  ULDC.64 UR4, c[0x0][0x3e0] ;  /* 0x0000f80000047ab9 */ /* 0x000fe40000000a00 */
[----:B------:R-:W-:Y:S01]  /*5b00*/  IMAD.WIDE.U32 R4, R4, 0xc0, R32 ;  /* 0x000000c004047825 */ /* 0x000fe200078e0020 */
[----:B------:R-:W-:-:S03]  /*5b10*/  IADD3 R6, P1, R6, UR6, RZ ;  /* 0x0000000606067c10 */ /* 0x000fc6000ff3e0ff */
[----:B------:R-:W-:Y:S01]  /*5b20*/  IMAD R21, R36, 0xc0, RZ ;  /* 0x000000c024157824 */ /* 0x000fe200078e02ff */
[----:B------:R-:W-:Y:S02]  /*5b30*/  IADD3 R4, P2, R4, UR4, RZ ;  /* 0x0000000404047c10 */ /* 0x000fe4000ff5e0ff */
[----:B------:R-:W-:Y:S02]  /*5b40*/  IADD3.X R7, R7, UR7, R9, P1, !PT ;  /* 0x0000000707077c10 */ /* 0x000fe40008ffe409 */
[----:B------:R-:W-:Y:S02]  /*5b50*/  CS2R R8, SRZ ;  /* 0x0000000000087805 */ /* 0x000fe4000001ff00 */
[----:B------:R-:W-:Y:S02]  /*5b60*/  IADD3.X R5, R5, UR5, R21, P2, !PT ;  /* 0x0000000505057c10 */ /* 0x000fe400097fe415 */
[----:B------:R-:W-:Y:S01]  /*5b70*/  CS2R R20, SRZ ;  /* 0x0000000000147805 */ /* 0x000fe2000001ff00 */
[----:B------:R0:W5:Y:S04]  /*5b80*/  @!P3 LDG.E.64 R34, desc[UR40][R6.64] ;  /* 0x000000280622b981 */ /* 0x000168000c1e1b00 */
[----:B------:R0:W5:Y:S04]  /*5b90*/  @!P4 LDG.E.64 R8, desc[UR40][R6.64+0x10] ;  /* 0x000010280608c981 */ /* 0x000168000c1e1b00 */
[----:B------:R0:W5:Y:S04]  /*5ba0*/  @!P3 LDG.E.64 R26, desc[UR40][R4.64] ;  /* 0x00000028041ab981 */ /* 0x000168000c1e1b00 */
[----:B------:R0:W5:Y:S02]  /*5bb0*/  @!P4 LDG.E.64 R20, desc[UR40][R4.64+0x10] ;  /* 0x000010280414c981 */ /* 0x000164000c1e1b00 */
.L_x_1876:
[----:B------:R-:W-:Y:S05]  /*5bc0*/  BSYNC B1 ;  /* 0x0000000000017941 */ /* 0x000fea0003800000 */
.L_x_1875:
[----:B0-----:R-:W2:Y:S01]  /*5bd0*/  LDL R7, [R1+0x54] ;  /* 0x0000540001077983 */ /* 0x001ea20000100800 */
[-C--:B------:R-:W-:Y:S01]  /*5be0*/  IMAD.WIDE.U32 R4, R41, R10.reuse, R38 ;  /* 0x0000000a29047225 */ /* 0x080fe200078e0026 */
        /* <DEDUP_REMOVED lines=13> */
[----:B------:R-:W-:-:S04]  /*5cc0*/  LOP3.LUT R6, R6, 0xfffffffe, RZ, 0xc0, !PT ;  /* 0xfffffffe06067812 */ /* 0x000fc800078ec0ff */
[----:B------:R-:W-:-:S04]  /*5cd0*/  IADD3 R6, R7, -R6, RZ ;  /* 0x8000000607067210 */ /* 0x000fc80007ffe0ff */
[----:B------:R-:W-:Y:S01]  /*5ce0*/  SHF.L.U32 R5, R6, 0x1f, RZ ;  /* 0x0000001f06057819 */ /* 0x000fe200000006ff */
[----:B------:R-:W-:Y:S06]  /*5cf0*/  BRA.DIV UR4, `(.L_x_1877) ;  /* 0x0000014204e87947 */ /* 0x000fec000b800000 */
.L_x_2077:
[----:B------:R-:W-:-:S03]  /*5d00*/  UMOV UR4, 0xffffffff ;  /* 0xffffffff00047882 */ /* 0x000fc60000000000 */
[----:B------:R-:W-:Y:S05]  /*5d10*/  BRA.DIV UR4, `(.L_x_1878) ;  /* 0x0000014604047947 */ /* 0x000fea000b800000 */
.L_x_2080:
[----:B------:R-:W-:-:S03]  /*5d20*/  UMOV UR4, 0xffffffff ;  /* 0xffffffff00047882 */ /* 0x000fc60000000000 */
[----:B------:R-:W-:Y:S05]  /*5d30*/  BRA.DIV UR4, `(.L_x_1879) ;  /* 0x0000014604247947 */ /* 0x000fea000b800000 */
.L_x_2083:
[----:B------:R-:W-:-:S03]  /*5d40*/  UMOV UR4, 0xffffffff ;  /* 0xffffffff00047882 */ /* 0x000fc60000000000 */
[----:B------:R-:W-:Y:S05]  /*5d50*/  BRA.DIV UR4, `(.L_x_1880) ;  /* 0x0000014604447947 */ /* 0x000fea000b800000 */
.L_x_2086:
[----:B------:R-:W0:Y:S01]  /*5d60*/  SYNCS.PHASECHK.TRANS64.TRYWAIT P1, [R16+URZ+0x13200], R5 ;  /* 0x01320005100075a7 */ /* 0x000e22000802017f */
[----:B------:R-:W-:Y:S04]  /*5d70*/  BSSY B1, `(.L_x_1881) ;  /* 0x0000002000017945 */ /* 0x000fe80003800000 */
[----:B0-----:R-:W-:Y:S05]  /*5d80*/  @!P1 BRA `(.L_x_1882) ;  /* 0x0000014400609947 */ /* 0x001fea0003800000 */
.L_x_2087:
[----:B------:R-:W-:Y:S05]  /*5d90*/  BSYNC B1 ;  /* 0x0000000000017941 */ /* 0x000fea0003800000 */
.L_x_1881:
        /* <DEDUP_REMOVED lines=127> */
.L_x_1885:
[----:B------:R-:W-:Y:S05]  /*6590*/  BSYNC B1 ;  /* 0x0000000000017941 */ /* 0x000fea0003800000 */
.L_x_1884:
        /* <DEDUP_REMOVED lines=10> */
[----:B------:R-:W-:Y:S02]  /*6640*/  SHF.R.U32.HI R10, RZ, 0x8, R8 ;  /* 0x00000008ff0a7819 */ /* 0x000fe40000011608 */
[----:B------:R-:W-:Y:S02]  /*6650*/  LOP3.LUT R15, R13, 0xff, RZ, 0xc0, !PT ;  /* 0x000000ff0d0f7812 */ /* 0x000fe400078ec0ff */
[----:B------:R-:W-:Y:S02]  /*6660*/  PRMT R13, R12, 0x7604, R11 ;  /* 0x000076040c0d7816 */ /* 0x000fe4000000000b */
[----:B------:R-:W-:-:S02]  /*6670*/  PRMT R25, R25, 0x7604, R24 ;  /* 0x0000760419197816 */ /* 0x000fc40000000018 */
[----:B------:R-:W-:Y:S02]  /*6680*/  SHF.R.U32.HI R12, RZ, 0x10, R9 ;  /* 0x00000010ff0c7819 */ /* 0x000fe40000011609 */
[----:B------:R-:W-:Y:S02]  /*6690*/  SHF.R.U32.HI R24, RZ, 0x10, R21 ;  /* 0x00000010ff187819 */ /* 0x000fe40000011615 */
[----:B------:R-:W-:Y:S02]  /*66a0*/  LOP3.LUT R10, R10, 0xff, RZ, 0xc0, !PT ;  /* 0x000000ff0a0a7812 */ /* 0x000fe400078ec0ff */
[----:B------:R-:W-:Y:S02]  /*66b0*/  LOP3.LUT R12, R12, 0xff, RZ, 0xc0, !PT ;  /* 0x000000ff0c0c7812 */ /* 0x000fe400078ec0ff */
[----:B------:R-:W-:Y:S02]  /*66c0*/  LOP3.LUT R24, R24, 0xff, RZ, 0xc0, !PT ;  /* 0x000000ff18187812 */ /* 0x000fe400078ec0ff */
[----:B------:R-:W-:-:S02]  /*66d0*/  LOP3.LUT R14, R20, 0xff, RZ, 0xc0, !PT ;  /* 0x000000ff140e7812 */ /* 0x000fc400078ec0ff */
[----:B------:R-:W-:Y:S02]  /*66e0*/  SHF.R.U32.HI R11, RZ, 0x10, R20 ;  /* 0x00000010ff0b7819 */ /* 0x000fe40000011614 */
[----:B------:R-:W-:Y:S02]  /*66f0*/  PRMT R13, R12, 0x7054, R13 ;  /* 0x000070540c0d7816 */ /* 0x000fe4000000000d */
[----:B------:R-:W-:Y:S02]  /*6700*/  PRMT R25, R24, 0x7054, R25 ;  /* 0x0000705418197816 */ /* 0x000fe40000000019 */
[----:B------:R-:W-:Y:S02]  /*6710*/  PRMT R15, R15, 0x7604, R14 ;  /* 0x000076040f0f7816 */ /* 0x000fe4000000000e */
[----:B------:R-:W-:Y:S02]  /*6720*/  LOP3.LUT R14, R11, 0xff, RZ, 0xc0, !PT ;  /* 0x000000ff0b0e7812 */ /* 0x000fe400078ec0ff */
[----:B------:R-:W-:-:S02]  /*6730*/  LOP3.LUT R25, R25, 0xff000000, R21, 0xf8, !PT ;  /* 0xff00000019197812 */ /* 0x000fc400078ef815 */
[----:B------:R-:W-:Y:S02]  /*6740*/  LOP3.LUT R13, R13, 0xff000000, R9, 0xf8, !PT ;  /* 0xff0000000d0d7812 */ /* 0x000fe400078ef809 */
[----:B------:R-:W-:Y:S02]  /*6750*/  PRMT R15, R14, 0x7054, R15 ;  /* 0x000070540e0f7816 */ /* 0x000fe4000000000f */
[----:B------:R-:W-:Y:S02]  /*6760*/  F2FP.F16.E4M3.UNPACK_B R21, R25 ;  /* 0x00000019ff15723e */ /* 0x000fe400020006ff */
[----:B------:R-:W-:Y:S02]  /*6770*/  F2FP.F16.E4M3.UNPACK_B R14, R13 ;  /* 0x0000000dff0e723e */ /* 0x000fe400020006ff */
[----:B------:R-:W-:Y:S01]  /*6780*/  LOP3.LUT R20, R15, 0xff000000, R20, 0xf8, !PT ;  /* 0xff0000000f147812 */ /* 0x000fe200078ef814 */
[--C-:B------:R-:W-:Y:S01]  /*6790*/  HADD2.F32 R24, -RZ, R21.reuse.H1_H1 ;  /* 0x30000015ff187230 */ /* 0x100fe20000004100 */
[----:B------:R-:W-:Y:S01]  /*67a0*/  F2FP.F16.E4M3.UNPACK_B R25, R25.H1 ;  /* 0x00000019ff19723e */ /* 0x000fe200030006ff */
[----:B------:R-:W-:Y:S01]  /*67b0*/  HADD2.F32 R15, -RZ, R14.H1_H1 ;  /* 0x3000000eff0f7230 */ /* 0x000fe20000004100 */
[----:B------:R-:W-:Y:S01]  /*67c0*/  F2FP.F16.E4M3.UNPACK_B R13, R13.H1 ;  /* 0x0000000dff0d723e */ /* 0x000fe200030006ff */
[----:B------:R-:W-:-:S02]  /*67d0*/  HADD2.F32 R21, -RZ, R21.H0_H0 ;  /* 0x20000015ff157230 */ /* 0x000fc40000004100 */
[----:B------:R-:W-:Y:S01]  /*67e0*/  HADD2.F32 R14, -RZ, R14.H0_H0 ;  /* 0x2000000eff0e7230 */ /* 0x000fe20000004100 */
[----:B--2---:R-:W-:Y:S01]  /*67f0*/  LOP3.LUT P0, RZ, R0, 0x2, RZ, 0xc0, !PT ;  /* 0x0000000200ff7812 */ /* 0x004fe2000780c0ff */
[----:B------:R-:W-:-:S12]  /*6800*/  VIADD R0, R3, 0x20 ;  /* 0x0000002003007836 */ /* 0x000fd80000000000 */
[----:B------:R-:W-:Y:S01]  /*6810*/  @P0 VIADD R0, R3, 0xffffffe0 ;  /* 0xffffffe003000836 */ /* 0x000fe20000000000 */
[----:B------:R-:W-:-:S04]  /*6820*/  LOP3.LUT R3, R8, 0xff, RZ, 0xc0, !PT ;  /* 0x000000ff08037812 */ /* 0x000fc800078ec0ff */
[----:B0-----:R-:W0:Y:S01]  /*6830*/  LDS.128 R4, [R0+0xb000] ;  /* 0x00b0000000047984 */ /* 0x001e220000000c00 */
[----:B------:R-:W-:Y:S02]  /*6840*/  PRMT R10, R10, 0x7604, R3 ;  /* 0x000076040a0a7816 */ /* 0x000fe40000000003 */
[----:B------:R-:W-:-:S04]  /*6850*/  SHF.R.U32.HI R3, RZ, 0x10, R8 ;  /* 0x00000010ff037819 */ /* 0x000fc80000011608 */
[----:B------:R-:W-:-:S04]  /*6860*/  LOP3.LUT R3, R3, 0xff, RZ, 0xc0, !PT ;  /* 0x000000ff03037812 */ /* 0x000fc800078ec0ff */
[----:B------:R-:W-:-:S04]  /*6870*/  PRMT R11, R3, 0x7054, R10 ;  /* 0x00007054030b7816 */ /* 0x000fc8000000000a */
[----:B------:R-:W-:Y:S02]  /*6880*/  LOP3.LUT R12, R11, 0xff000000, R8, 0xf8, !PT ;  /* 0xff0000000b0c7812 */ /* 0x000fe400078ef808 */
[-C--:B0-----:R-:W-:Y:S02]  /*6890*/  F2FP.F16.E4M3.UNPACK_B R3, R6.reuse.H1 ;  /* 0x00000006ff03723e */ /* 0x081fe400030006ff */
        /* <DEDUP_REMOVED lines=81> */
.L_x_1874:
[----:B------:R-:W2:Y:S01]  /*6db0*/  LDL R5, [R1+0xc] ;  /* 0x00000c0001057983 */ /* 0x000ea20000100800 */
[----:B------:R-:W-:Y:S01]  /*6dc0*/  SHF.R.S32.HI R3, RZ, 0x1f, R156 ;  /* 0x0000001fff037819 */ /* 0x000fe2000001149c */
[----:B------:R-:W0:Y:S02]  /*6dd0*/  LDC R41, c[0x0][0x3d4] ;  /* 0x0000f500ff297b82 */ /* 0x000e240000000800 */
[----:B------:R-:W2:Y:S01]  /*6de0*/  LDL R35, [R1+0x4] ;  /* 0x0000040001237983 */ /* 0x000ea20000100800 */
[----:B------:R-:W-:-:S03]  /*6df0*/  SHF.R.S32.HI R9, RZ, 0x1f, R18 ;  /* 0x0000001fff097819 */ /* 0x000fc60000011412 */
[----:B------:R-:W3:Y:S01]  /*6e00*/  LDL R34, [R1+0x54] ;  /* 0x0000540001227983 */ /* 0x000ee20000100800 */
[----:B------:R-:W-:Y:S01]  /*6e10*/  IMAD.MOV.U32 R8, RZ, RZ, R18 ;  /* 0x000000ffff087224 */ /* 0x000fe200078e0012 */
[----:B------:R-:W-:Y:S01]  /*6e20*/  ULDC.64 UR4, c[0x0][0x3c8] ;  /* 0x0000f20000047ab9 */ /* 0x000fe20000000a00 */
[-C--:B------:R-:W-:Y:S01]  /*6e30*/  IMAD R0, R3, R10.reuse, RZ ;  /* 0x0000000a03007224 */ /* 0x080fe200078e02ff */
[----:B------:R-:W-:Y:S01]  /*6e40*/  ULDC.64 UR6, c[0x0][0x3e0] ;  /* 0x0000f80000067ab9 */ /* 0x000fe20000000a00 */
[----:B------:R-:W-:-:S04]  /*6e50*/  IMAD.WIDE.U32 R14, R156, R10, R8 ;  /* 0x0000000a9c0e7225 */ /* 0x000fc800078e0008 */
[-C--:B------:R-:W-:Y:S02]  /*6e60*/  IMAD R3, R3, R12.reuse, RZ ;  /* 0x0000000c03037224 */ /* 0x080fe400078e02ff */
[----:B------:R-:W-:Y:S01]  /*6e70*/  IMAD.WIDE.U32 R20, R156, R12, R8 ;  /* 0x0000000c9c147225 */ /* 0x000fe200078e0008 */
[----:B------:R-:W-:-:S03]  /*6e80*/  IADD3 R8, P0, R14, R30, RZ ;  /* 0x0000001e0e087210 */ /* 0x000fc60007f1e0ff */
[----:B------:R-:W-:Y:S01]  /*6e90*/  IMAD R0, R156, R11, R0 ;  /* 0x0000000b9c007224 */ /* 0x000fe200078e0200 */
[----:B------:R-:W-:Y:S01]  /*6ea0*/  IADD3 R14, P1, R20, R32, RZ ;  /* 0x00000020140e7210 */ /* 0x000fe20007f3e0ff */
[----:B------:R-:W-:-:S03]  /*6eb0*/  IMAD R3, R156, R13, R3 ;  /* 0x0000000d9c037224 */ /* 0x000fc600078e0203 */
[----:B------:R-:W-:Y:S02]  /*6ec0*/  IADD3.X R9, R39, R0, R15, P0, !PT ;  /* 0x0000000027097210 */ /* 0x000fe400007fe40f */
[----:B------:R-:W1:Y:S01]  /*6ed0*/  LDC R0, c[0x0][0x428] ;  /* 0x00010a00ff007b82 */ /* 0x000e620000000800 */
[----:B------:R-:W-:Y:S01]  /*6ee0*/  IADD3.X R15, R37, R3, R21, P1, !PT ;  /* 0x00000003250f7210 */ /* 0x000fe20000ffe415 */
[----:B------:R-:W-:-:S04]  /*6ef0*/  IMAD.WIDE.U32 R6, R6, 0xc0, R8 ;  /* 0x000000c006067825 */ /* 0x000fc800078e0008 */
[----:B------:R-:W-:Y:S01]  /*6f00*/  IMAD R3, R28, 0xc0, RZ ;  /* 0x000000c01c037824 */ /* 0x000fe200078e02ff */
[----:B------:R-:W-:Y:S02]  /*6f10*/  IADD3 R8, P1, R6, UR4, RZ ;  /* 0x0000000406087c10 */ /* 0x000fe4000ff3e0ff */
[----:B------:R-:W-:Y:S02]  /*6f20*/  CS2R R24, SRZ ;  /* 0x0000000000187805 */ /* 0x000fe4000001ff00 */
[----:B------:R-:W-:Y:S02]  /*6f30*/  CS2R R26, SRZ ;  /* 0x00000000001a7805 */ /* 0x000fe4000001ff00 */
[----:B------:R-:W-:Y:S02]  /*6f40*/  IADD3.X R9, R3, UR5, R7, P1, !PT ;  /* 0x0000000503097c10 */ /* 0x000fe40008ffe407 */
[----:B------:R-:W-:Y:S01]  /*6f50*/  CS2R R6, SRZ ;  /* 0x0000000000067805 */ /* 0x000fe2000001ff00 */
[----:B------:R-:W-:-:S02]  /*6f60*/  IMAD.MOV.U32 R38, RZ, RZ, R30 ;  /* 0x000000ffff267224 */ /* 0x000fc400078e001e */
[----:B--2---:R-:W-:-:S05]  /*6f70*/  IMAD R5, R35, -0xc0, R5 ;  /* 0xffffff4023057824 */ /* 0x004fca00078e0205 */
[----:B------:R-:W-:Y:S01]  /*6f80*/  VIMNMX R31, R5, 0xc0, PT ;  /* 0x000000c0051f7848 */ /* 0x000fe20003fe0100 */
[----:B------:R-:W-:-:S03]  /*6f90*/  IMAD.WIDE.U32 R4, R4, 0xc0, R14 ;  /* 0x000000c004047825 */ /* 0x000fc600078e000e */
[----:B------:R-:W-:Y:S01]  /*6fa0*/  ISETP.GE.AND P0, PT, R156, R31, PT ;  /* 0x0000001f9c00720c */ /* 0x000fe20003f06270 */
[----:B------:R-:W-:Y:S01]  /*6fb0*/  IMAD R15, R36, 0xc0, RZ ;  /* 0x000000c0240f7824 */ /* 0x000fe200078e02ff */
[----:B------:R-:W-:Y:S02]  /*6fc0*/  IADD3 R14, P2, R4, UR6, RZ ;  /* 0x00000006040e7c10 */ /* 0x000fe4000ff5e0ff */
[----:B0-----:R-:W-:Y:S02]  /*6fd0*/  ISETP.GE.OR P0, PT, R18, R41, P0 ;  /* 0x000000291200720c */ /* 0x001fe40000706670 */
[----:B------:R-:W-:Y:S02]  /*6fe0*/  IADD3.X R15, R15, UR7, R5, P2, !PT ;  /* 0x000000070f0f7c10 */ /* 0x000fe400097fe405 */
[----:B------:R-:W-:-:S09]  /*6ff0*/  CS2R R4, SRZ ;  /* 0x0000000000047805 */ /* 0x000fd2000001ff00 */
[----:B------:R0:W5:Y:S04]  /*7000*/  @!P0 LDG.E.128 R4, desc[UR40][R8.64] ;  /* 0x0000002808048981 */ /* 0x000168000c1e1d00 */
[----:B------:R2:W5:Y:S01]  /*7010*/  @!P0 LDG.E.128 R24, desc[UR40][R14.64] ;  /* 0x000000280e188981 */ /* 0x000562000c1e1d00 */
[----:B-1----:R-:W-:-:S13]  /*7020*/  ISETP.NE.AND P0, PT, R0, 0x1, PT ;  /* 0x000000010000780c */ /* 0x002fda0003f05270 */
[----:B------:R-:W1:Y:S08]  /*7030*/  @P0 LDC R0, c[0x0][0x42c] ;  /* 0x00010b00ff000b82 */ /* 0x000e700000000800 */
[----:B------:R-:W4:Y:S01]  /*7040*/  @P0 LDC R21, c[0x0][0x430] ;  /* 0x00010c00ff150b82 */ /* 0x000f220000000800 */
[----:B------:R-:W-:Y:S01]  /*7050*/  IMAD R3, R35, 0xc0, R156 ;  /* 0x000000c023037824 */ /* 0x000fe200078e029c */
[----:B------:R-:W-:-:S03]  /*7060*/  MOV R36, R32 ;  /* 0x0000002000247202 */ /* 0x000fc60000000f00 */
[----:B-1----:R-:W-:-:S05]  /*7070*/  @P0 IMAD.HI.U32 R0, R3, R0, RZ ;  /* 0x0000000003000227 */ /* 0x002fca00078e00ff */
[----:B----4-:R-:W-:-:S04]  /*7080*/  @P0 SHF.R.U32.HI R3, RZ, R21, R0 ;  /* 0x00000015ff030219 */ /* 0x010fc80000011600 */
[----:B------:R-:W-:Y:S01]  /*7090*/  SHF.R.S32.HI R21, RZ, 0x1f, R3 ;  /* 0x0000001fff157819 */ /* 0x000fe20000011403 */
[----:B0-----:R-:W-:-:S04]  /*70a0*/  IMAD.WIDE.U32 R8, R3, R10, R38 ;  /* 0x0000000a03087225 */ /* 0x001fc800078e0026 */
[C---:B------:R-:W-:Y:S02]  /*70b0*/  IMAD R10, R21.reuse, R10, RZ ;  /* 0x0000000a150a7224 */ /* 0x040fe400078e02ff */
[-C--:B------:R-:W-:Y:S02]  /*70c0*/  IMAD R0, R21, R12.reuse, RZ ;  /* 0x0000000c15007224 */ /* 0x080fe400078e02ff */
[----:B--2---:R-:W-:Y:S01]  /*70d0*/  IMAD.WIDE.U32 R14, R3, R12, R36 ;  /* 0x0000000c030e7225 */ /* 0x004fe200078e0024 */
[----:B------:R-:W-:-:S03]  /*70e0*/  IADD3 R8, P0, R8, UR4, RZ ;  /* 0x0000000408087c10 */ /* 0x000fc6000ff1e0ff */
[C---:B------:R-:W-:Y:S02]  /*70f0*/  IMAD R11, R3.reuse, R11, R10 ;  /* 0x0000000b030b7224 */ /* 0x040fe400078e020a */
[----:B------:R-:W-:Y:S01]  /*7100*/  IMAD R3, R3, R13, R0 ;  /* 0x0000000d03037224 */ /* 0x000fe200078e0200 */
[----:B------:R-:W-:Y:S01]  /*7110*/  IADD3 R0, P1, R14, UR6, RZ ;  /* 0x000000060e007c10 */ /* 0x000fe2000ff3e0ff */
[----:B------:R-:W-:Y:S01]  /*7120*/  UMOV UR4, 0xffffffff ;  /* 0xffffffff00047882 */ /* 0x000fe20000000000 */
[----:B------:R-:W-:Y:S02]  /*7130*/  IADD3.X R13, R9, UR5, R11, P0, !PT ;  /* 0x00000005090d7c10 */ /* 0x000fe400087fe40b */
[----:B------:R-:W-:Y:S02]  /*7140*/  IADD3.X R3, R15, UR7, R3, P1, !PT ;  /* 0x000000070f037c10 */ /* 0x000fe40008ffe403 */
[----:B---3--:R-:W-:Y:S01]  /*7150*/  LEA.HI R9, R34, R34, RZ, 0x1 ;  /* 0x0000002222097211 */ /* 0x008fe200078f08ff */
[----:B------:R-:W-:Y:S06]  /*7160*/  BRA.DIV UR4, `(.L_x_1886) ;  /* 0x00000132047c7947 */ /* 0x000fec000b800000 */
.L_x_2090:
[----:B------:R-:W-:Y:S01]  /*7170*/  UMOV UR4, 0xffffffff ;  /* 0xffffffff00047882 */ /* 0x000fe20000000000 */
[----:B------:R-:W-:Y:S02]  /*7180*/  LOP3.LUT R9, R9, 0xfffffffe, RZ, 0xc0, !PT ;  /* 0xfffffffe09097812 */ /* 0x000fe400078ec0ff */
[----:B------:R-:W-:Y:S05]  /*7190*/  BRA.DIV UR4, `(.L_x_1887) ;  /* 0x0000013204947947 */ /* 0x000fea000b800000 */
.L_x_2093:
[----:B------:R-:W-:Y:S01]  /*71a0*/  UMOV UR4, 0xffffffff ;  /* 0xffffffff00047882 */ /* 0x000fe20000000000 */
[----:B------:R-:W-:Y:S02]  /*71b0*/  IMAD.IADD R9, R34, 0x1, -R9 ;  /* 0x0000000122097824 */ /* 0x000fe400078e0a09 */
[----:B------:R-:W-:Y:S05]  /*71c0*/  BRA.DIV UR4, `(.L_x_1888) ;  /* 0x0000013204b07947 */ /* 0x000fea000b800000 */
.L_x_2096:
[----:B------:R-:W-:Y:S01]  /*71d0*/  UMOV UR4, 0xffffffff ;  /* 0xffffffff00047882 */ /* 0x000fe20000000000 */
[----:B------:R-:W-:Y:S02]  /*71e0*/  SHF.L.U32 R3, R9, 0x1f, RZ ;  /* 0x0000001f09037819 */ /* 0x000fe400000006ff */
[----:B------:R-:W-:Y:S05]  /*71f0*/  BRA.DIV UR4, `(.L_x_1889) ;  /* 0x0000013204cc7947 */ /* 0x000fea000b800000 */
.L_x_2099:
[----:B------:R-:W0:Y:S01]  /*7200*/  SYNCS.PHASECHK.TRANS64.TRYWAIT P1, [R16+URZ+0x13200], R3 ;  /* 0x01320003100075a7 */ /* 0x000e22000802017f */
[----:B------:R-:W-:Y:S01]  /*7210*/  ISETP.GE.AND P0, PT, R18, R41, PT ;  /* 0x000000291200720c */ /* 0x000fe20003f06270 */
[----:B------:R-:W-:Y:S03]  /*7220*/  BSSY B1, `(.L_x_1890) ;  /* 0x0000003000017945 */ /* 0x000fe60003800000 */
[----:B------:R-:W-:Y:S01]  /*7230*/  ISETP.GE.OR P0, PT, R156, R31, P0 ;  /* 0x0000001f9c00720c */ /* 0x000fe20000706670 */
[----:B0-----:R-:W-:-:S12]  /*7240*/  @!P1 BRA `(.L_x_1891) ;  /* 0x0000013000e09947 */ /* 0x001fd80003800000 */
.L_x_2100:
[----:B------:R-:W-:Y:S05]  /*7250*/  BSYNC B1 ;  /* 0x0000000000017941 */ /* 0x000fea0003800000 */
.L_x_1890:
[----:B------:R-:W-:Y:S05]  /*7260*/  @P0 BRA `(.L_x_1883) ;  /* 0x0000000c00f00947 */ /* 0x000fea0003800000 */
[----:B------:R-:W2:Y:S04]  /*7270*/  LDL R15, [R1+0x24] ;  /* 0x00002400010f7983 */ /* 0x000ea80000100800 */
[----:B------:R-:W3:Y:S04]  /*7280*/  LDL R36, [R1+0x28] ;  /* 0x0000280001247983 */ /* 0x000ee80000100800 */
[----:B------:R-:W4:Y:S04]  /*7290*/  LDL R32, [R1+0x2c] ;  /* 0x00002c0001207983 */ /* 0x000f280000100800 */
[----:B------:R-:W4:Y:S01]  /*72a0*/  LDL R51, [R1+0x64] ;  /* 0x0000640001337983 */ /* 0x000f220000100800 */
[----:B0----5:R-:W-:-:S02]  /*72b0*/  SHF.R.U32.HI R3, RZ, 0x8, R4 ;  /* 0x00000008ff037819 */ /* 0x021fc40000011604 */
[----:B------:R-:W-:Y:S02]  /*72c0*/  LOP3.LUT R0, R4, 0xff, RZ, 0xc0, !PT ;  /* 0x000000ff04007812 */ /* 0x000fe400078ec0ff */
[----:B------:R-:W-:Y:S02]  /*72d0*/  LOP3.LUT R3, R3, 0xff, RZ, 0xc0, !PT ;  /* 0x000000ff03037812 */ /* 0x000fe400078ec0ff */
[----:B------:R-:W-:Y:S02]  /*72e0*/  SHF.R.U32.HI R9, RZ, 0x8, R6 ;  /* 0x00000008ff097819 */ /* 0x000fe40000011606 */
[----:B------:R-:W-:Y:S02]  /*72f0*/  PRMT R20, R3, 0x7604, R0 ;  /* 0x0000760403147816 */ /* 0x000fe40000000000 */
[----:B------:R-:W-:Y:S02]  /*7300*/  SHF.R.U32.HI R14, RZ, 0x8, R5 ;  /* 0x00000008ff0e7819 */ /* 0x000fe40000011605 */
[----:B------:R-:W-:-:S02]  /*7310*/  LOP3.LUT R0, R6, 0xff, RZ, 0xc0, !PT ;  /* 0x000000ff06007812 */ /* 0x000fc400078ec0ff */
        /* <DEDUP_REMOVED lines=18> */
[----:B------:R-:W-:-:S02]  /*7440*/  PRMT R33, R11, 0x7604, R10 ;  /* 0x000076040b217816 */ /* 0x000fc4000000000a */
[----:B------:R-:W-:Y:S02]  /*7450*/  PRMT R37, R13, 0x7604, R12 ;  /* 0x000076040d257816 */ /* 0x000fe4000000000c */
[----:B------:R-:W-:Y:S02]  /*7460*/  SHF.R.U32.HI R30, RZ, 0x8, R27 ;  /* 0x00000008ff1e7819 */ /* 0x000fe4000001161b */
[----:B------:R-:W-:Y:S02]  /*7470*/  LOP3.LUT R21, R27, 0xff, RZ, 0xc0, !PT ;  /* 0x000000ff1b157812 */ /* 0x000fe400078ec0ff */
[----:B------:R-:W-:-:S04]  /*7480*/  LOP3.LUT R30, R30, 0xff, RZ, 0xc0, !PT ;  /* 0x000000ff1e1e7812 */ /* 0x000fc800078ec0ff */
[----:B------:R-:W-:Y:S02]  /*7490*/  PRMT R41, R30, 0x7604, R21 ;  /* 0x000076041e297816 */ /* 0x000fe40000000015 */
[----:B------:R-:W-:Y:S02]  /*74a0*/  SHF.R.U32.HI R21, RZ, 0x10, R5 ;  /* 0x00000010ff157819 */ /* 0x000fe40000011605 */
[----:B------:R-:W-:Y:S02]  /*74b0*/  SHF.R.U32.HI R30, RZ, 0x10, R6 ;  /* 0x00000010ff1e7819 */ /* 0x000fe40000011606 */
[----:B------:R-:W-:Y:S02]  /*74c0*/  LOP3.LUT R21, R21, 0xff, RZ, 0xc0, !PT ;  /* 0x000000ff15157812 */ /* 0x000fe400078ec0ff */
[----:B------:R-:W-:Y:S02]  /*74d0*/  LOP3.LUT R30, R30, 0xff, RZ, 0xc0, !PT ;  /* 0x000000ff1e1e7812 */ /* 0x000fe400078ec0ff */
[----:B------:R-:W-:-:S02]  /*74e0*/  PRMT R21, R21, 0x7054, R28 ;  /* 0x0000705415157816 */ /* 0x000fc4000000001c */
[----:B------:R-:W-:Y:S02]  /*74f0*/  SHF.R.U32.HI R28, RZ, 0x10, R25 ;  /* 0x00000010ff1c7819 */ /* 0x000fe40000011619 */
[----:B------:R-:W-:Y:S02]  /*7500*/  PRMT R31, R30, 0x7054, R31 ;  /* 0x000070541e1f7816 */ /* 0x000fe4000000001f */
[----:B------:R-:W-:Y:S02]  /*7510*/  LOP3.LUT R28, R28, 0xff, RZ, 0xc0, !PT ;  /* 0x000000ff1c1c7812 */ /* 0x000fe400078ec0ff */
[----:B------:R-:W-:Y:S02]  /*7520*/  SHF.R.U32.HI R30, RZ, 0x10, R26 ;  /* 0x00000010ff1e7819 */ /* 0x000fe4000001161a */
[----:B------:R-:W-:Y:S02]  /*7530*/  PRMT R37, R28, 0x7054, R37 ;  /* 0x000070541c257816 */ /* 0x000fe40000000025 */
[----:B------:R-:W-:-:S02]  /*7540*/  LOP3.LUT R30, R30, 0xff, RZ, 0xc0, !PT ;  /* 0x000000ff1e1e7812 */ /* 0x000fc400078ec0ff */
[----:B------:R-:W-:Y:S02]  /*7550*/  LOP3.LUT R28, R21, 0xff000000, R5, 0xf8, !PT ;  /* 0xff000000151c7812 */ /* 0x000fe400078ef805 */
[----:B--2---:R-:W-:Y:S02]  /*7560*/  LOP3.LUT R0, R15, 0x30, R0, 0xf8, !PT ;  /* 0x000000300f007812 */ /* 0x004fe400078ef800 */
[----:B------:R-:W-:Y:S02]  /*7570*/  LOP3.LUT R15, R3, 0xff, RZ, 0xc0, !PT ;  /* 0x000000ff030f7812 */ /* 0x000fe400078ec0ff */
[----:B---3--:R-:W-:Y:S02]  /*7580*/  LOP3.LUT R3, R0, R36, RZ, 0x3c, !PT ;  /* 0x0000002400037212 */ /* 0x008fe400078e3cff */
[----:B------:R-:W-:Y:S02]  /*7590*/  PRMT R39, R15, 0x7604, R14 ;  /* 0x000076040f277816 */ /* 0x000fe4000000000e */
[----:B----4-:R-:W-:-:S02]  /*75a0*/  IADD3 R0, R16, R32, R3 ;  /* 0x0000002010007210 */ /* 0x010fc40007ffe003 */
[----:B------:R-:W-:Y:S01]  /*75b0*/  SHF.R.U32.HI R3, RZ, 0x10, R4 ;  /* 0x00000010ff037819 */ /* 0x000fe20000011604 */
[----:B------:R-:W0:Y:S01]  /*75c0*/  LDS.128 R8, [R51+0xb000] ;  /* 0x00b0000033087984 */ /* 0x000e220000000c00 */
[----:B------:R-:W-:Y:S02]  /*75d0*/  SHF.R.U32.HI R32, RZ, 0x10, R7 ;  /* 0x00000010ff207819 */ /* 0x000fe40000011607 */
[----:B------:R-:W-:Y:S01]  /*75e0*/  LOP3.LUT R3, R3, 0xff, RZ, 0xc0, !PT ;  /* 0x000000ff03037812 */ /* 0x000fe200078ec0ff */
[----:B------:R-:W1:Y:S01]  /*75f0*/  LDS.128 R12, [R0+0xb000] ;  /* 0x00b00000000c7984 */ /* 0x000e620000000c00 */
[----:B------:R-:W-:Y:S02]  /*7600*/  LOP3.LUT R32, R32, 0xff, RZ, 0xc0, !PT ;  /* 0x000000ff20207812 */ /* 0x000fe400078ec0ff */
[----:B------:R-:W-:Y:S02]  /*7610*/  PRMT R3, R3, 0x7054, R20 ;  /* 0x0000705403037816 */ /* 0x000fe40000000014 */
[----:B------:R-:W-:-:S02]  /*7620*/  SHF.R.U32.HI R20, RZ, 0x10, R24 ;  /* 0x00000010ff147819 */ /* 0x000fc40000011618 */
[----:B------:R-:W-:Y:S02]  /*7630*/  PRMT R33, R32, 0x7054, R33 ;  /* 0x0000705420217816 */ /* 0x000fe40000000021 */
[----:B------:R-:W-:Y:S02]  /*7640*/  LOP3.LUT R20, R20, 0xff, RZ, 0xc0, !PT ;  /* 0x000000ff14147812 */ /* 0x000fe400078ec0ff */
[----:B------:R-:W-:Y:S02]  /*7650*/  SHF.R.U32.HI R32, RZ, 0x10, R27 ;  /* 0x00000010ff207819 */ /* 0x000fe4000001161b */
[----:B------:R-:W-:Y:S02]  /*7660*/  PRMT R35, R20, 0x7054, R35 ;  /* 0x0000705414237816 */ /* 0x000fe40000000023 */
[----:B------:R-:W-:Y:S02]  /*7670*/  LOP3.LUT R32, R32, 0xff, RZ, 0xc0, !PT ;  /* 0x000000ff20207812 */ /* 0x000fe400078ec0ff */
[----:B------:R-:W-:-:S02]  /*7680*/  LOP3.LUT R20, R3, 0xff000000, R4, 0xf8, !PT ;  /* 0xff00000003147812 */ /* 0x000fc400078ef804 */
[----:B------:R-:W-:Y:S02]  /*7690*/  LOP3.LUT R3, R31, 0xff000000, R6, 0xf8, !PT ;  /* 0xff0000001f037812 */ /* 0x000fe400078ef806 */
[----:B------:R-:W-:Y:S02]  /*76a0*/  LOP3.LUT R31, R37, 0xff000000, R25, 0xf8, !PT ;  /* 0xff000000251f7812 */ /* 0x000fe400078ef819 */
[----:B------:R-:W-:Y:S02]  /*76b0*/  PRMT R41, R32, 0x7054, R41 ;  /* 0x0000705420297816 */ /* 0x000fe40000000029 */
[----:B------:R-:W-:Y:S02]  /*76c0*/  PRMT R39, R30, 0x7054, R39 ;  /* 0x000070541e277816 */ /* 0x000fe40000000027 */
[----:B------:R-:W-:Y:S02]  /*76d0*/  LOP3.LUT R24, R35, 0xff000000, R24, 0xf8, !PT ;  /* 0xff00000023187812 */ /* 0x000fe400078ef818 */
[----:B------:R-:W-:-:S02]  /*76e0*/  F2FP.F16.E4M3.UNPACK_B R34, R31 ;  /* 0x0000001fff22723e */ /* 0x000fc400020006ff */
[----:B------:R-:W-:Y:S02]  /*76f0*/  LOP3.LUT R5, R39, 0xff000000, R26, 0xf8, !PT ;  /* 0xff00000027057812 */ /* 0x000fe400078ef81a */
[----:B------:R-:W-:Y:S01]  /*7700*/  LOP3.LUT R41, R41, 0xff000000, R27, 0xf8, !PT ;  /* 0xff00000029297812 */ /* 0x000fe200078ef81b */
[----:B------:R-:W-:Y:S01]  /*7710*/  HADD2.F32 R39, -RZ, R34.H0_H0 ;  /* 0x20000022ff277230 */ /* 0x000fe20000004100 */
[----:B------:R-:W-:Y:S02]  /*7720*/  LOP3.LUT R36, R33, 0xff000000, R7, 0xf8, !PT ;  /* 0xff00000021247812 */ /* 0x000fe400078ef807 */
[-C--:B0-----:R-:W-:Y:S02]  /*7730*/  F2FP.F16.E4M3.UNPACK_B R21, R8.reuse ;  /* 0x00000008ff15723e */ /* 0x081fe400020006ff */
[----:B------:R-:W-:Y:S02]  /*7740*/  F2FP.F16.E4M3.UNPACK_B R32, R8.H1 ;  /* 0x00000008ff20723e */ /* 0x000fe400030006ff */
[----:B------:R-:W-:-:S02]  /*7750*/  F2FP.F16.E4M3.UNPACK_B R30, R11 ;  /* 0x0000000bff1e723e */ /* 0x000fc400020006ff */
[----:B------:R-:W-:Y:S02]  /*7760*/  F2FP.F16.E4M3.UNPACK_B R35, R11.H1 ;  /* 0x0000000bff23723e */ /* 0x000fe400030006ff */
[----:B-1----:R-:W-:Y:S02]  /*7770*/  F2FP.F16.E4M3.UNPACK_B R8, R13 ;  /* 0x0000000dff08723e */ /* 0x002fe400020006ff */
[----:B------:R-:W-:Y:S02]  /*7780*/  F2FP.F16.E4M3.UNPACK_B R11, R28 ;  /* 0x0000001cff0b723e */ /* 0x000fe400020006ff */
[----:B------:R-:W-:Y:S01]  /*7790*/  F2FP.F16.E4M3.UNPACK_B R25, R9 ;  /* 0x00000009ff19723e */ /* 0x000fe200020006ff */
[--C-:B------:R-:W-:Y:S01]  /*77a0*/  HADD2.F32 R6, -RZ, R8.reuse.H0_H0 ;  /* 0x20000008ff067230 */ /* 0x100fe20000004100 */
[----:B------:R-:W-:Y:S01]  /*77b0*/  F2FP.F16.E4M3.UNPACK_B R27, R13.H1 ;  /* 0x0000000dff1b723e */ /* 0x000fe200030006ff */
[----:B------:R-:W-:Y:S01]  /*77c0*/  HADD2.F32 R13, -RZ, R11.H0_H0 ;  /* 0x2000000bff0d7230 */ /* 0x000fe20000004100 */
[----:B------:R-:W-:Y:S01]  /*77d0*/  F2FP.F16.E4M3.UNPACK_B R26, R9.H1 ;  /* 0x00000009ff1a723e */ /* 0x000fe200030006ff */
[--C-:B------:R-:W-:Y:S01]  /*77e0*/  HADD2.F32 R9, -RZ, R25.reuse.H0_H0 ;  /* 0x20000019ff097230 */ /* 0x100fe20000004100 */
[-C--:B------:R-:W-:Y:S01]  /*77f0*/  F2FP.F16.E4M3.UNPACK_B R33, R15.reuse ;  /* 0x0000000fff21723e */ /* 0x080fe200020006ff */
[----:B------:R-:W-:Y:S01]  /*7800*/  HADD2.F32 R8, -RZ, R8.H1_H1 ;  /* 0x30000008ff087230 */ /* 0x000fe20000004100 */
[----:B------:R-:W-:Y:S01]  /*7810*/  F2FP.F16.E4M3.UNPACK_B R38, R15.H1 ;  /* 0x0000000fff26723e */ /* 0x000fe200030006ff */
[C---:B------:R-:W-:Y:S01]  /*7820*/  FMUL.FTZ R40, R6.reuse, R13 ;  /* 0x0000000d06287220 */ /* 0x040fe20000410000 */
[-C--:B------:R-:W-:Y:S01]  /*7830*/  F2FP.F16.E4M3.UNPACK_B R15, R12.reuse ;  /* 0x0000000cff0f723e */ /* 0x080fe200020006ff */
[----:B------:R-:W-:Y:S01]  /*7840*/  HADD2.F32 R25, -RZ, R25.H1_H1 ;  /* 0x30000019ff197230 */ /* 0x000fe20000004100 */
[----:B------:R-:W-:Y:S01]  /*7850*/  F2FP.F16.E4M3.UNPACK_B R37, R12.H1 ;  /* 0x0000000cff25723e */ /* 0x000fe200030006ff */
[----:B------:R-:W-:Y:S01]  /*7860*/  FMUL.FTZ R12, R6, R39 ;  /* 0x00000027060c7220 */ /* 0x000fe20000410000 */
[----:B------:R-:W-:-:S02]  /*7870*/  F2FP.F16.E4M3.UNPACK_B R31, R31.H1 ;  /* 0x0000001fff1f723e */ /* 0x000fc400030006ff */
[----:B------:R-:W-:Y:S01]  /*7880*/  F2FP.F16.E4M3.UNPACK_B R28, R28.H1 ;  /* 0x0000001cff1c723e */ /* 0x000fe200030006ff */
[C---:B------:R-:W-:Y:S01]  /*7890*/  FFMA.FTZ R6, R9.reuse, R13, -R12 ;  /* 0x0000000d09067223 */ /* 0x040fe2000001080c */
[----:B------:R-:W-:Y:S01]  /*78a0*/  FFMA.FTZ R9, R9, R39, R40 ;  /* 0x0000002709097223 */ /* 0x000fe20000010028 */
[----:B------:R-:W-:Y:S01]  /*78b0*/  HADD2.F32 R12, -RZ, R11.H1_H1 ;  /* 0x3000000bff0c7230 */ /* 0x000fe20000004100 */
[-C--:B------:R-:W-:Y:S01]  /*78c0*/  F2FP.F16.E4M3.UNPACK_B R7, R14.reuse ;  /* 0x0000000eff07723e */ /* 0x080fe200020006ff */
[----:B------:R-:W-:Y:S01]  /*78d0*/  HADD2.F32 R39, -RZ, R34.H1_H1 ;  /* 0x30000022ff277230 */ /* 0x000fe20000004100 */
[----:B------:R-:W-:Y:S01]  /*78e0*/  F2FP.F16.E4M3.UNPACK_B R14, R14.H1 ;  /* 0x0000000eff0e723e */ /* 0x000fe200030006ff */
[----:B------:R-:W-:Y:S01]  /*78f0*/  HADD2.F32 R40, -RZ, R31.H0_H0 ;  /* 0x2000001fff287230 */ /* 0x000fe20000004100 */
[----:B------:R-:W-:Y:S01]  /*7900*/  F2FP.F16.E4M3.UNPACK_B R4, R10 ;  /* 0x0000000aff04723e */ /* 0x000fe200020006ff */
[----:B------:R-:W-:Y:S02]  /*7910*/  HADD2.F32 R11, -RZ, R27.H0_H0 ;  /* 0x2000001bff0b7230 */ /* 0x000fe40000004100 */
[----:B------:R-:W-:Y:S01]  /*7920*/  FMUL.FTZ R42, R8, R39 ;  /* 0x00000027082a7220 */ /* 0x000fe20000410000 */
[----:B------:R-:W-:-:S02]  /*7930*/  HADD2.F32 R34, -RZ, R28.H0_H0 ;  /* 0x2000001cff227230 */ /* 0x000fc40000004100 */
[----:B------:R-:W-:Y:S01]  /*7940*/  FMUL.FTZ R8, R8, R12 ;  /* 0x0000000c08087220 */ /* 0x000fe20000410000 */
[----:B------:R-:W-:Y:S02]  /*7950*/  HADD2.F32 R13, -RZ, R26.H0_H0 ;  /* 0x2000001aff0d7230 */ /* 0x000fe40000004100 */
[C---:B------:R-:W-:Y:S01]  /*7960*/  FMUL.FTZ R44, R11.reuse, R40 ;  /* 0x000000280b2c7220 */ /* 0x040fe20000410000 */
[----:B------:R-:W-:Y:S02]  /*7970*/  HADD2.F32 R27, -RZ, R27.H1_H1 ;  /* 0x3000001bff1b7230 */ /* 0x000fe40000004100 */
[----:B------:R-:W-:Y:S01]  /*7980*/  FMUL.FTZ R43, R11, R34 ;  /* 0x000000220b2b7220 */ /* 0x000fe20000410000 */
[----:B------:R-:W-:Y:S01]  /*7990*/  FFMA.FTZ R11, R25, R12, -R42 ;  /* 0x0000000c190b7223 */ /* 0x000fe2000001082a */
[----:B------:R-:W-:Y:S01]  /*79a0*/  FFMA.FTZ R12, R13, R34, -R44 ;  /* 0x000000220d0c7223 */ /* 0x000fe2000001082c */
[----:B------:R-:W-:Y:S01]  /*79b0*/  F2FP.F16.E4M3.UNPACK_B R42, R41 ;  /* 0x00000029ff2a723e */ /* 0x000fe200020006ff */
[----:B------:R-:W-:Y:S01]  /*79c0*/  FFMA.FTZ R8, R25, R39, R8 ;  /* 0x0000002719087223 */ /* 0x000fe20000010008 */
[----:B------:R-:W-:Y:S01]  /*79d0*/  F2FP.F16.E4M3.UNPACK_B R34, R36 ;  /* 0x00000024ff22723e */ /* 0x000fe200020006ff */
[----:B------:R-:W-:-:S02]  /*79e0*/  HADD2.F32 R39, -RZ, R31.H1_H1 ;  /* 0x3000001fff277230 */ /* 0x000fc40000004100 */
[----:B------:R-:W-:Y:S01]  /*79f0*/  FFMA.FTZ R13, R13, R40, R43 ;  /* 0x000000280d0d7223 */ /* 0x000fe2000001002b */
[----:B------:R-:W-:Y:S01]  /*7a00*/  HADD2.F32 R28, -RZ, R28.H1_H1 ;  /* 0x3000001cff1c7230 */ /* 0x000fe20000004100 */
[----:B------:R-:W-:Y:S01]  /*7a10*/  F2FP.F16.E4M3.UNPACK_B R41, R41.H1 ;  /* 0x00000029ff29723e */ /* 0x000fe200030006ff */
        /* <DEDUP_REMOVED lines=13> */
[C---:B------:R-:W-:Y:S01]  /*7af0*/  FFMA.FTZ R27, R31.reuse, R40, -R48 ;  /* 0x000000281f1b7223 */ /* 0x040fe20000010830 */
[----:B------:R-:W-:Y:S01]  /*7b00*/  FFMA.FTZ R26, R31, R44, R45 ;  /* 0x0000002c1f1a7223 */ /* 0x000fe2000001002d */
[----:B------:R-:W-:Y:S01]  /*7b10*/  HADD2.F32 R33, -RZ, R33.H1_H1 ;  /* 0x30000021ff217230 */ /* 0x000fe20000004100 */
[----:B------:R-:W-:Y:S01]  /*7b20*/  F2FP.F16.E4M3.UNPACK_B R10, R10.H1 ;  /* 0x0000000aff0a723e */ /* 0x000fe200030006ff */
[----:B------:R-:W-:Y:S01]  /*7b30*/  HADD2.F32 R40, -RZ, R34.H1_H1 ;  /* 0x30000022ff287230 */ /* 0x000fe20000004100 */
[----:B------:R-:W-:Y:S01]  /*7b40*/  F2FP.SATFINITE.E4M3.F32.PACK_AB_MERGE_C R13, R28, R13, RZ ;  /* 0x0000000d1c0d723e */ /* 0x000fe200048070ff */
[----:B------:R-:W-:-:S02]  /*7b50*/  HADD2.F32 R31, -RZ, R30.H1_H1 ;  /* 0x3000001eff1f7230 */ /* 0x000fc40000004100 */
[C---:B------:R-:W-:Y:S01]  /*7b60*/  FMUL.FTZ R44, R33.reuse, R42 ;  /* 0x0000002a212c7220 */ /* 0x040fe20000410000 */
[----:B------:R-:W-:Y:S02]  /*7b70*/  HADD2.F32 R43, -RZ, R41.H0_H0 ;  /* 0x20000029ff2b7230 */ /* 0x000fe40000004100 */
[-C--:B------:R-:W-:Y:S01]  /*7b80*/  FMUL.FTZ R33, R33, R40.reuse ;  /* 0x0000002821217220 */ /* 0x080fe20000410000 */
[----:B------:R-:W-:Y:S01]  /*7b90*/  HADD2.F32 R30, -RZ, R38.H0_H0 ;  /* 0x20000026ff1e7230 */ /* 0x000fe20000004100 */
[----:B------:R-:W-:Y:S01]  /*7ba0*/  F2FP.SATFINITE.E4M3.F32.PACK_AB_MERGE_C R9, R8, R9, R13 ;  /* 0x000000090809723e */ /* 0x000fe2000480700d */
[--C-:B------:R-:W-:Y:S02]  /*7bb0*/  HADD2.F32 R39, -RZ, R36.reuse.H0_H0 ;  /* 0x20000024ff277230 */ /* 0x100fe40000004100 */
[----:B------:R-:W-:Y:S02]  /*7bc0*/  HADD2.F32 R34, -RZ, R35.H0_H0 ;  /* 0x20000023ff227230 */ /* 0x000fe40000004100 */
[C---:B------:R-:W-:Y:S01]  /*7bd0*/  FMUL.FTZ R45, R30.reuse, R43 ;  /* 0x0000002b1e2d7220 */ /* 0x040fe20000410000 */
[-C--:B------:R-:W-:Y:S01]  /*7be0*/  FMUL.FTZ R46, R30, R39.reuse ;  /* 0x000000271e2e7220 */ /* 0x080fe20000410000 */
[C---:B------:R-:W-:Y:S01]  /*7bf0*/  FFMA.FTZ R30, R31.reuse, R40, -R44 ;  /* 0x000000281f1e7223 */ /* 0x040fe2000001082c */
[----:B------:R-:W-:Y:S01]  /*7c00*/  FFMA.FTZ R31, R31, R42, R33 ;  /* 0x0000002a1f1f7223 */ /* 0x000fe20000010021 */
[C---:B------:R-:W-:Y:S01]  /*7c10*/  FFMA.FTZ R33, R34.reuse, R39, -R45 ;  /* 0x0000002722217223 */ /* 0x040fe2000001082d */
[----:B------:R-:W-:Y:S01]  /*7c20*/  FFMA.FTZ R34, R34, R43, R46 ;  /* 0x0000002b22227223 */ /* 0x000fe2000001002e */
[----:B------:R-:W-:Y:S01]  /*7c30*/  F2FP.F16.E4M3.UNPACK_B R43, R24.H1 ;  /* 0x00000018ff2b723e */ /* 0x000fe200030006ff */
[----:B------:R-:W-:Y:S01]  /*7c40*/  HADD2.F32 R42, -RZ, R36.H1_H1 ;  /* 0x30000024ff2a7230 */ /* 0x000fe20000004100 */
[----:B------:R-:W-:Y:S01]  /*7c50*/  F2FP.F16.E4M3.UNPACK_B R40, R20.H1 ;  /* 0x00000014ff28723e */ /* 0x000fe200030006ff */
[----:B------:R-:W-:-:S02]  /*7c60*/  HADD2.F32 R45, -RZ, R41.H1_H1 ;  /* 0x30000029ff2d7230 */ /* 0x000fc40000004100 */
[----:B------:R-:W-:Y:S02]  /*7c70*/  HADD2.F32 R39, -RZ, R38.H1_H1 ;  /* 0x30000026ff277230 */ /* 0x000fe40000004100 */
[----:B------:R-:W-:Y:S02]  /*7c80*/  HADD2.F32 R44, -RZ, R43.H0_H0 ;  /* 0x2000002bff2c7230 */ /* 0x000fe40000004100 */
[----:B------:R-:W-:Y:S02]  /*7c90*/  HADD2.F32 R38, -RZ, R37.H0_H0 ;  /* 0x20000025ff267230 */ /* 0x000fe40000004100 */
[C---:B------:R-:W-:Y:S01]  /*7ca0*/  FMUL.FTZ R47, R39.reuse, R45 ;  /* 0x0000002d272f7220 */ /* 0x040fe20000410000 */
[----:B------:R-:W-:Y:S02]  /*7cb0*/  HADD2.F32 R41, -RZ, R40.H0_H0 ;  /* 0x20000028ff297230 */ /* 0x000fe40000004100 */
[----:B------:R-:W-:Y:S01]  /*7cc0*/  FMUL.FTZ R50, R39, R42 ;  /* 0x0000002a27327220 */ /* 0x000fe20000410000 */
        /* <DEDUP_REMOVED lines=10> */
[----:B------:R-:W-:Y:S01]  /*7d70*/  F2FP.F16.E4M3.UNPACK_B R36, R24 ;  /* 0x00000018ff24723e */ /* 0x000fe200020006ff */
[----:B------:R-:W-:Y:S01]  /*7d80*/  HADD2.F32 R40, -RZ, R40.H1_H1 ;  /* 0x30000028ff287230 */ /* 0x000fe20000004100 */
[----:B------:R-:W-:Y:S01]  /*7d90*/  F2FP.F16.E4M3.UNPACK_B R35, R20 ;  /* 0x00000014ff23723e */ /* 0x000fe200020006ff */
[----:B------:R-:W-:-:S02]  /*7da0*/  HADD2.F32 R32, -RZ, R32.H1_H1 ;  /* 0x30000020ff207230 */ /* 0x000fc40000004100 */
[CC--:B------:R-:W-:Y:S01]  /*7db0*/  FMUL.FTZ R41, R37.reuse, R43.reuse ;  /* 0x0000002b25297220 */ /* 0x0c0fe20000410000 */
[----:B------:R-:W-:Y:S02]  /*7dc0*/  HADD2.F32 R39, -RZ, R36.H0_H0 ;  /* 0x20000024ff277230 */ /* 0x000fe40000004100 */
[-C--:B------:R-:W-:Y:S01]  /*7dd0*/  FMUL.FTZ R20, R37, R40.reuse ;  /* 0x0000002825147220 */ /* 0x080fe20000410000 */
[----:B------:R-:W-:Y:S02]  /*7de0*/  HADD2.F32 R24, -RZ, R15.H0_H0 ;  /* 0x2000000fff187230 */ /* 0x000fe40000004100 */
[C---:B------:R-:W-:Y:S01]  /*7df0*/  FFMA.FTZ R45, R32.reuse, R40, -R41 ;  /* 0x00000028202d7223 */ /* 0x040fe20000010829 */
[----:B------:R-:W-:Y:S02]  /*7e00*/  HADD2.F32 R37, -RZ, R35.H0_H0 ;  /* 0x20000023ff257230 */ /* 0x000fe40000004100 */
[----:B------:R-:W-:Y:S01]  /*7e10*/  FFMA.FTZ R47, R32, R43, R20 ;  /* 0x0000002b202f7223 */ /* 0x000fe20000010014 */
[----:B------:R-:W-:-:S02]  /*7e20*/  HADD2.F32 R20, -RZ, R21.H0_H0 ;  /* 0x20000015ff147230 */ /* 0x000fc40000004100 */
[C---:B------:R-:W-:Y:S01]  /*7e30*/  FMUL.FTZ R41, R24.reuse, R39 ;  /* 0x0000002718297220 */ /* 0x040fe20000410000 */
[----:B------:R-:W-:Y:S02]  /*7e40*/  HADD2.F32 R36, -RZ, R36.H1_H1 ;  /* 0x30000024ff247230 */ /* 0x000fe40000004100 */
[-C--:B------:R-:W-:Y:S01]  /*7e50*/  FMUL.FTZ R43, R24, R37.reuse ;  /* 0x00000025182b7220 */ /* 0x080fe20000410000 */
[----:B------:R-:W-:Y:S02]  /*7e60*/  HADD2.F32 R15, -RZ, R15.H1_H1 ;  /* 0x3000000fff0f7230 */ /* 0x000fe40000004100 */
[C---:B------:R-:W-:Y:S01]  /*7e70*/  FFMA.FTZ R41, R20.reuse, R37, -R41 ;  /* 0x0000002514297223 */ /* 0x040fe20000010829 */
[----:B------:R-:W-:Y:S01]  /*7e80*/  HADD2.F32 R24, -RZ, R35.H1_H1 ;  /* 0x30000023ff187230 */ /* 0x000fe20000004100 */
[----:B------:R-:W-:Y:S01]  /*7e90*/  F2FP.F16.E4M3.UNPACK_B R37, R5.H1 ;  /* 0x00000005ff25723e */ /* 0x000fe200030006ff */
[----:B------:R-:W-:Y:S02]  /*7ea0*/  HADD2.F32 R21, -RZ, R21.H1_H1 ;  /* 0x30000015ff157230 */ /* 0x000fe40000004100 */
[C---:B------:R-:W-:Y:S01]  /*7eb0*/  FMUL.FTZ R38, R15.reuse, R36 ;  /* 0x000000240f267220 */ /* 0x040fe20000410000 */
[----:B------:R-:W-:Y:S01]  /*7ec0*/  F2FP.F16.E4M3.UNPACK_B R32, R3.H1 ;  /* 0x00000003ff20723e */ /* 0x000fe200030006ff */
[-C--:B------:R-:W-:Y:S01]  /*7ed0*/  FMUL.FTZ R15, R15, R24.reuse ;  /* 0x000000180f0f7220 */ /* 0x080fe20000410000 */
[----:B------:R-:W-:Y:S01]  /*7ee0*/  FFMA.FTZ R43, R20, R39, R43 ;  /* 0x00000027142b7223 */ /* 0x000fe2000001002b */
[----:B------:R-:W-:Y:S01]  /*7ef0*/  FFMA.FTZ R38, R21, R24, -R38 ;  /* 0x0000001815267223 */ /* 0x000fe20000010826 */
[----:B------:R-:W-:-:S02]  /*7f00*/  HADD2.F32 R24, -RZ, R37.H0_H0 ;  /* 0x20000025ff187230 */ /* 0x000fc40000004100 */
[----:B------:R-:W-:Y:S01]  /*7f10*/  FFMA.FTZ R36, R21, R36, R15 ;  /* 0x0000002415247223 */ /* 0x000fe2000001000f */
[----:B------:R-:W-:Y:S01]  /*7f20*/  HADD2.F32 R20, -RZ, R14.H0_H0 ;  /* 0x2000000eff147230 */ /* 0x000fe20000004100 */
[----:B------:R-:W-:Y:S01]  /*7f30*/  F2FP.F16.E4M3.UNPACK_B R3, R3 ;  /* 0x00000003ff03723e */ /* 0x000fe200020006ff */
[--C-:B------:R-:W-:Y:S01]  /*7f40*/  HADD2.F32 R21, -RZ, R32.reuse.H0_H0 ;  /* 0x20000020ff157230 */ /* 0x100fe20000004100 */
[----:B------:R-:W-:Y:S01]  /*7f50*/  F2FP.SATFINITE.E4M3.F32.PACK_AB_MERGE_C R34, R49, R34, RZ ;  /* 0x000000223122723e */ /* 0x000fe200048070ff */
[----:B------:R-:W-:Y:S02]  /*7f60*/  HADD2.F32 R35, -RZ, R32.H1_H1 ;  /* 0x30000020ff237230 */ /* 0x000fe40000004100 */
[C---:B------:R-:W-:Y:S01]  /*7f70*/  FMUL.FTZ R32, R20.reuse, R24 ;  /* 0x0000001814207220 */ /* 0x040fe20000410000 */
[----:B------:R-:W-:Y:S02]  /*7f80*/  HADD2.F32 R15, -RZ, R10.H0_H0 ;  /* 0x2000000aff0f7230 */ /* 0x000fe40000004100 */
[----:B------:R-:W-:Y:S01]  /*7f90*/  FMUL.FTZ R20, R20, R21 ;  /* 0x0000001514147220 */ /* 0x000fe20000410000 */
[----:B------:R-:W-:Y:S01]  /*7fa0*/  HADD2.F32 R37, -RZ, R37.H1_H1 ;  /* 0x30000025ff257230 */ /* 0x000fe20000004100 */
[----:B------:R-:W-:Y:S01]  /*7fb0*/  F2FP.SATFINITE.E4M3.F32.PACK_AB_MERGE_C R44, R47, R44, RZ ;  /* 0x0000002c2f2c723e */ /* 0x000fe200048070ff */
[----:B------:R-:W-:-:S02]  /*7fc0*/  HADD2.F32 R14, -RZ, R14.H1_H1 ;  /* 0x3000000eff0e7230 */ /* 0x000fc40000004100 */
[C---:B------:R-:W-:Y:S01]  /*7fd0*/  FFMA.FTZ R39, R15.reuse, R21, -R32 ;  /* 0x000000150f277223 */ /* 0x040fe20000010820 */
[----:B------:R-:W-:Y:S01]  /*7fe0*/  FFMA.FTZ R40, R15, R24, R20 ;  /* 0x000000180f287223 */ /* 0x000fe20000010014 */
[----:B------:R-:W-:Y:S01]  /*7ff0*/  HADD2.F32 R10, -RZ, R10.H1_H1 ;  /* 0x3000000aff0a7230 */ /* 0x000fe20000004100 */
[----:B------:R-:W-:Y:S01]  /*8000*/  F2FP.F16.E4M3.UNPACK_B R15, R5 ;  /* 0x00000005ff0f723e */ /* 0x000fe200020006ff */
[C---:B------:R-:W-:Y:S01]  /*8010*/  FMUL.FTZ R21, R14.reuse, R37 ;  /* 0x000000250e157220 */ /* 0x040fe20000410000 */
[----:B------:R-:W-:Y:S01]  /*8020*/  FMUL.FTZ R14, R14, R35 ;  /* 0x000000230e0e7220 */ /* 0x000fe20000410000 */
[----:B------:R-:W-:Y:S01]  /*8030*/  HADD2.F32 R5, -RZ, R7.H0_H0 ;  /* 0x20000007ff057230 */ /* 0x000fe20000004100 */
[----:B------:R-:W-:Y:S01]  /*8040*/  F2FP.SATFINITE.E4M3.F32.PACK_AB_MERGE_C R8, R36, R43, R44 ;  /* 0x0000002b2408723e */ /* 0x000fe2000480702c */
[C---:B------:R-:W-:Y:S01]  /*8050*/  FFMA.FTZ R42, R10.reuse, R35, -R21 ;  /* 0x000000230a2a7223 */ /* 0x040fe20000010815 */
[----:B------:R-:W-:Y:S01]  /*8060*/  FFMA.FTZ R37, R10, R37, R14 ;  /* 0x000000250a257223 */ /* 0x000fe2000001000e */
[----:B------:R-:W-:-:S02]  /*8070*/  HADD2.F32 R20, -RZ, R15.H0_H0 ;  /* 0x2000000fff147230 */ /* 0x000fc40000004100 */
[--C-:B------:R-:W-:Y:S01]  /*8080*/  HADD2.F32 R10, -RZ, R3.reuse.H0_H0 ;  /* 0x20000003ff0a7230 */ /* 0x100fe20000004100 */
        /* <DEDUP_REMOVED lines=8> */
[----:B------:R-:W-:Y:S02]  /*8110*/  HADD2.F32 R4, -RZ, R4.H1_H1 ;  /* 0x30000004ff047230 */ /* 0x000fe40000004100 */
[CC--:B------:R-:W-:Y:S01]  /*8120*/  FMUL.FTZ R21, R7.reuse, R15.reuse ;  /* 0x0000000f07157220 */ /* 0x0c0fe20000410000 */
        /* <DEDUP_REMOVED lines=16> */
.L_x_1883:
[----:B------:R-:W-:Y:S05]  /*8230*/  BSYNC B0 ;  /* 0x0000000000007941 */ /* 0x000fea0003800000 */
.L_x_1873:
        /* <DEDUP_REMOVED lines=8> */
.L_x_1870:
[----:B-12---:R-:W2:Y:S02]  /*82c0*/  LDL R0, [R1+0x10] ;  /* 0x0000100001007983 */ /* 0x006ea40000100800 */
[----:B--2---:R-:W-:-:S13]  /*82d0*/  ISETP.NE.AND P1, PT, R0, 0x3, PT ;  /* 0x000000030000780c */ /* 0x004fda0003f25270 */
[----:B------:R-:W-:Y:S05]  /*82e0*/  @!P1 BRA `(.L_x_1892) ;  /* 0x0000000000049947 */ /* 0x000fea0003800000 */
[----:B------:R-:W-:Y:S01]  /*82f0*/  BPT.TRAP 0x1 ;  /* 0x000000040000795c */ /* 0x000fe20000300000 */
.L_x_1892:
[----:B------:R-:W-:Y:S01]  /*8300*/  IMAD R0, R22, 0x8, R16 ;  /* 0x0000000816007824 */ /* 0x000fe200078e0210 */
[----:B-----5:R-:W-:-:S04]  /*8310*/  SHF.L.U32 R7, R157, 0x1f, RZ ;  /* 0x0000001f9d077819 */ /* 0x020fc800000006ff */
[----:B------:R1:W2:Y:S01]  /*8320*/  SYNCS.PHASECHK.TRANS64.TRYWAIT P0, [R0+URZ+0x13230], R7 ;  /* 0x01323007000075a7 */ /* 0x0002a2000800017f */
[----:B------:R-:W-:Y:S05]  /*8330*/  @!P1 BRA `(.L_x_1893) ;  /* 0x0000000000049947 */ /* 0x000fea0003800000 */
[----:B------:R-:W-:Y:S01]  /*8340*/  BPT.TRAP 0x1 ;  /* 0x000000040000795c */ /* 0x000fe20000300000 */
.L_x_1893:
[----:B0-----:R-:W-:Y:S01]  /*8350*/  VIADD R3, R16, 0xe000 ;  /* 0x0000e00010037836 */ /* 0x001fe20000000000 */
[----:B------:R-:W-:Y:S01]  /*8360*/  LOP3.LUT R4, R29, 0x10000, RZ, 0xfc, !PT ;  /* 0x000100001d047812 */ /* 0x000fe200078efcff */
[----:B------:R-:W-:-:S03]  /*8370*/  IMAD.MOV.U32 R5, RZ, RZ, -0x7fffffe0 ;  /* 0x80000020ff057424 */ /* 0x000fc600078e00ff */
[----:B------:R-:W-:-:S04]  /*8380*/  SHF.R.U32.HI R3, RZ, 0x4, R3 ;  /* 0x00000004ff037819 */ /* 0x000fc80000011603 */
[----:B------:R-:W-:-:S04]  /*8390*/  LOP3.LUT R3, R3, 0x3fff, RZ, 0xc0, !PT ;  /* 0x00003fff03037812 */ /* 0x000fc800078ec0ff */
[----:B------:R-:W-:-:S05]  /*83a0*/  LOP3.LUT R3, R3, 0x10000, RZ, 0xfc, !PT ;  /* 0x0001000003037812 */ /* 0x000fca00078efcff */
[----:B------:R0:W-:Y:S01]  /*83b0*/  STL [R1], R3 ;  /* 0x0000000301007387 */ /* 0x0001e20000100800 */
[----:B--2---:R-:W-:Y:S05]  /*83c0*/  @P0 BRA `(.L_x_1894) ;  /* 0x0000000000080947 */ /* 0x004fea0003800000 */
[----:B------:R-:W2:Y:S02]  /*83d0*/  SYNCS.PHASECHK.TRANS64.TRYWAIT P0, [R0+URZ+0x13230], R7 ;  /* 0x01323007000075a7 */ /* 0x000ea4000800017f */
[----:B--2---:R-:W-:Y:S05]  /*83e0*/  @!P0 BRA `(.L_x_1895) ;  /* 0x00000120008c8947 */ /* 0x004fea0003800000 */
.L_x_1894:
[----:B0-----:R-:W3:Y:S01]  /*83f0*/  LDL R3, [R1] ;  /* 0x0000000001037983 */ /* 0x001ee20000100800 */
[----:B------:R-:W-:Y:S01]  /*8400*/  IMAD.MOV.U32 R9, RZ, RZ, -0x7fffffe0 ;  /* 0x80000020ff097424 */ /* 0x000fe200078e00ff */
[----:B------:R-:W-:Y:S05]  /*8410*/  WARPSYNC.ALL ;  /* 0x0000000000007948 */ /* 0x000fea0003800000 */
[C---:B------:R-:W-:Y:S01]  /*8420*/  R2UR UR4, R4.reuse ;  /* 0x00000000040472ca */ /* 0x040fe200000e0000 */
[----:B------:R-:W4:Y:S01]  /*8430*/  LDL R109, [R1+0x20] ;  /* 0x00002000016d7983 */ /* 0x000f220000100800 */
[----:B------:R-:W-:Y:S02]  /*8440*/  R2UR UR5, R5 ;  /* 0x00000000050572ca */ /* 0x000fe400000e0000 */
[----:B------:R-:W-:Y:S01]  /*8450*/  R2UR UR7, R9 ;  /* 0x00000000090772ca */ /* 0x000fe200000e0000 */
[----:B------:R-:W-:Y:S01]  /*8460*/  WARPGROUP.ARRIVE ;  /* 0x00000000000079c5 */ /* 0x000fe20000000000 */
[----:B-12---:R-:W-:Y:S01]  /*8470*/  IMAD.MOV.U32 R7, RZ, RZ, -0x7fffffe0 ;  /* 0x80000020ff077424 */ /* 0x006fe200078e00ff */
[----:B------:R-:W2:Y:S01]  /*8480*/  LDL R111, [R1+0xc] ;  /* 0x00000c00016f7983 */ /* 0x000ea20000100800 */
[----:B------:R-:W-:Y:S01]  /*8490*/  IMAD.MOV.U32 R11, RZ, RZ, -0x7fffffe0 ;  /* 0x80000020ff0b7424 */ /* 0x000fe200078e00ff */
[----:B------:R-:W-:-:S02]  /*84a0*/  R2UR UR8, R4 ;  /* 0x00000000040872ca */ /* 0x000fc400000e0000 */
[----:B------:R-:W-:Y:S01]  /*84b0*/  R2UR UR9, R5 ;  /* 0x00000000050972ca */ /* 0x000fe200000e0000 */
[----:B------:R-:W5:Y:S01]  /*84c0*/  LDL R107, [R1+0x34] ;  /* 0x00003400016b7983 */ /* 0x000f620000100800 */
[----:B------:R-:W-:Y:S02]  /*84d0*/  R2UR UR11, R11 ;  /* 0x000000000b0b72ca */ /* 0x000fe400000e0000 */
[C---:B------:R-:W-:Y:S01]  /*84e0*/  R2UR UR12, R4.reuse ;  /* 0x00000000040c72ca */ /* 0x040fe200000e0000 */
[----:B------:R-:W5:Y:S01]  /*84f0*/  LDL R106, [R1+0x30] ;  /* 0x00003000016a7983 */ /* 0x000f620000100800 */
[----:B------:R-:W-:Y:S01]  /*8500*/  R2UR UR13, R5 ;  /* 0x00000000050d72ca */ /* 0x000fe200000e0000 */
[----:B------:R-:W-:Y:S01]  /*8510*/  IMAD.MOV.U32 R11, RZ, RZ, -0x7fffffe0 ;  /* 0x80000020ff0b7424 */ /* 0x000fe200078e00ff */
[----:B------:R-:W-:Y:S01]  /*8520*/  R2UR UR16, R4 ;  /* 0x00000000041072ca */ /* 0x000fe200000e0000 */
[----:B------:R-:W5:Y:S01]  /*8530*/  LDL R105, [R1+0x4] ;  /* 0x0000040001697983 */ /* 0x000f620000100800 */
[----:B---3--:R-:W-:-:S05]  /*8540*/  IMAD R8, R22, 0x280, R3 ;  /* 0x0000028016087824 */ /* 0x008fca00078e0203 */
[----:B------:R-:W-:-:S13]  /*8550*/  R2UR UR6, R8 ;  /* 0x00000000080672ca */ /* 0x000fda00000e0000 */
[----:B------:R-:W-:Y:S01]  /*8560*/  QGMMA.64x32x32.F32.E4M3.E4M3 R88, gdesc[UR4], RZ, !UPT, gsb0 ;  /* 0x00600000045879f3 */ /* 0x000fe2000c0008ff */
[----:B------:R-:W-:Y:S01]  /*8570*/  VIADD R6, R8, 0x80 ;  /* 0x0000008008067836 */ /* 0x000fe20000000000 */
[----:B------:R-:W-:Y:S02]  /*8580*/  R2UR UR7, R7 ;  /* 0x00000000070772ca */ /* 0x000fe400000e0000 */
[----:B------:R-:W-:Y:S02]  /*8590*/  R2UR UR4, R4 ;  /* 0x00000000040472ca */ /* 0x000fe400000e0000 */
[----:B------:R-:W-:Y:S02]  /*85a0*/  R2UR UR6, R6 ;  /* 0x00000000060672ca */ /* 0x000fe400000e0000 */
[----:B------:R-:W-:Y:S01]  /*85b0*/  R2UR UR5, R5 ;  /* 0x00000000050572ca */ /* 0x000fe200000e0000 */
[----:B------:R-:W-:Y:S02]  /*85c0*/  WARPGROUP.DEPBAR.LE gsb0, 0x0 ;  /* 0x00008000000079c5 */ /* 0x000fe40000010000 */
[----:B------:R-:W-:-:S10]  /*85d0*/  WARPGROUP.ARRIVE ;  /* 0x00000000000079c5 */ /* 0x000fd40000000000 */
[----:B------:R-:W-:Y:S01]  /*85e0*/  QGMMA.64x32x32.F32.E4M3.E4M3 R72, gdesc[UR4], RZ, !UPT, gsb0 ;  /* 0x00600000044879f3 */ /* 0x000fe2000c0008ff */
[----:B------:R-:W-:-:S05]  /*85f0*/  VIADD R10, R8, 0x100 ;  /* 0x00000100080a7836 */ /* 0x000fca0000000000 */
[----:B------:R-:W-:Y:S01]  /*8600*/  R2UR UR10, R10 ;  /* 0x000000000a0a72ca */ /* 0x000fe200000e0000 */
[----:B------:R-:W-:Y:S02]  /*8610*/  WARPGROUP.DEPBAR.LE gsb0, 0x0 ;  /* 0x00008000000079c5 */ /* 0x000fe40000010000 */
[----:B------:R-:W-:-:S10]  /*8620*/  WARPGROUP.ARRIVE ;  /* 0x00000000000079c5 */ /* 0x000fd40000000000 */
[----:B------:R-:W-:Y:S01]  /*8630*/  QGMMA.64x32x32.F32.E4M3.E4M3 R56, gdesc[UR8], RZ, !UPT, gsb0 ;  /* 0x00600000083879f3 */ /* 0x000fe2000c0008ff */
[----:B------:R-:W-:Y:S01]  /*8640*/  IMAD.MOV.U32 R7, RZ, RZ, -0x7fffffe0 ;  /* 0x80000020ff077424 */ /* 0x000fe200078e00ff */
[----:B------:R-:W-:-:S04]  /*8650*/  IADD3 R6, R8, 0x180, RZ ;  /* 0x0000018008067810 */ /* 0x000fc80007ffe0ff */
[----:B------:R-:W-:Y:S02]  /*8660*/  R2UR UR14, R6 ;  /* 0x00000000060e72ca */ /* 0x000fe400000e0000 */
[----:B------:R-:W-:Y:S01]  /*8670*/  R2UR UR15, R7 ;  /* 0x00000000070f72ca */ /* 0x000fe200000e0000 */
[----:B------:R-:W-:Y:S02]  /*8680*/  WARPGROUP.DEPBAR.LE gsb0, 0x0 ;  /* 0x00008000000079c5 */ /* 0x000fe40000010000 */
[----:B------:R-:W-:-:S10]  /*8690*/  WARPGROUP.ARRIVE ;  /* 0x00000000000079c5 */ /* 0x000fd40000000000 */
[----:B------:R-:W-:Y:S01]  /*86a0*/  QGMMA.64x32x32.F32.E4M3.E4M3 R40, gdesc[UR12], RZ, !UPT, gsb0 ;  /* 0x006000000c2879f3 */ /* 0x000fe2000c0008ff */
[----:B------:R-:W-:Y:S01]  /*86b0*/  VIADD R10, R8, 0x200 ;  /* 0x00000200080a7836 */ /* 0x000fe20000000000 */
[----:B------:R-:W-:Y:S02]  /*86c0*/  R2UR UR19, R11 ;  /* 0x000000000b1372ca */ /* 0x000fe400000e0000 */
[----:B------:R-:W-:Y:S02]  /*86d0*/  R2UR UR17, R5 ;  /* 0x00000000051172ca */ /* 0x000fe400000e0000 */
[----:B------:R-:W-:Y:S01]  /*86e0*/  R2UR UR18, R10 ;  /* 0x000000000a1272ca */ /* 0x000fe200000e0000 */
[----:B------:R-:W-:Y:S02]  /*86f0*/  WARPGROUP.DEPBAR.LE gsb0, 0x0 ;  /* 0x00008000000079c5 */ /* 0x000fe40000010000 */
[----:B------:R-:W-:-:S10]  /*8700*/  WARPGROUP.ARRIVE ;  /* 0x00000000000079c5 */ /* 0x000fd40000000000 */
[----:B------:R-:W-:Y:S01]  /*8710*/  QGMMA.64x32x32.F32.E4M3.E4M3 R24, gdesc[UR16], RZ, !UPT, gsb0 ;  /* 0x00600000101879f3 */ /* 0x000fe2000c0008ff */
[----:B------:R-:W-:Y:S02]  /*8720*/  VIADD R12, R8, 0x2 ;  /* 0x00000002080c7836 */ /* 0x000fe40000000000 */
[----:B------:R-:W-:Y:S02]  /*8730*/  VIADD R6, R4, 0x2 ;  /* 0x0000000204067836 */ /* 0x000fe40000000000 */
[----:B------:R-:W-:Y:S02]  /*8740*/  IMAD.MOV.U32 R13, RZ, RZ, -0x7fffffe0 ;  /* 0x80000020ff0d7424 */ /* 0x000fe400078e00ff */
[----:B------:R-:W-:Y:S01]  /*8750*/  IMAD.MOV.U32 R7, RZ, RZ, -0x7fffffe0 ;  /* 0x80000020ff077424 */ /* 0x000fe200078e00ff */
[----:B------:R-:W-:Y:S02]  /*8760*/  R2UR UR22, R12 ;  /* 0x000000000c1672ca */ /* 0x000fe400000e0000 */
[----:B------:R-:W-:-:S02]  /*8770*/  R2UR UR23, R13 ;  /* 0x000000000d1772ca */ /* 0x000fc400000e0000 */
[----:B------:R-:W-:Y:S02]  /*8780*/  R2UR UR20, R6 ;  /* 0x00000000061472ca */ /* 0x000fe400000e0000 */
[----:B------:R-:W-:Y:S01]  /*8790*/  R2UR UR21, R7 ;  /* 0x00000000071572ca */ /* 0x000fe200000e0000 */
[----:B------:R-:W-:Y:S02]  /*87a0*/  WARPGROUP.DEPBAR.LE gsb0, 0x0 ;  /* 0x00008000000079c5 */ /* 0x000fe40000010000 */
[----:B------:R-:W-:-:S10]  /*87b0*/  WARPGROUP.ARRIVE ;  /* 0x00000000000079c5 */ /* 0x000fd40000000000 */
[----:B------:R-:W-:Y:S01]  /*87c0*/  QGMMA.64x32x32.F32.E4M3.E4M3 R88, gdesc[UR20], R88, gsb0 ;  /* 0x00600000145879f3 */ /* 0x000fe20008000858 */
[----:B------:R-:W-:Y:S01]  /*87d0*/  VIADD R10, R8, 0x82 ;  /* 0x00000082080a7836 */ /* 0x000fe20000000000 */
[----:B------:R-:W-:Y:S02]  /*87e0*/  MOV R11, 0x80000020 ;  /* 0x80000020000b7802 */ /* 0x000fe40000000f00 */
        /* <DEDUP_REMOVED lines=22> */
[C---:B------:R-:W-:Y:S01]  /*8950*/  FMUL.FTZ R12, R2.reuse, R89 ;  /* 0x00000059020c7220 */ /* 0x040fe20000410000 */
[C---:B------:R-:W-:Y:S01]  /*8960*/  FMUL.FTZ R89, R2.reuse, R90 ;  /* 0x0000005a02597220 */ /* 0x040fe20000410000 */
[----:B------:R-:W-:Y:S01]  /*8970*/  FMUL.FTZ R90, R2, R91 ;  /* 0x0000005b025a7220 */ /* 0x000fe20000410000 */
[----:B------:R-:W-:-:S02]  /*8980*/  WARPGROUP.DEPBAR.LE gsb0, 0x0 ;  /* 0x00008000000079c5 */ /* 0x000fc40000010000 */
[----:B------:R-:W-:-:S07]  /*8990*/  WARPGROUP.ARRIVE ;  /* 0x00000000000079c5 */ /* 0x000fce0000000000 */
[----:B------:R-:W-:Y:S01]  /*89a0*/  QGMMA.64x32x32.F32.E4M3.E4M3 R40, gdesc[UR4], R40, gsb0 ;  /* 0x00600000042879f3 */ /* 0x000fe20008000828 */
[C---:B------:R-:W-:Y:S01]  /*89b0*/  FMUL.FTZ R9, R2.reuse, R64 ;  /* 0x0000004002097220 */ /* 0x040fe20000410000 */
[----:B------:R-:W-:-:S03]  /*89c0*/  FMUL.FTZ R11, R2, R65 ;  /* 0x00000041020b7220 */ /* 0x000fc60000410000 */
[----:B------:R4:W-:Y:S01]  /*89d0*/  MUFU.TANH R10, R9 ;  /* 0x00000009000a7308 */ /* 0x0009e20000002400 */
[C---:B------:R-:W-:Y:S01]  /*89e0*/  FMUL.FTZ R65, R2.reuse, R69 ;  /* 0x0000004502417220 */ /* 0x040fe20000410000 */
[----:B------:R-:W-:Y:S01]  /*89f0*/  FMUL.FTZ R69, R2, R67 ;  /* 0x0000004302457220 */ /* 0x000fe20000410000 */
[----:B----4-:R-:W-:Y:S02]  /*8a00*/  IMAD R9, R104, -0xa0, R109 ;  /* 0xffffff6068097824 */ /* 0x010fe400078e026d */
[C---:B------:R-:W-:Y:S01]  /*8a10*/  FMUL.FTZ R20, R2.reuse, R97 ;  /* 0x0000006102147220 */ /* 0x040fe20000410000 */
[C---:B------:R-:W-:Y:S02]  /*8a20*/  FMUL.FTZ R91, R2.reuse, R94 ;  /* 0x0000005e025b7220 */ /* 0x040fe40000410000 */
[----:B--2---:R-:W-:Y:S01]  /*8a30*/  IADD3 R67, -R111, 0xa1, R9 ;  /* 0x000000a16f437810 */ /* 0x004fe20007ffe109 */
[C---:B------:R-:W-:Y:S01]  /*8a40*/  FMUL.FTZ R97, R2.reuse, R60 ;  /* 0x0000003c02617220 */ /* 0x040fe20000410000 */
[C---:B------:R-:W-:Y:S01]  /*8a50*/  FMUL.FTZ R64, R2.reuse, R68 ;  /* 0x0000004402407220 */ /* 0x040fe20000410000 */
[----:B------:R-:W-:Y:S01]  /*8a60*/  FMUL.FTZ R60, R2, R62 ;  /* 0x0000003e023c7220 */ /* 0x000fe20000410000 */
[----:B------:R-:W-:Y:S01]  /*8a70*/  MUFU.TANH R89, R89 ;  /* 0x0000005900597308 */ /* 0x000fe20000002400 */
[----:B-----5:R-:W-:-:S02]  /*8a80*/  IMAD R62, R105, 0xc0, R107 ;  /* 0x000000c0693e7824 */ /* 0x020fc400078e026b */
[----:B------:R-:W-:Y:S01]  /*8a90*/  FMUL.FTZ R13, R2, R92 ;  /* 0x0000005c020d7220 */ /* 0x000fe20000410000 */
[----:B------:R-:W-:Y:S02]  /*8aa0*/  VIADD R68, R9, 0xa0 ;  /* 0x000000a009447836 */ /* 0x000fe40000000000 */
[----:B------:R-:W-:Y:S02]  /*8ab0*/  IMAD R67, R106, -0x2, R67 ;  /* 0xfffffffe6a437824 */ /* 0x000fe400078e0243 */
[----:B------:R-:W-:Y:S01]  /*8ac0*/  FMUL.FTZ R92, R2, R95 ;  /* 0x0000005f025c7220 */ /* 0x000fe20000410000 */
[----:B------:R-:W0:Y:S01]  /*8ad0*/  MUFU.TANH R90, R90 ;  /* 0x0000005a005a7308 */ /* 0x000e220000002400 */
[----:B------:R-:W-:Y:S02]  /*8ae0*/  IMAD R68, R106, -0x2, R68 ;  /* 0xfffffffe6a447824 */ /* 0x000fe400078e0244 */
[C---:B------:R-:W-:Y:S01]  /*8af0*/  FMUL.FTZ R14, R2.reuse, R93 ;  /* 0x0000005d020e7220 */ /* 0x040fe20000410000 */
[----:B------:R-:W-:Y:S01]  /*8b00*/  IADD3 R9, R67, 0x8, R62 ;  /* 0x0000000843097810 */ /* 0x000fe20007ffe03e */
[----:B------:R-:W-:-:S03]  /*8b10*/  FMUL.FTZ R93, R2, R98 ;  /* 0x00000062025d7220 */ /* 0x000fc60000410000 */
[----:B------:R-:W1:Y:S01]  /*8b20*/  MUFU.TANH R91, R91 ;  /* 0x0000005b005b7308 */ /* 0x000e620000002400 */
[----:B------:R-:W-:Y:S01]  /*8b30*/  VIMNMX R98, R68, R9, PT ;  /* 0x0000000944627248 */ /* 0x000fe20003fe0100 */
[----:B------:R-:W-:Y:S01]  /*8b40*/  FMUL.FTZ R94, R2, R99 ;  /* 0x00000063025e7220 */ /* 0x000fe20000410000 */
[----:B------:R-:W-:-:S05]  /*8b50*/  VIADD R8, R8, 0x202 ;  /* 0x0000020208087836 */ /* 0x000fca0000000000 */
[----:B------:R-:W2:Y:S01]  /*8b60*/  MUFU.TANH R92, R92 ;  /* 0x0000005c005c7308 */ /* 0x000ea20000002400 */
[----:B------:R-:W-:Y:S01]  /*8b70*/  ISETP.GT.AND P0, PT, R98, RZ, PT ;  /* 0x000000ff6200720c */ /* 0x000fe20003f04270 */
[----:B------:R-:W-:Y:S01]  /*8b80*/  FMUL.FTZ R95, R2, R102 ;  /* 0x00000066025f7220 */ /* 0x000fe20000410000 */
[----:B------:R-:W-:Y:S01]  /*8b90*/  ISETP.GT.AND P2, PT, R98, 0x1, PT ;  /* 0x000000016200780c */ /* 0x000fe20003f44270 */
[----:B------:R-:W-:Y:S01]  /*8ba0*/  IMAD.MOV.U32 R9, RZ, RZ, -0x7fffffe0 ;  /* 0x80000020ff097424 */ /* 0x000fe200078e00ff */
[----:B------:R-:W-:-:S03]  /*8bb0*/  R2UR UR6, R8 ;  /* 0x00000000080672ca */ /* 0x000fc600000e0000 */
[----:B------:R-:W3:Y:S01]  /*8bc0*/  MUFU.TANH R93, R93 ;  /* 0x0000005d005d7308 */ /* 0x000ee20000002400 */
[----:B------:R-:W-:Y:S01]  /*8bd0*/  FMUL.FTZ R15, R2, R96 ;  /* 0x00000060020f7220 */ /* 0x000fe20000410000 */
[----:B------:R-:W-:Y:S01]  /*8be0*/  ISETP.GT.AND P3, PT, R98, 0x8, PT ;  /* 0x000000086200780c */ /* 0x000fe20003f64270 */
[----:B------:R-:W-:Y:S01]  /*8bf0*/  FMUL.FTZ R96, R2, R103 ;  /* 0x0000006702607220 */ /* 0x000fe20000410000 */
[----:B0-----:R-:W-:Y:S01]  /*8c00*/  FSEL R90, R90, -INF , P2 ;  /* 0xff8000005a5a7808 */ /* 0x001fe20001000000 */
[----:B------:R-:W-:Y:S02]  /*8c10*/  WARPGROUP.DEPBAR.LE gsb0, 0x0 ;  /* 0x00008000000079c5 */ /* 0x000fe40000010000 */
[C---:B------:R-:W-:Y:S01]  /*8c20*/  FMUL.FTZ R8, R2.reuse, R40 ;  /* 0x0000002802087220 */ /* 0x040fe20000410000 */
[----:B------:R-:W0:Y:S01]  /*8c30*/  MUFU.TANH R94, R94 ;  /* 0x0000005e005e7308 */ /* 0x000e220000002400 */
[----:B------:R-:W-:Y:S01]  /*8c40*/  FSEL R40, R89, -INF , P0 ;  /* 0xff80000059287808 */ /* 0x000fe20000000000 */
[C---:B------:R-:W-:Y:S01]  /*8c50*/  FMUL.FTZ R21, R2.reuse, R100 ;  /* 0x0000006402157220 */ /* 0x040fe20000410000 */
[----:B------:R-:W-:Y:S01]  /*8c60*/  R2UR UR7, R9 ;  /* 0x00000000090772ca */ /* 0x000fe200000e0000 */
[----:B------:R-:W-:Y:S01]  /*8c70*/  FMUL.FTZ R9, R2, R41 ;  /* 0x0000002902097220 */ /* 0x000fe20000410000 */
[----:B------:R-:W-:Y:S01]  /*8c80*/  ISETP.GT.AND P4, PT, R98, 0x9, PT ;  /* 0x000000096200780c */ /* 0x000fe20003f84270 */
[----:B------:R-:W-:Y:S01]  /*8c90*/  FMUL.FTZ R74, R2, R74 ;  /* 0x0000004a024a7220 */ /* 0x000fe20000410000 */
[----:B-1----:R-:W-:Y:S01]  /*8ca0*/  FSEL R100, R91, -INF , P3 ;  /* 0xff8000005b647808 */ /* 0x002fe20001800000 */
[----:B------:R-:W1:Y:S01]  /*8cb0*/  MUFU.TANH R95, R95 ;  /* 0x0000005f005f7308 */ /* 0x000e620000002400 */
[----:B------:R-:W-:-:S02]  /*8cc0*/  FMNMX.FTZ R41, R40, R90, !PT ;  /* 0x0000005a28297209 */ /* 0x000fc40007810000 */
[----:B------:R-:W-:Y:S02]  /*8cd0*/  R2UR UR4, R6 ;  /* 0x00000000060472ca */ /* 0x000fe400000e0000 */
[----:B------:R-:W-:Y:S01]  /*8ce0*/  R2UR UR5, R7 ;  /* 0x00000000070572ca */ /* 0x000fe200000e0000 */
[----:B------:R-:W-:Y:S01]  /*8cf0*/  FMUL.FTZ R75, R2, R75 ;  /* 0x0000004b024b7220 */ /* 0x000fe20000410000 */
[----:B------:R-:W-:Y:S01]  /*8d00*/  ISETP.GT.AND P0, PT, R98, 0x10, PT ;  /* 0x000000106200780c */ /* 0x000fe20003f04270 */
[----:B------:R-:W4:Y:S01]  /*8d10*/  MUFU.TANH R96, R96 ;  /* 0x0000006000607308 */ /* 0x000f220000002400 */
[----:B--2---:R-:W-:Y:S02]  /*8d20*/  FSEL R92, R92, -INF , P4 ;  /* 0xff8000005c5c7808 */ /* 0x004fe40002000000 */
[----:B------:R-:W-:Y:S01]  /*8d30*/  FMNMX.FTZ R89, R100, R41, !PT ;  /* 0x0000002964597209 */ /* 0x000fe20007810000 */
[----:B------:R-:W-:Y:S01]  /*8d40*/  FMUL.FTZ R41, R2, R42 ;  /* 0x0000002a02297220 */ /* 0x000fe20000410000 */
[----:B------:R-:W-:Y:S01]  /*8d50*/  ISETP.GT.AND P2, PT, R98, 0x11, PT ;  /* 0x000000116200780c */ /* 0x000fe20003f44270 */
[----:B------:R-:W-:Y:S01]  /*8d60*/  FMUL.FTZ R78, R2, R78 ;  /* 0x0000004e024e7220 */ /* 0x000fe20000410000 */
[----:B---3--:R-:W-:Y:S01]  /*8d70*/  FSEL R42, R93, -INF , P0 ;  /* 0xff8000005d2a7808 */ /* 0x008fe20000000000 */
[----:B------:R-:W2:Y:S01]  /*8d80*/  MUFU.TANH R74, R74 ;  /* 0x0000004a004a7308 */ /* 0x000ea20000002400 */
[----:B------:R-:W-:Y:S01]  /*8d90*/  FMNMX.FTZ R89, R92, R89, !PT ;  /* 0x000000595c597209 */ /* 0x000fe20007810000 */
[----:B------:R-:W-:Y:S01]  /*8da0*/  WARPGROUP.ARRIVE ;  /* 0x00000000000079c5 */ /* 0x000fe20000000000 */
[----:B------:R-:W-:Y:S01]  /*8db0*/  ISETP.GT.AND P3, PT, R98, 0x18, PT ;  /* 0x000000186200780c */ /* 0x000fe20003f64270 */
[----:B------:R-:W-:Y:S01]  /*8dc0*/  FMUL.FTZ R79, R2, R79 ;  /* 0x0000004f024f7220 */ /* 0x000fe20000410000 */
[----:B0-----:R-:W-:-:S02]  /*8dd0*/  FSEL R94, R94, -INF , P2 ;  /* 0xff8000005e5e7808 */ /* 0x001fc40001000000 */
[----:B------:R-:W-:Y:S01]  /*8de0*/  FMNMX.FTZ R89, R42, R89, !PT ;  /* 0x000000592a597209 */ /* 0x000fe20007810000 */
[----:B------:R-:W0:Y:S01]  /*8df0*/  MUFU.TANH R75, R75 ;  /* 0x0000004b004b7308 */ /* 0x000e220000002400 */
[----:B------:R-:W-:Y:S01]  /*8e00*/  QGMMA.64x32x32.F32.E4M3.E4M3 R24, gdesc[UR4], R24, gsb0 ;  /* 0x00600000041879f3 */ /* 0x000fe20008000818 */
[----:B------:R-:W-:Y:S01]  /*8e10*/  ISETP.GT.AND P0, PT, R98, 0x19, PT ;  /* 0x000000196200780c */ /* 0x000fe20003f04270 */
[C---:B------:R-:W-:Y:S01]  /*8e20*/  FMUL.FTZ R82, R2.reuse, R82 ;  /* 0x0000005202527220 */ /* 0x040fe20000410000 */
[----:B-1----:R-:W-:Y:S01]  /*8e30*/  FSEL R102, R95, -INF , P3 ;  /* 0xff8000005f667808 */ /* 0x002fe20001800000 */
[----:B------:R-:W-:Y:S01]  /*8e40*/  FMUL.FTZ R83, R2, R83 ;  /* 0x0000005302537220 */ /* 0x000fe20000410000 */
[----:B------:R-:W-:Y:S01]  /*8e50*/  FMNMX.FTZ R89, R94, R89, !PT ;  /* 0x000000595e597209 */ /* 0x000fe20007810000 */
[----:B------:R-:W-:Y:S01]  /*8e60*/  FMUL.FTZ R86, R2, R86 ;  /* 0x0000005602567220 */ /* 0x000fe20000410000 */
[----:B------:R-:W1:Y:S01]  /*8e70*/  MUFU.TANH R78, R78 ;  /* 0x0000004e004e7308 */ /* 0x000e620000002400 */
[----:B------:R-:W-:Y:S01]  /*8e80*/  ISETP.GT.AND P2, PT, R98, 0x20, PT ;  /* 0x000000206200780c */ /* 0x000fe20003f44270 */
[----:B------:R-:W-:Y:S01]  /*8e90*/  FMUL.FTZ R120, R2, R46 ;  /* 0x0000002e02787220 */ /* 0x000fe20000410000 */
[----:B----4-:R-:W-:Y:S01]  /*8ea0*/  FSEL R96, R96, -INF , P0 ;  /* 0xff80000060607808 */ /* 0x010fe20000000000 */
[----:B------:R-:W-:Y:S01]  /*8eb0*/  FMUL.FTZ R87, R2, R87 ;  /* 0x0000005702577220 */ /* 0x000fe20000410000 */
[----:B------:R-:W-:Y:S01]  /*8ec0*/  FMNMX.FTZ R89, R102, R89, !PT ;  /* 0x0000005966597209 */ /* 0x000fe20007810000 */
[----:B------:R-:W-:-:S02]  /*8ed0*/  FMUL.FTZ R58, R2, R58 ;  /* 0x0000003a023a7220 */ /* 0x000fc40000410000 */
[----:B------:R-:W3:Y:S01]  /*8ee0*/  MUFU.TANH R79, R79 ;  /* 0x0000004f004f7308 */ /* 0x000ee20000002400 */
[----:B------:R-:W-:Y:S01]  /*8ef0*/  ISETP.GT.AND P0, PT, R98, 0x21, PT ;  /* 0x000000216200780c */ /* 0x000fe20003f04270 */
[----:B------:R-:W-:Y:S01]  /*8f00*/  FMUL.FTZ R59, R2, R59 ;  /* 0x0000003b023b7220 */ /* 0x000fe20000410000 */
[----:B--2---:R-:W-:Y:S01]  /*8f10*/  FSEL R74, R74, -INF , P2 ;  /* 0xff8000004a4a7808 */ /* 0x004fe20001000000 */
[----:B------:R-:W-:Y:S01]  /*8f20*/  FMUL.FTZ R122, R2, R50 ;  /* 0x00000032027a7220 */ /* 0x000fe20000410000 */
[----:B------:R-:W-:Y:S01]  /*8f30*/  FMNMX.FTZ R89, R96, R89, !PT ;  /* 0x0000005960597209 */ /* 0x000fe20007810000 */
[----:B------:R-:W-:Y:S02]  /*8f40*/  FMUL.FTZ R63, R2, R63 ;  /* 0x0000003f023f7220 */ /* 0x000fe40000410000 */
[----:B------:R-:W-:Y:S01]  /*8f50*/  MUFU.TANH R60, R60 ;  /* 0x0000003c003c7308 */ /* 0x000fe20000002400 */
[----:B------:R-:W-:Y:S01]  /*8f60*/  ISETP.GT.AND P2, PT, R98, 0x28, PT ;  /* 0x000000286200780c */ /* 0x000fe20003f44270 */
[C---:B------:R-:W-:Y:S01]  /*8f70*/  FMUL.FTZ R66, R2.reuse, R66 ;  /* 0x0000004202427220 */ /* 0x040fe20000410000 */
[----:B0-----:R-:W-:Y:S01]  /*8f80*/  FSEL R46, R75, -INF , P0 ;  /* 0xff8000004b2e7808 */ /* 0x001fe20000000000 */
[C---:B------:R-:W-:Y:S01]  /*8f90*/  FMUL.FTZ R70, R2.reuse, R70 ;  /* 0x0000004602467220 */ /* 0x040fe20000410000 */
[C---:B------:R-:W-:Y:S01]  /*8fa0*/  FMUL.FTZ R126, R2.reuse, R54 ;  /* 0x00000036027e7220 */ /* 0x040fe20000410000 */
[----:B------:R-:W-:-:S02]  /*8fb0*/  FMUL.FTZ R71, R2, R71 ;  /* 0x0000004702477220 */ /* 0x000fc40000410000 */
[----:B------:R-:W-:Y:S01]  /*8fc0*/  MUFU.TANH R69, R69 ;  /* 0x0000004500457308 */ /* 0x000fe20000002400 */
[----:B------:R-:W-:Y:S01]  /*8fd0*/  FMNMX.FTZ R89, R74, R89, !PT ;  /* 0x000000594a597209 */ /* 0x000fe20007810000 */
[C---:B------:R-:W-:Y:S01]  /*8fe0*/  FMUL.FTZ R116, R2.reuse, R43 ;  /* 0x0000002b02747220 */ /* 0x040fe20000410000 */
[C---:B------:R-:W-:Y:S01]  /*8ff0*/  FMUL.FTZ R118, R2.reuse, R47 ;  /* 0x0000002f02767220 */ /* 0x040fe20000410000 */
[C---:B------:R-:W-:Y:S01]  /*9000*/  FMUL.FTZ R124, R2.reuse, R55 ;  /* 0x00000037027c7220 */ /* 0x040fe20000410000 */
[----:B------:R-:W-:Y:S01]  /*9010*/  FMUL.FTZ R3, R2, R88 ;  /* 0x0000005802037220 */ /* 0x000fe20000410000 */
[----:B------:R-:W-:Y:S02]  /*9020*/  ULDC UR4, c[0x0][0x988] ;  /* 0x0002620000047ab9 */ /* 0x000fe40000000800 */
[----:B------:R-:W0:Y:S01]  /*9030*/  MUFU.TANH R82, R82 ;  /* 0x0000005200527308 */ /* 0x000e220000002400 */
[----:B------:R-:W-:Y:S02]  /*9040*/  ISETP.GT.AND P0, PT, R98, 0x29, PT ;  /* 0x000000296200780c */ /* 0x000fe40003f04270 */
[----:B-1----:R-:W-:-:S05]  /*9050*/  FSEL R78, R78, -INF , P2 ;  /* 0xff8000004e4e7808 */ /* 0x002fca0001000000 */
[----:B------:R-:W1:Y:S01]  /*9060*/  MUFU.TANH R83, R83 ;  /* 0x0000005300537308 */ /* 0x000e620000002400 */
[----:B------:R-:W-:Y:S02]  /*9070*/  FMNMX.FTZ R89, R46, R89, !PT ;  /* 0x000000592e597209 */ /* 0x000fe40007810000 */
[----:B------:R-:W-:-:S05]  /*9080*/  ISETP.GT.AND P2, PT, R98, 0x30, PT ;  /* 0x000000306200780c */ /* 0x000fca0003f44270 */
[----:B------:R-:W2:Y:S01]  /*9090*/  MUFU.TANH R86, R86 ;  /* 0x0000005600567308 */ /* 0x000ea20000002400 */
[----:B---3--:R-:W-:Y:S02]  /*90a0*/  FSEL R106, R79, -INF , P0 ;  /* 0xff8000004f6a7808 */ /* 0x008fe40000000000 */
[----:B------:R-:W-:-:S05]  /*90b0*/  FMNMX.FTZ R89, R78, R89, !PT ;  /* 0x000000594e597209 */ /* 0x000fca0007810000 */
[----:B------:R-:W3:Y:S01]  /*90c0*/  MUFU.TANH R87, R87 ;  /* 0x0000005700577308 */ /* 0x000ee20000002400 */
[----:B------:R-:W-:Y:S02]  /*90d0*/  ISETP.GT.AND P0, PT, R98, 0x31, PT ;  /* 0x000000316200780c */ /* 0x000fe40003f04270 */
[----:B0-----:R-:W-:Y:S02]  /*90e0*/  FSEL R82, R82, -INF , P2 ;  /* 0xff80000052527808 */ /* 0x001fe40001000000 */
[----:B------:R-:W-:-:S03]  /*90f0*/  FMNMX.FTZ R89, R106, R89, !PT ;  /* 0x000000596a597209 */ /* 0x000fc60007810000 */
[----:B------:R-:W0:Y:S01]  /*9100*/  MUFU.TANH R58, R58 ;  /* 0x0000003a003a7308 */ /* 0x000e220000002400 */
[----:B------:R-:W-:Y:S02]  /*9110*/  ISETP.GT.AND P2, PT, R98, 0x38, PT ;  /* 0x000000386200780c */ /* 0x000fe40003f44270 */
[----:B-1----:R-:W-:Y:S02]  /*9120*/  FSEL R50, R83, -INF , P0 ;  /* 0xff80000053327808 */ /* 0x002fe40000000000 */
[----:B------:R-:W-:-:S03]  /*9130*/  FMNMX.FTZ R89, R82, R89, !PT ;  /* 0x0000005952597209 */ /* 0x000fc60007810000 */
[----:B------:R-:W1:Y:S01]  /*9140*/  MUFU.TANH R59, R59 ;  /* 0x0000003b003b7308 */ /* 0x000e620000002400 */
[----:B------:R-:W-:Y:S02]  /*9150*/  ISETP.GT.AND P0, PT, R98, 0x39, PT ;  /* 0x000000396200780c */ /* 0x000fe40003f04270 */
[----:B--2---:R-:W-:Y:S02]  /*9160*/  FSEL R86, R86, -INF , P2 ;  /* 0xff80000056567808 */ /* 0x004fe40001000000 */
[----:B------:R-:W-:Y:S02]  /*9170*/  FMNMX.FTZ R89, R50, R89, !PT ;  /* 0x0000005932597209 */ /* 0x000fe40007810000 */
[----:B------:R-:W-:Y:S01]  /*9180*/  ISETP.GT.AND P2, PT, R98, 0x40, PT ;  /* 0x000000406200780c */ /* 0x000fe20003f44270 */
[----:B------:R-:W2:Y:S01]  /*9190*/  MUFU.TANH R63, R63 ;  /* 0x0000003f003f7308 */ /* 0x000ea20000002400 */
[----:B---3--:R-:W-:Y:S02]  /*91a0*/  FSEL R108, R87, -INF , P0 ;  /* 0xff800000576c7808 */ /* 0x008fe40000000000 */
[----:B------:R-:W-:-:S02]  /*91b0*/  FMNMX.FTZ R89, R86, R89, !PT ;  /* 0x0000005956597209 */ /* 0x000fc40007810000 */
[----:B------:R-:W-:Y:S02]  /*91c0*/  ISETP.GT.AND P0, PT, R98, 0x41, PT ;  /* 0x000000416200780c */ /* 0x000fe40003f04270 */
[----:B0-----:R-:W-:Y:S01]  /*91d0*/  FSEL R58, R58, -INF , P2 ;  /* 0xff8000003a3a7808 */ /* 0x001fe20001000000 */
[----:B------:R-:W0:Y:S01]  /*91e0*/  MUFU.TANH R66, R66 ;  /* 0x0000004200427308 */ /* 0x000e220000002400 */
[----:B------:R-:W-:Y:S02]  /*91f0*/  FMNMX.FTZ R89, R108, R89, !PT ;  /* 0x000000596c597209 */ /* 0x000fe40007810000 */
[----:B------:R-:W-:Y:S02]  /*9200*/  ISETP.GT.AND P2, PT, R98, 0x48, PT ;  /* 0x000000486200780c */ /* 0x000fe40003f44270 */
[----:B-1----:R-:W-:Y:S02]  /*9210*/  FSEL R54, R59, -INF , P0 ;  /* 0xff8000003b367808 */ /* 0x002fe40000000000 */
[----:B------:R-:W-:Y:S01]  /*9220*/  FMNMX.FTZ R89, R58, R89, !PT ;  /* 0x000000593a597209 */ /* 0x000fe20007810000 */
[----:B------:R-:W1:Y:S01]  /*9230*/  MUFU.TANH R70, R70 ;  /* 0x0000004600467308 */ /* 0x000e620000002400 */
[----:B------:R-:W-:-:S02]  /*9240*/  ISETP.GT.AND P0, PT, R98, 0x49, PT ;  /* 0x000000496200780c */ /* 0x000fc40003f04270 */
[----:B------:R-:W-:Y:S02]  /*9250*/  FSEL R110, R60, -INF , P2 ;  /* 0xff8000003c6e7808 */ /* 0x000fe40001000000 */
[----:B------:R-:W-:Y:S02]  /*9260*/  FMNMX.FTZ R89, R54, R89, !PT ;  /* 0x0000005936597209 */ /* 0x000fe40007810000 */
[----:B------:R-:W-:Y:S01]  /*9270*/  ISETP.GT.AND P2, PT, R98, 0x50, PT ;  /* 0x000000506200780c */ /* 0x000fe20003f44270 */
[----:B------:R-:W3:Y:S01]  /*9280*/  MUFU.TANH R71, R71 ;  /* 0x0000004700477308 */ /* 0x000ee20000002400 */
[----:B--2---:R-:W-:Y:S02]  /*9290*/  FSEL R112, R63, -INF , P0 ;  /* 0xff8000003f707808 */ /* 0x004fe40000000000 */
[----:B------:R-:W-:Y:S02]  /*92a0*/  FMNMX.FTZ R89, R110, R89, !PT ;  /* 0x000000596e597209 */ /* 0x000fe40007810000 */
[----:B------:R-:W-:-:S02]  /*92b0*/  ISETP.GT.AND P0, PT, R98, 0x51, PT ;  /* 0x000000516200780c */ /* 0x000fc40003f04270 */
[----:B0-----:R-:W-:Y:S01]  /*92c0*/  FSEL R66, R66, -INF , P2 ;  /* 0xff80000042427808 */ /* 0x001fe20001000000 */
[----:B------:R-:W0:Y:S01]  /*92d0*/  MUFU.TANH R41, R41 ;  /* 0x0000002900297308 */ /* 0x000e220000002400 */
[----:B------:R-:W-:Y:S01]  /*92e0*/  FMNMX.FTZ R89, R112, R89, !PT ;  /* 0x0000005970597209 */ /* 0x000fe20007810000 */
[----:B------:R-:W-:Y:S02]  /*92f0*/  WARPGROUP.DEPBAR.LE gsb0, 0x0 ;  /* 0x00008000000079c5 */ /* 0x000fe40000010000 */
[----:B------:R-:W-:Y:S01]  /*9300*/  FMUL.FTZ R128, R2, R26 ;  /* 0x0000001a02807220 */ /* 0x000fe20000410000 */
[----:B------:R-:W-:Y:S02]  /*9310*/  ISETP.GT.AND P2, PT, R98, 0x58, PT ;  /* 0x000000586200780c */ /* 0x000fe40003f44270 */
[----:B------:R-:W-:Y:S01]  /*9320*/  FSEL R26, R69, -INF , P0 ;  /* 0xff800000451a7808 */ /* 0x000fe20000000000 */
[----:B------:R-:W2:Y:S01]  /*9330*/  MUFU.TANH R116, R116 ;  /* 0x0000007400747308 */ /* 0x000ea20000002400 */
[----:B------:R-:W-:-:S02]  /*9340*/  FMNMX.FTZ R89, R66, R89, !PT ;  /* 0x0000005942597209 */ /* 0x000fc40007810000 */
[----:B------:R-:W-:Y:S02]  /*9350*/  ISETP.GT.AND P0, PT, R98, 0x59, PT ;  /* 0x000000596200780c */ /* 0x000fe40003f04270 */
[----:B-1----:R-:W-:Y:S02]  /*9360*/  FSEL R70, R70, -INF , P2 ;  /* 0xff80000046467808 */ /* 0x002fe40001000000 */
[----:B------:R-:W-:Y:S01]  /*9370*/  FMNMX.FTZ R89, R26, R89, !PT ;  /* 0x000000591a597209 */ /* 0x000fe20007810000 */
[----:B------:R-:W1:Y:S01]  /*9380*/  MUFU.TANH R120, R120 ;  /* 0x0000007800787308 */ /* 0x000e620000002400 */
[----:B------:R-:W-:Y:S01]  /*9390*/  ISETP.GT.AND P2, PT, R98, 0x60, PT ;  /* 0x000000606200780c */ /* 0x000fe20003f44270 */
[----:B------:R-:W-:Y:S01]  /*93a0*/  FMUL.FTZ R43, R2, R51 ;  /* 0x00000033022b7220 */ /* 0x000fe20000410000 */
[----:B---3--:R-:W-:Y:S02]  /*93b0*/  FSEL R114, R71, -INF , P0 ;  /* 0xff80000047727808 */ /* 0x008fe40000000000 */
[----:B------:R-:W-:-:S03]  /*93c0*/  FMNMX.FTZ R89, R70, R89, !PT ;  /* 0x0000005946597209 */ /* 0x000fc60007810000 */
[----:B------:R-:W3:Y:S01]  /*93d0*/  MUFU.TANH R118, R118 ;  /* 0x0000007600767308 */ /* 0x000ee20000002400 */
[----:B------:R-:W-:Y:S01]  /*93e0*/  FMUL.FTZ R132, R2, R30 ;  /* 0x0000001e02847220 */ /* 0x000fe20000410000 */
[----:B------:R-:W-:Y:S02]  /*93f0*/  ISETP.GT.AND P0, PT, R98, 0x61, PT ;  /* 0x000000616200780c */ /* 0x000fe40003f04270 */
[----:B0-----:R-:W-:Y:S02]  /*9400*/  FSEL R30, R41, -INF , P2 ;  /* 0xff800000291e7808 */ /* 0x001fe40001000000 */
[----:B------:R-:W-:Y:S02]  /*9410*/  FMNMX.FTZ R89, R114, R89, !PT ;  /* 0x0000005972597209 */ /* 0x000fe40007810000 */
[----:B------:R-:W0:Y:S01]  /*9420*/  MUFU.TANH R122, R122 ;  /* 0x0000007a007a7308 */ /* 0x000e220000002400 */
[----:B------:R-:W-:Y:S02]  /*9430*/  ISETP.GT.AND P2, PT, R98, 0x68, PT ;  /* 0x000000686200780c */ /* 0x000fe40003f44270 */
[----:B--2---:R-:W-:-:S02]  /*9440*/  FSEL R116, R116, -INF , P0 ;  /* 0xff80000074747808 */ /* 0x004fc40000000000 */
[----:B------:R-:W-:-:S03]  /*9450*/  FMNMX.FTZ R89, R30, R89, !PT ;  /* 0x000000591e597209 */ /* 0x000fc60007810000 */
[----:B------:R-:W2:Y:S01]  /*9460*/  MUFU.TANH R43, R43 ;  /* 0x0000002b002b7308 */ /* 0x000ea20000002400 */
[----:B------:R-:W-:Y:S02]  /*9470*/  ISETP.GT.AND P0, PT, R98, 0x69, PT ;  /* 0x000000696200780c */ /* 0x000fe40003f04270 */
[----:B-1----:R-:W-:Y:S02]  /*9480*/  FSEL R120, R120, -INF , P2 ;  /* 0xff80000078787808 */ /* 0x002fe40001000000 */
[----:B------:R-:W-:-:S03]  /*9490*/  FMNMX.FTZ R89, R116, R89, !PT ;  /* 0x0000005974597209 */ /* 0x000fc60007810000 */
[----:B------:R-:W1:Y:S01]  /*94a0*/  MUFU.TANH R126, R126 ;  /* 0x0000007e007e7308 */ /* 0x000e620000002400 */
[----:B------:R-:W-:Y:S01]  /*94b0*/  ISETP.GT.AND P2, PT, R98, 0x70, PT ;  /* 0x000000706200780c */ /* 0x000fe20003f44270 */
[----:B------:R-:W-:Y:S01]  /*94c0*/  FMUL.FTZ R27, R2, R27 ;  /* 0x0000001b021b7220 */ /* 0x000fe20000410000 */
[----:B---3--:R-:W-:Y:S02]  /*94d0*/  FSEL R118, R118, -INF , P0 ;  /* 0xff80000076767808 */ /* 0x008fe40000000000 */
[----:B------:R-:W-:-:S03]  /*94e0*/  FMNMX.FTZ R89, R120, R89, !PT ;  /* 0x0000005978597209 */ /* 0x000fc60007810000 */
[----:B------:R-:W3:Y:S01]  /*94f0*/  MUFU.TANH R124, R124 ;  /* 0x0000007c007c7308 */ /* 0x000ee20000002400 */
[----:B------:R-:W-:Y:S02]  /*9500*/  ISETP.GT.AND P0, PT, R98, 0x71, PT ;  /* 0x000000716200780c */ /* 0x000fe40003f04270 */
[----:B0-----:R-:W-:Y:S02]  /*9510*/  FSEL R122, R122, -INF , P2 ;  /* 0xff8000007a7a7808 */ /* 0x001fe40001000000 */
[----:B------:R-:W-:-:S03]  /*9520*/  FMNMX.FTZ R89, R118, R89, !PT ;  /* 0x0000005976597209 */ /* 0x000fc60007810000 */
[----:B------:R-:W0:Y:S01]  /*9530*/  MUFU.TANH R128, R128 ;  /* 0x0000008000807308 */ /* 0x000e220000002400 */
[C---:B------:R-:W-:Y:S01]  /*9540*/  FMUL.FTZ R130, R2.reuse, R31 ;  /* 0x0000001f02827220 */ /* 0x040fe20000410000 */
[----:B------:R-:W-:Y:S01]  /*9550*/  FMUL.FTZ R31, R2, R34 ;  /* 0x00000022021f7220 */ /* 0x000fe20000410000 */
[----:B------:R-:W-:Y:S02]  /*9560*/  ISETP.GT.AND P2, PT, R98, 0x78, PT ;  /* 0x000000786200780c */ /* 0x000fe40003f44270 */
[----:B--2---:R-:W-:Y:S02]  /*9570*/  FSEL R34, R43, -INF , P0 ;  /* 0xff8000002b227808 */ /* 0x004fe40000000000 */
[----:B------:R-:W-:Y:S01]  /*9580*/  FMNMX.FTZ R89, R122, R89, !PT ;  /* 0x000000597a597209 */ /* 0x000fe20007810000 */
[----:B------:R-:W2:Y:S01]  /*9590*/  MUFU.TANH R27, R27 ;  /* 0x0000001b001b7308 */ /* 0x000ea20000002400 */
[----:B------:R-:W-:Y:S02]  /*95a0*/  ISETP.GT.AND P0, PT, R98, 0x79, PT ;  /* 0x000000796200780c */ /* 0x000fe40003f04270 */
[----:B-1----:R-:W-:-:S02]  /*95b0*/  FSEL R126, R126, -INF , P2 ;  /* 0xff8000007e7e7808 */ /* 0x002fc40001000000 */
[----:B------:R-:W-:-:S03]  /*95c0*/  FMNMX.FTZ R89, R34, R89, !PT ;  /* 0x0000005922597209 */ /* 0x000fc60007810000 */
[----:B------:R-:W1:Y:S01]  /*95d0*/  MUFU.TANH R132, R132 ;  /* 0x0000008400847308 */ /* 0x000e620000002400 */
[----:B------:R-:W-:Y:S01]  /*95e0*/  ISETP.GT.AND P2, PT, R98, 0x80, PT ;  /* 0x000000806200780c */ /* 0x000fe20003f44270 */
[----:B------:R-:W-:Y:S01]  /*95f0*/  FMUL.FTZ R35, R2, R35 ;  /* 0x0000002302237220 */ /* 0x000fe20000410000 */
[----:B---3--:R-:W-:Y:S02]  /*9600*/  FSEL R124, R124, -INF , P0 ;  /* 0xff8000007c7c7808 */ /* 0x008fe40000000000 */
[----:B------:R-:W-:-:S03]  /*9610*/  FMNMX.FTZ R89, R126, R89, !PT ;  /* 0x000000597e597209 */ /* 0x000fc60007810000 */
[----:B------:R-:W3:Y:S01]  /*9620*/  MUFU.TANH R130, R130 ;  /* 0x0000008200827308 */ /* 0x000ee20000002400 */
[----:B------:R-:W-:Y:S01]  /*9630*/  ISETP.GT.AND P0, PT, R98, 0x81, PT ;  /* 0x000000816200780c */ /* 0x000fe20003f04270 */
[----:B------:R-:W-:Y:S01]  /*9640*/  FMUL.FTZ R41, R2, R38 ;  /* 0x0000002602297220 */ /* 0x000fe20000410000 */
[----:B0-----:R-:W-:Y:S02]  /*9650*/  FSEL R128, R128, -INF , P2 ;  /* 0xff80000080807808 */ /* 0x001fe40001000000 */
[----:B------:R-:W-:-:S03]  /*9660*/  FMNMX.FTZ R89, R124, R89, !PT ;  /* 0x000000597c597209 */ /* 0x000fc60007810000 */
[----:B------:R-:W0:Y:S01]  /*9670*/  MUFU.TANH R31, R31 ;  /* 0x0000001f001f7308 */ /* 0x000e220000002400 */
[----:B------:R-:W-:Y:S01]  /*9680*/  ISETP.GT.AND P2, PT, R98, 0x88, PT ;  /* 0x000000886200780c */ /* 0x000fe20003f44270 */
[----:B------:R-:W-:Y:S01]  /*9690*/  FMUL.FTZ R39, R2, R39 ;  /* 0x0000002702277220 */ /* 0x000fe20000410000 */
[----:B--2---:R-:W-:Y:S02]  /*96a0*/  FSEL R38, R27, -INF , P0 ;  /* 0xff8000001b267808 */ /* 0x004fe40000000000 */
[----:B------:R-:W-:-:S03]  /*96b0*/  FMNMX.FTZ R89, R128, R89, !PT ;  /* 0x0000005980597209 */ /* 0x000fc60007810000 */
[----:B------:R-:W2:Y:S01]  /*96c0*/  MUFU.TANH R35, R35 ;  /* 0x0000002300237308 */ /* 0x000ea20000002400 */
[----:B------:R-:W-:Y:S02]  /*96d0*/  ISETP.GT.AND P0, PT, R98, 0x89, PT ;  /* 0x000000896200780c */ /* 0x000fe40003f04270 */
[----:B-1----:R-:W-:Y:S02]  /*96e0*/  FSEL R132, R132, -INF , P2 ;  /* 0xff80000084847808 */ /* 0x002fe40001000000 */
[----:B------:R-:W-:-:S03]  /*96f0*/  FMNMX.FTZ R89, R38, R89, !PT ;  /* 0x0000005926597209 */ /* 0x000fc60007810000 */
[----:B------:R-:W1:Y:S01]  /*9700*/  MUFU.TANH R41, R41 ;  /* 0x0000002900297308 */ /* 0x000e620000002400 */
[----:B------:R-:W-:Y:S02]  /*9710*/  ISETP.GT.AND P2, PT, R98, 0x90, PT ;  /* 0x000000906200780c */ /* 0x000fe40003f44270 */
[----:B---3--:R-:W-:Y:S02]  /*9720*/  FSEL R130, R130, -INF , P0 ;  /* 0xff80000082827808 */ /* 0x008fe40000000000 */
[----:B------:R-:W-:-:S03]  /*9730*/  FMNMX.FTZ R89, R132, R89, !PT ;  /* 0x0000005984597209 */ /* 0x000fc60007810000 */
[----:B------:R-:W3:Y:S01]  /*9740*/  MUFU.TANH R39, R39 ;  /* 0x0000002700277308 */ /* 0x000ee20000002400 */
[----:B------:R-:W-:Y:S02]  /*9750*/  ISETP.GT.AND P0, PT, R98, 0x91, PT ;  /* 0x000000916200780c */ /* 0x000fe40003f04270 */
[----:B0-----:R-:W-:Y:S02]  /*9760*/  FSEL R134, R31, -INF , P2 ;  /* 0xff8000001f867808 */ /* 0x001fe40001000000 */
[----:B------:R-:W-:Y:S01]  /*9770*/  FMNMX.FTZ R89, R130, R89, !PT ;  /* 0x0000005982597209 */ /* 0x000fe20007810000 */
[----:B------:R-:W-:Y:S01]  /*9780*/  FMUL.FTZ R27, R2, R44 ;  /* 0x0000002c021b7220 */ /* 0x000fe20000410000 */
[----:B------:R-:W-:Y:S02]  /*9790*/  ISETP.GT.AND P2, PT, R98, 0x98, PT ;  /* 0x000000986200780c */ /* 0x000fe40003f44270 */
[----:B--2---:R-:W-:Y:S02]  /*97a0*/  FSEL R44, R35, -INF , P0 ;  /* 0xff800000232c7808 */ /* 0x004fe40000000000 */
[----:B------:R-:W-:-:S02]  /*97b0*/  FMNMX.FTZ R89, R134, R89, !PT ;  /* 0x0000005986597209 */ /* 0x000fc40007810000 */
[----:B------:R-:W-:Y:S02]  /*97c0*/  ISETP.GT.AND P0, PT, R98, 0x99, PT ;  /* 0x000000996200780c */ /* 0x000fe40003f04270 */
[----:B-1----:R-:W-:Y:S02]  /*97d0*/  FSEL R136, R41, -INF , P2 ;  /* 0xff80000029887808 */ /* 0x002fe40001000000 */
[----:B------:R-:W-:Y:S02]  /*97e0*/  FMNMX.FTZ R89, R44, R89, !PT ;  /* 0x000000592c597209 */ /* 0x000fe40007810000 */
[----:B---3--:R-:W-:Y:S02]  /*97f0*/  FSEL R98, R39, -INF , P0 ;  /* 0xff80000027627808 */ /* 0x008fe40000000000 */
[----:B------:R-:W-:-:S04]  /*9800*/  FMNMX.FTZ R89, R136, R89, !PT ;  /* 0x0000005988597209 */ /* 0x000fc80007810000 */
[----:B------:R-:W-:Y:S01]  /*9810*/  FMNMX.FTZ R89, R98, R89, !PT ;  /* 0x0000005962597209 */ /* 0x000fe20007810000 */
[----:B------:R-:W-:-:S04]  /*9820*/  FMUL.FTZ R35, R2, R48 ;  /* 0x0000003002237220 */ /* 0x000fc80000410000 */
[----:B------:R-:W0:Y:S01]  /*9830*/  SHFL.BFLY PT, R48, R89, 0x2, 0x1f ;  /* 0x0c401f0059307f89 */ /* 0x000e2200000e0000 */
[----:B------:R-:W-:Y:S01]  /*9840*/  FMUL.FTZ R31, R2, R45 ;  /* 0x0000002d021f7220 */ /* 0x000fe20000410000 */
[----:B0-----:R-:W-:-:S05]  /*9850*/  FMNMX.FTZ R48, R89, R48, !PT ;  /* 0x0000003059307209 */ /* 0x001fca0007810000 */
[----:B------:R-:W0:Y:S01]  /*9860*/  SHFL.BFLY PT, R45, R48, 0x1, 0x1f ;  /* 0x0c201f00302d7f89 */ /* 0x000e2200000e0000 */
[----:B------:R-:W1:Y:S01]  /*9870*/  MUFU.TANH R3, R3 ;  /* 0x0000000300037308 */ /* 0x000e620000002400 */
[----:B------:R-:W-:-:S07]  /*9880*/  IMAD.U32 R59, RZ, RZ, UR4 ;  /* 0x00000004ff3b7e24 */ /* 0x000fce000f8e00ff */
[----:B------:R-:W2:Y:S01]  /*9890*/  MUFU.TANH R12, R12 ;  /* 0x0000000c000c7308 */ /* 0x000ea20000002400 */
[----:B------:R-:W-:-:S07]  /*98a0*/  VIADDMNMX R62, R62, R67, R68, PT ;  /* 0x000000433e3e7246 */ /* 0x000fce0003800144 */
[----:B------:R-:W3:Y:S01]  /*98b0*/  MUFU.TANH R13, R13 ;  /* 0x0000000d000d7308 */ /* 0x000ee20000002400 */
[----:B0-----:R-:W-:-:S07]  /*98c0*/  FMNMX.FTZ R60, R48, R45, !PT ;  /* 0x0000002d303c7209 */ /* 0x001fce0007810000 */
[----:B------:R-:W0:Y:S01]  /*98d0*/  MUFU.TANH R14, R14 ;  /* 0x0000000e000e7308 */ /* 0x000e220000002400 */
[C---:B------:R-:W-:Y:S01]  /*98e0*/  FSETP.NEU.FTZ.AND P0, PT, R60.reuse, -INF , PT ;  /* 0xff8000003c00780b */ /* 0x040fe20003f1d000 */
[----:B------:R-:W-:-:S01]  /*98f0*/  FFMA.FTZ R47, R60, R59, -8 ;  /* 0xc10000003c2f7423 */ /* 0x000fc2000001003b */
[----:B------:R-:W-:Y:S01]  /*9900*/  FMUL.FTZ R45, R2, R37 ;  /* 0x00000025022d7220 */ /* 0x000fe20000410000 */
[----:B------:R-:W-:-:S04]  /*9910*/  ISETP.GT.AND P2, PT, R62, 0x1, PT ;  /* 0x000000013e00780c */ /* 0x000fc80003f44270 */
[----:B------:R-:W4:Y:S01]  /*9920*/  MUFU.TANH R15, R15 ;  /* 0x0000000f000f7308 */ /* 0x000f220000002400 */
[----:B------:R-:W-:Y:S02]  /*9930*/  FSEL R37, R47, RZ, P0 ;  /* 0x000000ff2f257208 */ /* 0x000fe40000000000 */
[----:B------:R-:W-:Y:S01]  /*9940*/  ISETP.GT.AND P0, PT, R62, RZ, PT ;  /* 0x000000ff3e00720c */ /* 0x000fe20003f04270 */
[----:B------:R-:W-:Y:S01]  /*9950*/  FMUL.FTZ R41, R2, R52 ;  /* 0x0000003402297220 */ /* 0x000fe20000410000 */
[----:B------:R-:W-:Y:S01]  /*9960*/  ISETP.GT.AND P3, PT, R62, 0x8, PT ;  /* 0x000000083e00780c */ /* 0x000fe20003f64270 */
[----:B------:R-:W-:Y:S01]  /*9970*/  FMUL.FTZ R88, R2, R101 ;  /* 0x0000006502587220 */ /* 0x000fe20000410000 */
[----:B-1----:R-:W-:Y:S01]  /*9980*/  FSEL R52, R3, -INF , P0 ;  /* 0xff80000003347808 */ /* 0x002fe20000000000 */
[----:B------:R-:W1:Y:S01]  /*9990*/  MUFU.TANH R20, R20 ;  /* 0x0000001400147308 */ /* 0x000e620000002400 */
[----:B--2---:R-:W-:Y:S02]  /*99a0*/  FSEL R12, R12, -INF , P2 ;  /* 0xff8000000c0c7808 */ /* 0x004fe40001000000 */
[----:B---3--:R-:W-:Y:S01]  /*99b0*/  FSEL R68, R13, -INF , P3 ;  /* 0xff8000000d447808 */ /* 0x008fe20001800000 */
[----:B------:R-:W-:Y:S01]  /*99c0*/  FMUL.FTZ R72, R2, R72 ;  /* 0x0000004802487220 */ /* 0x000fe20000410000 */
[----:B------:R-:W-:-:S02]  /*99d0*/  ISETP.GT.AND P0, PT, R62, 0x9, PT ;  /* 0x000000093e00780c */ /* 0x000fc40003f04270 */
[----:B------:R-:W-:Y:S01]  /*99e0*/  FMNMX.FTZ R13, R52, R12, !PT ;  /* 0x0000000c340d7209 */ /* 0x000fe20007810000 */
[----:B------:R-:W2:Y:S01]  /*99f0*/  MUFU.TANH R21, R21 ;  /* 0x0000001500157308 */ /* 0x000ea20000002400 */
[----:B------:R-:W-:Y:S01]  /*9a00*/  ISETP.GT.AND P2, PT, R62, 0x10, PT ;  /* 0x000000103e00780c */ /* 0x000fe20003f44270 */
[----:B------:R-:W-:Y:S01]  /*9a10*/  FMUL.FTZ R73, R2, R73 ;  /* 0x0000004902497220 */ /* 0x000fe20000410000 */
[----:B0-----:R-:W-:Y:S01]  /*9a20*/  FSEL R14, R14, -INF , P0 ;  /* 0xff8000000e0e7808 */ /* 0x001fe20000000000 */
[----:B------:R-:W-:Y:S01]  /*9a30*/  FMUL.FTZ R39, R2, R49 ;  /* 0x0000003102277220 */ /* 0x000fe20000410000 */
[----:B------:R-:W-:-:S03]  /*9a40*/  FMNMX.FTZ R13, R68, R13, !PT ;  /* 0x0000000d440d7209 */ /* 0x000fc60007810000 */
[----:B------:R-:W0:Y:S01]  /*9a50*/  MUFU.TANH R88, R88 ;  /* 0x0000005800587308 */ /* 0x000e220000002400 */
[----:B------:R-:W-:-:S01]  /*9a60*/  FFMA.FTZ R49, R92, R59, -R37 ;  /* 0x0000003b5c317223 */ /* 0x000fc20000010825 */
[----:B----4-:R-:W-:Y:S01]  /*9a70*/  FSEL R92, R15, -INF , P2 ;  /* 0xff8000000f5c7808 */ /* 0x010fe20001000000 */
[----:B------:R-:W-:Y:S01]  /*9a80*/  FMUL.FTZ R76, R2, R76 ;  /* 0x0000004c024c7220 */ /* 0x000fe20000410000 */
[----:B------:R-:W-:Y:S02]  /*9a90*/  ISETP.GT.AND P0, PT, R62, 0x11, PT ;  /* 0x000000113e00780c */ /* 0x000fe40003f04270 */
[----:B------:R-:W-:Y:S02]  /*9aa0*/  FMNMX.FTZ R15, R14, R13, !PT ;  /* 0x0000000d0e0f7209 */ /* 0x000fe40007810000 */
[----:B------:R-:W3:Y:S01]  /*9ab0*/  MUFU.TANH R72, R72 ;  /* 0x0000004800487308 */ /* 0x000ee20000002400 */
[----:B------:R-:W-:Y:S01]  /*9ac0*/  ISETP.GT.AND P2, PT, R62, 0x18, PT ;  /* 0x000000183e00780c */ /* 0x000fe20003f44270 */
[----:B------:R-:W-:Y:S01]  /*9ad0*/  FMUL.FTZ R77, R2, R77 ;  /* 0x0000004d024d7220 */ /* 0x000fe20000410000 */
[----:B-1----:R-:W-:-:S02]  /*9ae0*/  FSEL R20, R20, -INF , P0 ;  /* 0xff80000014147808 */ /* 0x002fc40000000000 */
[----:B------:R-:W-:-:S03]  /*9af0*/  FMNMX.FTZ R15, R92, R15, !PT ;  /* 0x0000000f5c0f7209 */ /* 0x000fc60007810000 */
[----:B------:R-:W-:Y:S01]  /*9b00*/  MUFU.TANH R73, R73 ;  /* 0x0000004900497308 */ /* 0x000fe20000002400 */
[----:B------:R-:W-:Y:S01]  /*9b10*/  FMUL.FTZ R43, R2, R53 ;  /* 0x00000035022b7220 */ /* 0x000fe20000410000 */
[----:B------:R-:W-:Y:S01]  /*9b20*/  FFMA.FTZ R53, R74, R59, -R37 ;  /* 0x0000003b4a357223 */ /* 0x000fe20000010825 */
[----:B------:R-:W-:Y:S01]  /*9b30*/  ISETP.GT.AND P0, PT, R62, 0x19, PT ;  /* 0x000000193e00780c */ /* 0x000fe20003f04270 */
[----:B------:R-:W-:Y:S01]  /*9b40*/  FMUL.FTZ R80, R2, R80 ;  /* 0x0000005002507220 */ /* 0x000fe20000410000 */
[----:B--2---:R-:W-:Y:S02]  /*9b50*/  FSEL R74, R21, -INF , P2 ;  /* 0xff800000154a7808 */ /* 0x004fe40001000000 */
[----:B------:R-:W-:Y:S01]  /*9b60*/  FMNMX.FTZ R15, R20, R15, !PT ;  /* 0x0000000f140f7209 */ /* 0x000fe20007810000 */
[----:B------:R-:W1:Y:S01]  /*9b70*/  MUFU.TANH R76, R76 ;  /* 0x0000004c004c7308 */ /* 0x000e620000002400 */
[----:B------:R-:W-:Y:S01]  /*9b80*/  ISETP.GT.AND P2, PT, R62, 0x20, PT ;  /* 0x000000203e00780c */ /* 0x000fe20003f44270 */
[----:B------:R-:W-:Y:S01]  /*9b90*/  FMUL.FTZ R81, R2, R81 ;  /* 0x0000005102517220 */ /* 0x000fe20000410000 */
[----:B0-----:R-:W-:-:S02]  /*9ba0*/  FSEL R88, R88, -INF , P0 ;  /* 0xff80000058587808 */ /* 0x001fc40000000000 */
[----:B------:R-:W-:-:S03]  /*9bb0*/  FMNMX.FTZ R15, R74, R15, !PT ;  /* 0x0000000f4a0f7209 */ /* 0x000fc60007810000 */
[----:B------:R-:W0:Y:S01]  /*9bc0*/  MUFU.TANH R77, R77 ;  /* 0x0000004d004d7308 */ /* 0x000e220000002400 */
[----:B------:R-:W-:Y:S01]  /*9bd0*/  ISETP.GT.AND P0, PT, R62, 0x21, PT ;  /* 0x000000213e00780c */ /* 0x000fe20003f04270 */
[----:B------:R-:W-:Y:S01]  /*9be0*/  FMUL.FTZ R84, R2, R84 ;  /* 0x0000005402547220 */ /* 0x000fe20000410000 */
[----:B---3--:R-:W-:Y:S02]  /*9bf0*/  FSEL R72, R72, -INF , P2 ;  /* 0xff80000048487808 */ /* 0x008fe40001000000 */
[----:B------:R-:W-:-:S03]  /*9c00*/  FMNMX.FTZ R21, R88, R15, !PT ;  /* 0x0000000f58157209 */ /* 0x000fc60007810000 */
[----:B------:R-:W2:Y:S01]  /*9c10*/  MUFU.TANH R80, R80 ;  /* 0x0000005000507308 */ /* 0x000ea20000002400 */
[----:B------:R-:W-:Y:S01]  /*9c20*/  ISETP.GT.AND P2, PT, R62, 0x28, PT ;  /* 0x000000283e00780c */ /* 0x000fe20003f44270 */
[----:B------:R-:W-:Y:S01]  /*9c30*/  FMUL.FTZ R85, R2, R85 ;  /* 0x0000005502557220 */ /* 0x000fe20000410000 */
[----:B------:R-:W-:-:S05]  /*9c40*/  FMNMX.FTZ R21, R72, R21, !PT ;  /* 0x0000001548157209 */ /* 0x000fca0007810000 */
[----:B------:R3:W-:Y:S01]  /*9c50*/  MUFU.EX2 R13, R53 ;  /* 0x00000035000d7308 */ /* 0x0007e20000000800 */
[----:B-1----:R-:W-:Y:S01]  /*9c60*/  FSEL R76, R76, -INF , P2 ;  /* 0xff8000004c4c7808 */ /* 0x002fe20001000000 */
[----:B------:R-:W-:-:S06]  /*9c70*/  FMUL.FTZ R56, R2, R56 ;  /* 0x0000003802387220 */ /* 0x000fcc0000410000 */
[----:B------:R-:W1:Y:S01]  /*9c80*/  MUFU.TANH R81, R81 ;  /* 0x0000005100517308 */ /* 0x000e620000002400 */
[----:B---3--:R-:W-:-:S01]  /*9c90*/  FFMA.FTZ R53, R78, R59, -R37 ;  /* 0x0000003b4e357223 */ /* 0x008fc20000010825 */
[----:B------:R-:W-:Y:S02]  /*9ca0*/  FSEL R78, R73, -INF , P0 ;  /* 0xff800000494e7808 */ /* 0x000fe40000000000 */
[----:B------:R-:W-:Y:S02]  /*9cb0*/  ISETP.GT.AND P0, PT, R62, 0x29, PT ;  /* 0x000000293e00780c */ /* 0x000fe40003f04270 */
[----:B------:R-:W-:Y:S02]  /*9cc0*/  FMNMX.FTZ R21, R78, R21, !PT ;  /* 0x000000154e157209 */ /* 0x000fe40007810000 */
[----:B------:R-:W3:Y:S01]  /*9cd0*/  MUFU.TANH R84, R84 ;  /* 0x0000005400547308 */ /* 0x000ee20000002400 */
[----:B------:R-:W-:-:S01]  /*9ce0*/  FFMA.FTZ R51, R94, R59, -R37 ;  /* 0x0000003b5e337223 */ /* 0x000fc20000010825 */
[----:B------:R-:W-:Y:S01]  /*9cf0*/  ISETP.GT.AND P2, PT, R62, 0x30, PT ;  /* 0x000000303e00780c */ /* 0x000fe20003f44270 */
[----:B------:R-:W-:Y:S01]  /*9d00*/  FMUL.FTZ R57, R2, R57 ;  /* 0x0000003902397220 */ /* 0x000fe20000410000 */
[----:B0-----:R-:W-:-:S02]  /*9d10*/  FSEL R94, R77, -INF , P0 ;  /* 0xff8000004d5e7808 */ /* 0x001fc40000000000 */
[----:B------:R-:W-:Y:S02]  /*9d20*/  FMNMX.FTZ R21, R76, R21, !PT ;  /* 0x000000154c157209 */ /* 0x000fe40007810000 */
[----:B------:R-:W0:Y:S01]  /*9d30*/  MUFU.TANH R85, R85 ;  /* 0x0000005500557308 */ /* 0x000e220000002400 */
[----:B------:R-:W-:Y:S02]  /*9d40*/  ISETP.GT.AND P0, PT, R62, 0x31, PT ;  /* 0x000000313e00780c */ /* 0x000fe40003f04270 */
[----:B--2---:R-:W-:Y:S01]  /*9d50*/  FSEL R80, R80, -INF , P2 ;  /* 0xff80000050507808 */ /* 0x004fe20001000000 */
[----:B------:R-:W-:-:S04]  /*9d60*/  FFMA.FTZ R55, R82, R59, -R37 ;  /* 0x0000003b52377223 */ /* 0x000fc80000010825 */
[----:B------:R-:W2:Y:S01]  /*9d70*/  MUFU.TANH R56, R56 ;  /* 0x0000003800387308 */ /* 0x000ea20000002400 */
[----:B------:R-:W-:Y:S01]  /*9d80*/  ISETP.GT.AND P2, PT, R62, 0x38, PT ;  /* 0x000000383e00780c */ /* 0x000fe20003f44270 */
[----:B------:R-:W-:Y:S01]  /*9d90*/  FMUL.FTZ R61, R2, R61 ;  /* 0x0000003d023d7220 */ /* 0x000fe20000410000 */
[----:B-1----:R-:W-:-:S05]  /*9da0*/  FSEL R82, R81, -INF , P0 ;  /* 0xff80000051527808 */ /* 0x002fca0000000000 */
[----:B------:R1:W-:Y:S01]  /*9db0*/  MUFU.EX2 R15, R53 ;  /* 0x00000035000f7308 */ /* 0x0003e20000000800 */
[----:B------:R-:W-:Y:S02]  /*9dc0*/  ISETP.GT.AND P0, PT, R62, 0x39, PT ;  /* 0x000000393e00780c */ /* 0x000fe40003f04270 */
[----:B-1----:R-:W-:-:S05]  /*9dd0*/  FMNMX.FTZ R53, R94, R21, !PT ;  /* 0x000000155e357209 */ /* 0x002fca0007810000 */
[----:B------:R-:W1:Y:S01]  /*9de0*/  MUFU.TANH R57, R57 ;  /* 0x0000003900397308 */ /* 0x000e620000002400 */
[----:B------:R-:W-:Y:S02]  /*9df0*/  FMNMX.FTZ R53, R80, R53, !PT ;  /* 0x0000003550357209 */ /* 0x000fe40007810000 */
[----:B---3--:R-:W-:Y:S02]  /*9e00*/  FSEL R84, R84, -INF , P2 ;  /* 0xff80000054547808 */ /* 0x008fe40001000000 */
[----:B------:R-:W-:-:S03]  /*9e10*/  FMNMX.FTZ R53, R82, R53, !PT ;  /* 0x0000003552357209 */ /* 0x000fc60007810000 */
[----:B------:R-:W-:Y:S01]  /*9e20*/  MUFU.TANH R97, R97 ;  /* 0x0000006100617308 */ /* 0x000fe20000002400 */
[----:B------:R-:W-:-:S01]  /*9e30*/  FFMA.FTZ R48, R100, R59, -R37 ;  /* 0x0000003b64307223 */ /* 0x000fc20000010825 */
[--C-:B------:R-:W-:Y:S01]  /*9e40*/  FFMA.FTZ R100, R50, R59, -R37.reuse ;  /* 0x0000003b32647223 */ /* 0x100fe20000010825 */
[----:B------:R-:W-:Y:S02]  /*9e50*/  ISETP.GT.AND P2, PT, R62, 0x40, PT ;  /* 0x000000403e00780c */ /* 0x000fe40003f44270 */
[----:B0-----:R-:W-:Y:S02]  /*9e60*/  FSEL R50, R85, -INF , P0 ;  /* 0xff80000055327808 */ /* 0x001fe40000000000 */
[----:B------:R-:W-:Y:S01]  /*9e70*/  FMNMX.FTZ R53, R84, R53, !PT ;  /* 0x0000003554357209 */ /* 0x000fe20007810000 */
[----:B------:R-:W0:Y:S01]  /*9e80*/  MUFU.TANH R61, R61 ;  /* 0x0000003d003d7308 */ /* 0x000e220000002400 */
[----:B------:R-:W-:Y:S02]  /*9e90*/  ISETP.GT.AND P0, PT, R62, 0x41, PT ;  /* 0x000000413e00780c */ /* 0x000fe40003f04270 */
[----:B--2---:R-:W-:Y:S01]  /*9ea0*/  FSEL R56, R56, -INF , P2 ;  /* 0xff80000038387808 */ /* 0x004fe20001000000 */
[----:B------:R-:W-:-:S04]  /*9eb0*/  FFMA.FTZ R102, R102, R59, -R37 ;  /* 0x0000003b66667223 */ /* 0x000fc80000010825 */
[----:B------:R2:W-:Y:S01]  /*9ec0*/  MUFU.EX2 R21, R55 ;  /* 0x0000003700157308 */ /* 0x0005e20000000800 */
[----:B------:R-:W-:-:S01]  /*9ed0*/  FFMA.FTZ R63, R86, R59, -R37 ;  /* 0x0000003b563f7223 */ /* 0x000fc20000010825 */
[----:B------:R-:W-:Y:S02]  /*9ee0*/  ISETP.GT.AND P2, PT, R62, 0x48, PT ;  /* 0x000000483e00780c */ /* 0x000fe40003f44270 */
[----:B-1----:R-:W-:Y:S02]  /*9ef0*/  FSEL R86, R57, -INF , P0 ;  /* 0xff80000039567808 */ /* 0x002fe40000000000 */
[----:B--2---:R-:W-:Y:S02]  /*9f00*/  FMNMX.FTZ R55, R50, R53, !PT ;  /* 0x0000003532377209 */ /* 0x004fe40007810000 */
[----:B------:R-:W1:Y:S02]  /*9f10*/  MUFU.TANH R11, R11 ;  /* 0x0000000b000b7308 */ /* 0x000e640000002400 */
[----:B------:R-:W-:Y:S01]  /*9f20*/  FMNMX.FTZ R55, R56, R55, !PT ;  /* 0x0000003738377209 */ /* 0x000fe20007810000 */
[----:B------:R-:W-:Y:S01]  /*9f30*/  FFMA.FTZ R47, R90, R59, -R37 ;  /* 0x0000003b5a2f7223 */ /* 0x000fe20000010825 */
[----:B------:R-:W-:-:S02]  /*9f40*/  ISETP.GT.AND P0, PT, R62, 0x49, PT ;  /* 0x000000493e00780c */ /* 0x000fc40003f04270 */
[----:B------:R-:W-:Y:S02]  /*9f50*/  FMNMX.FTZ R55, R86, R55, !PT ;  /* 0x0000003756377209 */ /* 0x000fe40007810000 */
[----:B------:R-:W2:Y:S01]  /*9f60*/  MUFU.TANH R64, R64 ;  /* 0x0000004000407308 */ /* 0x000ea20000002400 */
[----:B------:R-:W-:-:S01]  /*9f70*/  FFMA.FTZ R90, R96, R59, -R37 ;  /* 0x0000003b605a7223 */ /* 0x000fc20000010825 */
[----:B------:R-:W-:Y:S01]  /*9f80*/  FFMA.FTZ R96, R106, R59, -R37 ;  /* 0x0000003b6a607223 */ /* 0x000fe20000010825 */
[----:B0-----:R-:W-:-:S05]  /*9f90*/  FSEL R106, R61, -INF , P0 ;  /* 0xff8000003d6a7808 */ /* 0x001fca0000000000 */
[----:B------:R0:W-:Y:S01]  /*9fa0*/  MUFU.EX2 R3, R102 ;  /* 0x0000006600037308 */ /* 0x0001e20000000800 */
[----:B------:R-:W-:Y:S02]  /*9fb0*/  ISETP.GT.AND P0, PT, R62, 0x51, PT ;  /* 0x000000513e00780c */ /* 0x000fe40003f04270 */
[----:B0-----:R-:W-:-:S05]  /*9fc0*/  FSEL R102, R97, -INF , P2 ;  /* 0xff80000061667808 */ /* 0x001fca0001000000 */
[----:B------:R-:W0:Y:S01]  /*9fd0*/  MUFU.TANH R65, R65 ;  /* 0x0000004100417308 */ /* 0x000e220000002400 */
[----:B------:R-:W-:Y:S02]  /*9fe0*/  ISETP.GT.AND P2, PT, R62, 0x50, PT ;  /* 0x000000503e00780c */ /* 0x000fe40003f44270 */
[----:B------:R-:W-:Y:S02]  /*9ff0*/  FMNMX.FTZ R55, R102, R55, !PT ;  /* 0x0000003766377209 */ /* 0x000fe40007810000 */
[----:B------:R-:W-:Y:S02]  /*a000*/  FSEL R10, R10, -INF , P2 ;  /* 0xff8000000a0a7808 */ /* 0x000fe40001000000 */
[----:B------:R-:W-:Y:S01]  /*a010*/  FMNMX.FTZ R55, R106, R55, !PT ;  /* 0x000000376a377209 */ /* 0x000fe20007810000 */
[----:B------:R-:W3:Y:S01]  /*a020*/  MUFU.TANH R8, R8 ;  /* 0x0000000800087308 */ /* 0x000ee20000002400 */
[----:B------:R-:W-:Y:S02]  /*a030*/  ISETP.GT.AND P2, PT, R62, 0x58, PT ;  /* 0x000000583e00780c */ /* 0x000fe40003f44270 */
[----:B-1----:R-:W-:-:S02]  /*a040*/  FSEL R138, R11, -INF , P0 ;  /* 0xff8000000b8a7808 */ /* 0x002fc40000000000 */
[----:B------:R-:W-:-:S03]  /*a050*/  FMNMX.FTZ R55, R10, R55, !PT ;  /* 0x000000370a377209 */ /* 0x000fc60007810000 */
[----:B------:R-:W1:Y:S01]  /*a060*/  MUFU.TANH R9, R9 ;  /* 0x0000000900097308 */ /* 0x000e620000002400 */
[----:B------:R-:W-:Y:S02]  /*a070*/  ISETP.GT.AND P0, PT, R62, 0x59, PT ;  /* 0x000000593e00780c */ /* 0x000fe40003f04270 */
[----:B--2---:R-:W-:Y:S02]  /*a080*/  FSEL R64, R64, -INF , P2 ;  /* 0xff80000040407808 */ /* 0x004fe40001000000 */
[----:B------:R-:W-:-:S03]  /*a090*/  FMNMX.FTZ R55, R138, R55, !PT ;  /* 0x000000378a377209 */ /* 0x000fc60007810000 */
[----:B------:R-:W2:Y:S01]  /*a0a0*/  MUFU.TANH R27, R27 ;  /* 0x0000001b001b7308 */ /* 0x000ea20000002400 */
[----:B------:R-:W-:-:S01]  /*a0b0*/  FFMA.FTZ R140, R54, R59, -R37 ;  /* 0x0000003b368c7223 */ /* 0x000fc20000010825 */
[----:B------:R-:W-:Y:S02]  /*a0c0*/  ISETP.GT.AND P2, PT, R62, 0x60, PT ;  /* 0x000000603e00780c */ /* 0x000fe40003f44270 */
[----:B0-----:R-:W-:Y:S02]  /*a0d0*/  FSEL R54, R65, -INF , P0 ;  /* 0xff80000041367808 */ /* 0x001fe40000000000 */
[----:B------:R-:W-:Y:S02]  /*a0e0*/  FMNMX.FTZ R55, R64, R55, !PT ;  /* 0x0000003740377209 */ /* 0x000fe40007810000 */
[----:B------:R-:W0:Y:S01]  /*a0f0*/  MUFU.TANH R31, R31 ;  /* 0x0000001f001f7308 */ /* 0x000e220000002400 */
[----:B------:R-:W-:Y:S02]  /*a100*/  ISETP.GT.AND P0, PT, R62, 0x61, PT ;  /* 0x000000613e00780c */ /* 0x000fe40003f04270 */
[----:B---3--:R-:W-:-:S02]  /*a110*/  FSEL R8, R8, -INF , P2 ;  /* 0xff80000008087808 */ /* 0x008fc40001000000 */
[----:B------:R-:W-:-:S03]  /*a120*/  FMNMX.FTZ R55, R54, R55, !PT ;  /* 0x0000003736377209 */ /* 0x000fc60007810000 */
[----:B------:R-:W3:Y:S01]  /*a130*/  MUFU.TANH R35, R35 ;  /* 0x0000002300237308 */ /* 0x000ee20000002400 */
[----:B------:R-:W-:-:S01]  /*a140*/  FFMA.FTZ R57, R110, R59, -R37 ;  /* 0x0000003b6e397223 */ /* 0x000fc20000010825 */
[----:B------:R-:W-:Y:S02]  /*a150*/  ISETP.GT.AND P2, PT, R62, 0x68, PT ;  /* 0x000000683e00780c */ /* 0x000fe40003f44270 */
[----:B-1----:R-:W-:Y:S02]  /*a160*/  FSEL R110, R9, -INF , P0 ;  /* 0xff800000096e7808 */ /* 0x002fe40000000000 */
[----:B------:R-:W-:Y:S02]  /*a170*/  FMNMX.FTZ R55, R8, R55, !PT ;  /* 0x0000003708377209 */ /* 0x000fe40007810000 */
[----:B------:R-:W1:Y:S01]  /*a180*/  MUFU.TANH R39, R39 ;  /* 0x0000002700277308 */ /* 0x000e620000002400 */
[----:B------:R-:W-:Y:S01]  /*a190*/  ISETP.GT.AND P0, PT, R62, 0x69, PT ;  /* 0x000000693e00780c */ /* 0x000fe20003f04270 */
[----:B------:R-:W-:Y:S01]  /*a1a0*/  FMUL.FTZ R24, R2, R24 ;  /* 0x0000001802187220 */ /* 0x000fe20000410000 */
[----:B--2---:R-:W-:-:S02]  /*a1b0*/  FSEL R142, R27, -INF , P2 ;  /* 0xff8000001b8e7808 */ /* 0x004fc40001000000 */
[----:B------:R-:W-:-:S03]  /*a1c0*/  FMNMX.FTZ R55, R110, R55, !PT ;  /* 0x000000376e377209 */ /* 0x000fc60007810000 */
[----:B------:R-:W2:Y:S01]  /*a1d0*/  MUFU.TANH R41, R41 ;  /* 0x0000002900297308 */ /* 0x000ea20000002400 */
[----:B------:R-:W-:-:S01]  /*a1e0*/  FFMA.FTZ R144, R112, R59, -R37 ;  /* 0x0000003b70907223 */ /* 0x000fc20000010825 */
[----:B------:R-:W-:Y:S01]  /*a1f0*/  ISETP.GT.AND P2, PT, R62, 0x70, PT ;  /* 0x000000703e00780c */ /* 0x000fe20003f44270 */
[----:B------:R-:W-:Y:S01]  /*a200*/  FMUL.FTZ R25, R2, R25 ;  /* 0x0000001902197220 */ /* 0x000fe20000410000 */
[----:B0-----:R-:W-:Y:S02]  /*a210*/  FSEL R112, R31, -INF , P0 ;  /* 0xff8000001f707808 */ /* 0x001fe40000000000 */
[----:B------:R-:W-:Y:S02]  /*a220*/  FMNMX.FTZ R55, R142, R55, !PT ;  /* 0x000000378e377209 */ /* 0x000fe40007810000 */
[----:B------:R-:W0:Y:S01]  /*a230*/  MUFU.TANH R43, R43 ;  /* 0x0000002b002b7308 */ /* 0x000e220000002400 */
[----:B------:R-:W-:Y:S01]  /*a240*/  ISETP.GT.AND P0, PT, R62, 0x71, PT ;  /* 0x000000713e00780c */ /* 0x000fe20003f04270 */
[----:B------:R-:W-:Y:S01]  /*a250*/  FMUL.FTZ R28, R2, R28 ;  /* 0x0000001c021c7220 */ /* 0x000fe20000410000 */
[----:B---3--:R-:W-:-:S02]  /*a260*/  FSEL R146, R35, -INF , P2 ;  /* 0xff80000023927808 */ /* 0x008fc40001000000 */
[----:B------:R-:W-:-:S03]  /*a270*/  FMNMX.FTZ R55, R112, R55, !PT ;  /* 0x0000003770377209 */ /* 0x000fc60007810000 */
[----:B------:R-:W3:Y:S01]  /*a280*/  MUFU.TANH R24, R24 ;  /* 0x0000001800187308 */ /* 0x000ee20000002400 */
[----:B------:R-:W-:-:S01]  /*a290*/  FFMA.FTZ R27, R66, R59, -R37 ;  /* 0x0000003b421b7223 */ /* 0x000fc20000010825 */
[----:B------:R-:W-:Y:S01]  /*a2a0*/  ISETP.GT.AND P2, PT, R62, 0x78, PT ;  /* 0x000000783e00780c */ /* 0x000fe20003f44270 */
[----:B------:R-:W-:Y:S01]  /*a2b0*/  FMUL.FTZ R29, R2, R29 ;  /* 0x0000001d021d7220 */ /* 0x000fe20000410000 */
        /* <DEDUP_REMOVED lines=24> */
[----:B------:R-:W-:Y:S02]  /*a440*/  ISETP.GT.AND P0, PT, R62, 0x89, PT ;  /* 0x000000893e00780c */ /* 0x000fe40003f04270 */
[----:B--2---:R-:W-:-:S02]  /*a450*/  FSEL R28, R28, -INF , P2 ;  /* 0xff8000001c1c7808 */ /* 0x004fc40001000000 */
        /* <DEDUP_REMOVED lines=9> */
[----:B------:R-:W-:Y:S01]  /*a4f0*/  FMNMX.FTZ R55, R114, R55, !PT ;  /* 0x0000003772377209 */ /* 0x000fe20007810000 */
[----:B------:R-:W-:Y:S01]  /*a500*/  FFMA.FTZ R29, R30, R59, -R37 ;  /* 0x0000003b1e1d7223 */ /* 0x000fe20000010825 */
[----:B------:R-:W-:Y:S02]  /*a510*/  ISETP.GT.AND P2, PT, R62, 0x98, PT ;  /* 0x000000983e00780c */ /* 0x000fe40003f44270 */
[----:B-1----:R-:W-:Y:S02]  /*a520*/  FSEL R30, R33, -INF , P0 ;  /* 0xff800000211e7808 */ /* 0x002fe40000000000 */
[----:B------:R-:W-:Y:S02]  /*a530*/  FMNMX.FTZ R55, R32, R55, !PT ;  /* 0x0000003720377209 */ /* 0x000fe40007810000 */
[----:B------:R-:W-:Y:S02]  /*a540*/  ISETP.GT.AND P0, PT, R62, 0x99, PT ;  /* 0x000000993e00780c */ /* 0x000fe40003f04270 */
[----:B--2---:R-:W-:-:S02]  /*a550*/  FSEL R36, R36, -INF , P2 ;  /* 0xff80000024247808 */ /* 0x004fc40001000000 */
[----:B------:R-:W-:Y:S02]  /*a560*/  FMNMX.FTZ R55, R30, R55, !PT ;  /* 0x000000371e377209 */ /* 0x000fe40007810000 */
[----:B0-----:R-:W-:Y:S02]  /*a570*/  FSEL R62, R45, -INF , P0 ;  /* 0xff8000002d3e7808 */ /* 0x001fe40000000000 */
[----:B------:R-:W-:Y:S01]  /*a580*/  FMNMX.FTZ R55, R36, R55, !PT ;  /* 0x0000003724377209 */ /* 0x000fe20007810000 */
[----:B------:R-:W-:-:S03]  /*a590*/  FFMA.FTZ R58, R58, R59, -R37 ;  /* 0x0000003b3a3a7223 */ /* 0x000fc60000010825 */
[----:B------:R-:W-:Y:S01]  /*a5a0*/  FMNMX.FTZ R55, R62, R55, !PT ;  /* 0x000000373e377209 */ /* 0x000fe20007810000 */
[----:B------:R0:W-:Y:S04]  /*a5b0*/  MUFU.EX2 R11, R58 ;  /* 0x0000003a000b7308 */ /* 0x0001e80000000800 */
[----:B0-----:R-:W0:Y:S02]  /*a5c0*/  SHFL.BFLY PT, R58, R55, 0x2, 0x1f ;  /* 0x0c401f00373a7f89 */ /* 0x001e2400000e0000 */
[----:B0-----:R-:W-:-:S05]  /*a5d0*/  FMNMX.FTZ R45, R55, R58, !PT ;  /* 0x0000003a372d7209 */ /* 0x001fca0007810000 */
[----:B------:R-:W0:Y:S01]  /*a5e0*/  SHFL.BFLY PT, R58, R45, 0x1, 0x1f ;  /* 0x0c201f002d3a7f89 */ /* 0x000e2200000e0000 */
[----:B------:R1:W-:Y:S01]  /*a5f0*/  MUFU.EX2 R25, R31 ;  /* 0x0000001f00197308 */ /* 0x0003e20000000800 */
        /* <DEDUP_REMOVED lines=9> */
[-CC-:B------:R-:W-:Y:S01]  /*a690*/  FFMA.FTZ R35, R126, R59.reuse, -R37.reuse ;  /* 0x0000003b7e237223 */ /* 0x180fe20000010825 */
[----:B------:R-:W-:-:S01]  /*a6a0*/  FFMA.FTZ R120, R124, R59, -R37 ;  /* 0x0000003b7c787223 */ /* 0x000fc20000010825 */
[-CC-:B------:R-:W-:Y:S01]  /*a6b0*/  FFMA.FTZ R39, R128, R59.reuse, -R37.reuse ;  /* 0x0000003b80277223 */ /* 0x180fe20000010825 */
[----:B------:R-:W-:-:S01]  /*a6c0*/  FFMA.FTZ R38, R38, R59, -R37 ;  /* 0x0000003b26267223 */ /* 0x000fc20000010825 */
[-CC-:B------:R-:W-:Y:S01]  /*a6d0*/  FFMA.FTZ R41, R132, R59.reuse, -R37.reuse ;  /* 0x0000003b84297223 */ /* 0x180fe20000010825 */
[----:B0-----:R-:W-:Y:S01]  /*a6e0*/  FMNMX.FTZ R58, R45, R58, !PT ;  /* 0x0000003a2d3a7209 */ /* 0x001fe20007810000 */
[----:B------:R-:W-:-:S03]  /*a6f0*/  FFMA.FTZ R122, R130, R59, -R37 ;  /* 0x0000003b827a7223 */ /* 0x000fc60000010825 */
[C---:B------:R-:W-:Y:S01]  /*a700*/  FSETP.NEU.FTZ.AND P0, PT, R58.reuse, -INF , PT ;  /* 0xff8000003a00780b */ /* 0x040fe20003f1d000 */
[----:B------:R-:W-:-:S01]  /*a710*/  FFMA.FTZ R55, R58, R59, -8 ;  /* 0xc10000003a377423 */ /* 0x000fc2000001003b */
[-CC-:B------:R-:W-:Y:S01]  /*a720*/  FFMA.FTZ R43, R134, R59.reuse, -R37.reuse ;  /* 0x0000003b862b7223 */ /* 0x180fe20000010825 */
[----:B------:R-:W-:-:S01]  /*a730*/  FFMA.FTZ R44, R44, R59, -R37 ;  /* 0x0000003b2c2c7223 */ /* 0x000fc20000010825 */
[-CC-:B------:R-:W-:Y:S01]  /*a740*/  FFMA.FTZ R45, R136, R59.reuse, -R37.reuse ;  /* 0x0000003b882d7223 */ /* 0x180fe20000010825 */
[----:B------:R-:W-:-:S01]  /*a750*/  FFMA.FTZ R98, R98, R59, -R37 ;  /* 0x0000003b62627223 */ /* 0x000fc20000010825 */
[----:B------:R-:W0:Y:S01]  /*a760*/  S2R R107, SR_TID.X ;  /* 0x00000000006b7919 */ /* 0x000e220000002100 */
[----:B------:R-:W-:Y:S01]  /*a770*/  FSEL R37, R55, RZ, P0 ;  /* 0x000000ff37257208 */ /* 0x000fe20000000000 */
[----:B------:R-:W-:Y:S04]  /*a780*/  MUFU.EX2 R40, R40 ;  /* 0x0000002800287308 */ /* 0x000fe80000000800 */
[----:B------:R-:W-:-:S01]  /*a790*/  FFMA.FTZ R52, R52, R59, -R37 ;  /* 0x0000003b34347223 */ /* 0x000fc20000010825 */
[-CC-:B------:R-:W-:Y:S01]  /*a7a0*/  FFMA.FTZ R55, R12, R59.reuse, -R37.reuse ;  /* 0x0000003b0c377223 */ /* 0x180fe20000010825 */
[----:B------:R-:W-:-:S01]  /*a7b0*/  FFMA.FTZ R67, R76, R59, -R37 ;  /* 0x0000003b4c437223 */ /* 0x000fc20000010825 */
[-CC-:B------:R-:W-:Y:S01]  /*a7c0*/  FFMA.FTZ R76, R50, R59.reuse, -R37.reuse ;  /* 0x0000003b324c7223 */ /* 0x180fe20000010825 */
[----:B------:R-:W-:-:S01]  /*a7d0*/  FFMA.FTZ R50, R56, R59, -R37 ;  /* 0x0000003b38327223 */ /* 0x000fc20000010825 */
[----:B------:R-:W1:Y:S01]  /*a7e0*/  MUFU.EX2 R47, R47 ;  /* 0x0000002f002f7308 */ /* 0x000e620000000800 */
[----:B------:R-:W-:-:S01]  /*a7f0*/  FFMA.FTZ R12, R68, R59, -R37 ;  /* 0x0000003b440c7223 */ /* 0x000fc20000010825 */
[----:B------:R-:W-:Y:S01]  /*a800*/  FFMA.FTZ R56, R10, R59, -R37 ;  /* 0x0000003b0a387223 */ /* 0x000fe20000010825 */
[----:B------:R-:W-:-:S05]  /*a810*/  IMAD.IADD R10, R109, 0x1, -R111 ;  /* 0x000000016d0a7824 */ /* 0x000fca00078e0a6f */
[----:B------:R-:W-:Y:S01]  /*a820*/  MUFU.EX2 R52, R52 ;  /* 0x0000003400347308 */ /* 0x000fe20000000800 */
[----:B------:R-:W-:-:S07]  /*a830*/  IMAD R10, R105, 0xc0, R10 ;  /* 0x000000c0690a7824 */ /* 0x000fce00078e020a */
[----:B------:R-:W2:Y:S01]  /*a840*/  MUFU.EX2 R55, R55 ;  /* 0x0000003700377308 */ /* 0x000ea20000000800 */
[----:B------:R-:W-:-:S07]  /*a850*/  IMAD.HI R10, R10, 0x66666667, RZ ;  /* 0x666666670a0a7827 */ /* 0x000fce00078e02ff */
[----:B------:R3:W-:Y:S08]  /*a860*/  MUFU.EX2 R9, R57 ;  /* 0x0000003900097308 */ /* 0x0007f00000000800 */
[----:B------:R-:W4:Y:S01]  /*a870*/  MUFU.EX2 R48, R48 ;  /* 0x0000003000307308 */ /* 0x000f220000000800 */
[----:B---3--:R-:W-:-:S01]  /*a880*/  FFMA.FTZ R57, R14, R59, -R37 ;  /* 0x0000003b0e397223 */ /* 0x008fc20000010825 */
[----:B------:R-:W-:-:S06]  /*a890*/  FFMA.FTZ R14, R92, R59, -R37 ;  /* 0x0000003b5c0e7223 */ /* 0x000fcc0000010825 */
[----:B------:R-:W3:Y:S01]  /*a8a0*/  MUFU.EX2 R12, R12 ;  /* 0x0000000c000c7308 */ /* 0x000ee20000000800 */
[----:B------:R-:W-:-:S01]  /*a8b0*/  FFMA.FTZ R61, R20, R59, -R37 ;  /* 0x0000003b143d7223 */ /* 0x000fc20000010825 */
[----:B------:R-:W-:-:S06]  /*a8c0*/  SHF.R.U32.HI R79, RZ, 0x1f, R10 ;  /* 0x0000001fff4f7819 */ /* 0x000fcc000001160a */
[----:B------:R-:W5:Y:S01]  /*a8d0*/  MUFU.EX2 R49, R49 ;  /* 0x0000003100317308 */ /* 0x000f620000000800 */
[----:B-1----:R-:W-:-:S07]  /*a8e0*/  FADD.FTZ R83, R40, R47 ;  /* 0x0000002f28537221 */ /* 0x002fce0000010000 */
[----:B------:R-:W1:Y:S01]  /*a8f0*/  MUFU.EX2 R57, R57 ;  /* 0x0000003900397308 */ /* 0x000e620000000800 */
[----:B------:R-:W-:-:S07]  /*a900*/  LEA.HI.SX32 R10, R10, R79, 0x1a ;  /* 0x0000004f0a0a7211 */ /* 0x000fce00078fd2ff */
[----:B------:R-:W1:Y:S01]  /*a910*/  MUFU.EX2 R42, R42 ;  /* 0x0000002a002a7308 */ /* 0x000e620000000800 */
[----:B------:R-:W-:-:S01]  /*a920*/  FFMA.FTZ R20, R72, R59, -R37 ;  /* 0x0000003b48147223 */ /* 0x000fc20000010825 */
[----:B--2---:R-:W-:-:S06]  /*a930*/  FADD.FTZ R79, R52, R55 ;  /* 0x00000037344f7221 */ /* 0x004fcc0000010000 */
[----:B------:R-:W2:Y:S01]  /*a940*/  MUFU.EX2 R14, R14 ;  /* 0x0000000e000e7308 */ /* 0x000ea20000000800 */
[----:B------:R-:W-:-:S01]  /*a950*/  FFMA.FTZ R68, R88, R59, -R37 ;  /* 0x0000003b58447223 */ /* 0x000fc20000010825 */
[----:B------:R-:W-:-:S06]  /*a960*/  FFMA.FTZ R72, R82, R59, -R37 ;  /* 0x0000003b52487223 */ /* 0x000fcc0000010825 */
[----:B------:R0:W-:Y:S01]  /*a970*/  MUFU.EX2 R53, R63 ;  /* 0x0000003f00357308 */ /* 0x0001e20000000800 */
[----:B----4-:R-:W-:-:S01]  /*a980*/  FADD.FTZ R82, R48, R83 ;  /* 0x0000005330527221 */ /* 0x010fc20000010000 */
[----:B------:R-:W-:-:S06]  /*a990*/  FFMA.FTZ R69, R80, R59, -R37 ;  /* 0x0000003b50457223 */ /* 0x000fcc0000010825 */
[----:B------:R-:W4:Y:S01]  /*a9a0*/  MUFU.EX2 R51, R51 ;  /* 0x0000003300337308 */ /* 0x000f220000000800 */
[----:B0-----:R-:W-:-:S01]  /*a9b0*/  FFMA.FTZ R63, R74, R59, -R37 ;  /* 0x0000003b4a3f7223 */ /* 0x001fc20000010825 */
[----:B------:R-:W-:Y:S01]  /*a9c0*/  LOP3.LUT R99, R107, 0x7f, RZ, 0xc0, !PT ;  /* 0x0000007f6b637812 */ /* 0x000fe200078ec0ff */
[----:B---3--:R-:W-:-:S05]  /*a9d0*/  FADD.FTZ R80, R12, R79 ;  /* 0x0000004f0c507221 */ /* 0x008fca0000010000 */
[----:B------:R-:W0:Y:S01]  /*a9e0*/  MUFU.EX2 R61, R61 ;  /* 0x0000003d003d7308 */ /* 0x000e220000000800 */
[----:B-----5:R-:W-:-:S01]  /*a9f0*/  FADD.FTZ R79, R49, R82 ;  /* 0x00000052314f7221 */ /* 0x020fc20000010000 */
[----:B------:R-:W-:Y:S01]  /*aa00*/  ISETP.NE.AND P0, PT, R99, RZ, PT ;  /* 0x000000ff6300720c */ /* 0x000fe20003f05270 */
[----:B-1----:R-:W-:-:S05]  /*aa10*/  FADD.FTZ R83, R57, R80 ;  /* 0x0000005039537221 */ /* 0x002fca0000010000 */
[----:B------:R-:W1:Y:S01]  /*aa20*/  MUFU.EX2 R63, R63 ;  /* 0x0000003f003f7308 */ /* 0x000e620000000800 */
[----:B------:R-:W-:-:S01]  /*aa30*/  FFMA.FTZ R65, R78, R59, -R37 ;  /* 0x0000003b4e417223 */ /* 0x000fc20000010825 */
[----:B------:R-:W-:-:S06]  /*aa40*/  FADD.FTZ R82, R42, R79 ;  /* 0x0000004f2a527221 */ /* 0x000fcc0000010000 */
[----:B------:R-:W-:Y:S01]  /*aa50*/  MUFU.EX2 R90, R90 ;  /* 0x0000005a005a7308 */ /* 0x000fe20000000800 */
[----:B--2---:R-:W-:-:S07]  /*aa60*/  FADD.FTZ R80, R14, R83 ;  /* 0x000000530e507221 */ /* 0x004fce0000010000 */
[----:B------:R-:W2:Y:S01]  /*aa70*/  MUFU.EX2 R68, R68 ;  /* 0x0000004400447308 */ /* 0x000ea20000000800 */
[----:B----4-:R-:W-:-:S01]  /*aa80*/  FADD.FTZ R82, R51, R82 ;  /* 0x0000005233527221 */ /* 0x010fc20000010000 */
[----:B------:R-:W-:Y:S01]  /*aa90*/  FFMA.FTZ R81, R54, R59, -R37 ;  /* 0x0000003b36517223 */ /* 0x000fe20000010825 */
[----:B0-----:R-:W-:-:S05]  /*aaa0*/  FADD.FTZ R80, R61, R80 ;  /* 0x000000503d507221 */ /* 0x001fca0000010000 */
[----:B------:R-:W0:Y:S01]  /*aab0*/  MUFU.EX2 R20, R20 ;  /* 0x0000001400147308 */ /* 0x000e220000000800 */
[----:B------:R-:W-:-:S01]  /*aac0*/  FFMA.FTZ R74, R94, R59, -R37 ;  /* 0x0000003b5e4a7223 */ /* 0x000fc20000010825 */
[----:B------:R-:W-:Y:S01]  /*aad0*/  FFMA.FTZ R54, R8, R59, -R37 ;  /* 0x0000003b08367223 */ /* 0x000fe20000010825 */
[----:B------:R-:W-:-:S05]  /*aae0*/  FADD.FTZ R85, R3, R82 ;  /* 0x0000005203557221 */ /* 0x000fca0000010000 */
[----:B------:R-:W3:Y:S01]  /*aaf0*/  MUFU.EX2 R46, R46 ;  /* 0x0000002e002e7308 */ /* 0x000ee20000000800 */
[----:B------:R-:W-:Y:S01]  /*ab00*/  @!P0 IADD3 R8, R0, 0x13240, RZ ;  /* 0x0001324000088810 */ /* 0x000fe20007ffe0ff */
[----:B-1----:R-:W-:-:S06]  /*ab10*/  FADD.FTZ R87, R63, R80 ;  /* 0x000000503f577221 */ /* 0x002fcc0000010000 */
[----:B------:R-:W1:Y:S01]  /*ab20*/  MUFU.EX2 R65, R65 ;  /* 0x0000004100417308 */ /* 0x000e620000000800 */
[----:B--2---:R-:W-:-:S07]  /*ab30*/  FADD.FTZ R87, R68, R87 ;  /* 0x0000005744577221 */ /* 0x004fce0000010000 */
[----:B------:R-:W2:Y:S08]  /*ab40*/  MUFU.EX2 R67, R67 ;  /* 0x0000004300437308 */ /* 0x000eb00000000800 */
[----:B------:R4:W-:Y:S01]  /*ab50*/  MUFU.EX2 R0, R54 ;  /* 0x0000003600007308 */ /* 0x0009e20000000800 */
[----:B------:R-:W-:-:S07]  /*ab60*/  FFMA.FTZ R73, R84, R59, -R37 ;  /* 0x0000003b54497223 */ /* 0x000fce0000010825 */
[----:B------:R-:W5:Y:S01]  /*ab70*/  MUFU.EX2 R96, R96 ;  /* 0x0000006000607308 */ /* 0x000f620000000800 */
[----:B----4-:R-:W-:-:S04]  /*ab80*/  FADD.FTZ R54, R90, R85 ;  /* 0x000000555a367221 */ /* 0x010fc80000010000 */
[----:B------:R-:W-:-:S03]  /*ab90*/  FADD.FTZ R89, R13, R54 ;  /* 0x000000360d597221 */ /* 0x000fc60000010000 */
[----:B------:R-:W4:Y:S01]  /*aba0*/  MUFU.EX2 R74, R74 ;  /* 0x0000004a004a7308 */ /* 0x000f220000000800 */
[----:B------:R-:W-:-:S01]  /*abb0*/  FFMA.FTZ R54, R26, R59, -R37 ;  /* 0x0000003b1a367223 */ /* 0x000fc20000010825 */
[----:B0-----:R-:W-:Y:S01]  /*abc0*/  FADD.FTZ R26, R20, R87 ;  /* 0x00000057141a7221 */ /* 0x001fe20000010000 */
[----:B---3--:R-:W-:-:S05]  /*abd0*/  FADD.FTZ R80, R46, R89 ;  /* 0x000000592e507221 */ /* 0x008fca0000010000 */
[----:B------:R-:W0:Y:S01]  /*abe0*/  MUFU.EX2 R69, R69 ;  /* 0x0000004500457308 */ /* 0x000e220000000800 */
[----:B-1----:R-:W-:-:S01]  /*abf0*/  FADD.FTZ R26, R65, R26 ;  /* 0x0000001a411a7221 */ /* 0x002fc20000010000 */
[----:B------:R-:W-:-:S06]  /*ac00*/  FADD.FTZ R89, R15, R80 ;  /* 0x000000500f597221 */ /* 0x000fcc0000010000 */
[----:B------:R-:W1:Y:S01]  /*ac10*/  MUFU.EX2 R100, R100 ;  /* 0x0000006400647308 */ /* 0x000e620000000800 */
[----:B--2---:R-:W-:-:S07]  /*ac20*/  FADD.FTZ R87, R67, R26 ;  /* 0x0000001a43577221 */ /* 0x004fce0000010000 */
[----:B------:R-:W2:Y:S01]  /*ac30*/  MUFU.EX2 R72, R72 ;  /* 0x0000004800487308 */ /* 0x000ea20000000800 */
[----:B-----5:R-:W-:-:S01]  /*ac40*/  FADD.FTZ R80, R96, R89 ;  /* 0x0000005960507221 */ /* 0x020fc20000010000 */
[----:B----4-:R-:W-:-:S06]  /*ac50*/  FADD.FTZ R26, R74, R87 ;  /* 0x000000574a1a7221 */ /* 0x010fcc0000010000 */
[----:B------:R-:W3:Y:S01]  /*ac60*/  MUFU.EX2 R73, R73 ;  /* 0x0000004900497308 */ /* 0x000ee20000000800 */
[----:B------:R-:W-:-:S01]  /*ac70*/  FFMA.FTZ R71, R86, R59, -R37 ;  /* 0x0000003b56477223 */ /* 0x000fc20000010825 */
[----:B------:R-:W-:-:S06]  /*ac80*/  FADD.FTZ R89, R21, R80 ;  /* 0x0000005015597221 */ /* 0x000fcc0000010000 */
[----:B------:R-:W4:Y:S01]  /*ac90*/  MUFU.EX2 R108, R108 ;  /* 0x0000006c006c7308 */ /* 0x000f220000000800 */
[----:B0-----:R-:W-:-:S01]  /*aca0*/  FADD.FTZ R87, R69, R26 ;  /* 0x0000001a45577221 */ /* 0x001fc20000010000 */
[----:B------:R-:W-:-:S06]  /*acb0*/  FFMA.FTZ R77, R102, R59, -R37 ;  /* 0x0000003b664d7223 */ /* 0x000fcc0000010825 */
[----:B------:R-:W0:Y:S01]  /*acc0*/  MUFU.EX2 R76, R76 ;  /* 0x0000004c004c7308 */ /* 0x000e220000000800 */
[----:B-1----:R-:W-:-:S01]  /*acd0*/  FADD.FTZ R80, R100, R89 ;  /* 0x0000005964507221 */ /* 0x002fc20000010000 */
[----:B--2---:R-:W-:-:S06]  /*ace0*/  FADD.FTZ R26, R72, R87 ;  /* 0x00000057481a7221 */ /* 0x004fcc0000010000 */
[----:B------:R-:W1:Y:S01]  /*acf0*/  MUFU.EX2 R50, R50 ;  /* 0x0000003200327308 */ /* 0x000e620000000800 */
[----:B------:R-:W-:-:S01]  /*ad00*/  FFMA.FTZ R78, R106, R59, -R37 ;  /* 0x0000003b6a4e7223 */ /* 0x000fc20000010825 */
[----:B------:R-:W-:Y:S01]  /*ad10*/  FADD.FTZ R87, R53, R80 ;  /* 0x0000005035577221 */ /* 0x000fe20000010000 */
[----:B------:R-:W-:-:S05]  /*ad20*/  F2FP.SATFINITE.E4M3.F32.PACK_AB_MERGE_C R153, R49, R48, RZ ;  /* 0x000000303199723e */ /* 0x000fca00048070ff */
[----:B------:R-:W2:Y:S01]  /*ad30*/  MUFU.EX2 R140, R140 ;  /* 0x0000008c008c7308 */ /* 0x000ea20000000800 */
[----:B---3--:R-:W-:-:S07]  /*ad40*/  FADD.FTZ R49, R73, R26 ;  /* 0x0000001a49317221 */ /* 0x008fce0000010000 */
[----:B------:R-:W3:Y:S01]  /*ad50*/  MUFU.EX2 R71, R71 ;  /* 0x0000004700477308 */ /* 0x000ee20000000800 */
[----:B----4-:R-:W-:-:S01]  /*ad60*/  FADD.FTZ R48, R108, R87 ;  /* 0x000000576c307221 */ /* 0x010fc20000010000 */
[----:B------:R-:W-:-:S06]  /*ad70*/  @!P0 PRMT R8, RZ, 0x654, R8 ;  /* 0x00000654ff088816 */ /* 0x000fcc0000000008 */
[----:B------:R-:W4:Y:S01]  /*ad80*/  MUFU.EX2 R144, R144 ;  /* 0x0000009000907308 */ /* 0x000f220000000800 */
[----:B0-----:R-:W-:-:S01]  /*ad90*/  FADD.FTZ R49, R76, R49 ;  /* 0x000000314c317221 */ /* 0x001fc20000010000 */
[----:B------:R-:W-:Y:S01]  /*ada0*/  FFMA.FTZ R75, R138, R59, -R37 ;  /* 0x0000003b8a4b7223 */ /* 0x000fe20000010825 */
[----:B------:R-:W-:-:S05]  /*adb0*/  F2FP.SATFINITE.E4M3.F32.PACK_AB_MERGE_C R155, R90, R3, RZ ;  /* 0x000000035a9b723e */ /* 0x000fca00048070ff */
[----:B------:R-:W0:Y:S01]  /*adc0*/  MUFU.EX2 R77, R77 ;  /* 0x0000004d004d7308 */ /* 0x000e220000000800 */
[----:B------:R-:W-:-:S01]  /*add0*/  FADD.FTZ R3, R11, R48 ;  /* 0x000000300b037221 */ /* 0x000fc20000010000 */
[----:B------:R5:W-:Y:S01]  /*ade0*/  @!P0 SYNCS.ARRIVE.TRANS64.RED.A1T0 RZ, [R8+URZ], RZ ;  /* 0x000000ff08ff89a7 */ /* 0x000be2000810043f */
[----:B------:R-:W-:-:S05]  /*adf0*/  FFMA.FTZ R85, R66, R59, -R37 ;  /* 0x0000003b42557223 */ /* 0x000fca0000010825 */
[----:B------:R-:W0:Y:S01]  /*ae00*/  MUFU.EX2 R78, R78 ;  /* 0x0000004e004e7308 */ /* 0x000e220000000800 */
[----:B-1----:R-:W-:-:S01]  /*ae10*/  FADD.FTZ R48, R50, R49 ;  /* 0x0000003132307221 */ /* 0x002fc20000010000 */
[-CC-:B------:R-:W-:Y:S01]  /*ae20*/  FFMA.FTZ R64, R64, R59.reuse, -R37.reuse ;  /* 0x0000003b40407223 */ /* 0x180fe20000010825 */
[----:B------:R-:W-:-:S01]  /*ae30*/  FFMA.FTZ R79, R110, R59, -R37 ;  /* 0x0000003b6e4f7223 */ /* 0x000fc20000010825 */
[-CC-:B-----5:R-:W-:Y:S01]  /*ae40*/  FFMA.FTZ R8, R142, R59.reuse, -R37.reuse ;  /* 0x0000003b8e087223 */ /* 0x1a0fe20000010825 */
[----:B------:R-:W-:-:S03]  /*ae50*/  FFMA.FTZ R83, R112, R59, -R37 ;  /* 0x0000003b70537223 */ /* 0x000fc60000010825 */
[----:B------:R-:W1:Y:S01]  /*ae60*/  MUFU.EX2 R27, R27 ;  /* 0x0000001b001b7308 */ /* 0x000e620000000800 */
[----:B------:R-:W-:-:S01]  /*ae70*/  FFMA.FTZ R146, R146, R59, -R37 ;  /* 0x0000003b92927223 */ /* 0x000fc20000010825 */
[-CC-:B------:R-:W-:Y:S01]  /*ae80*/  FFMA.FTZ R148, R148, R59.reuse, -R37.reuse ;  /* 0x0000003b94947223 */ /* 0x180fe20000010825 */
[----:B------:R-:W-:-:S01]  /*ae90*/  FFMA.FTZ R66, R24, R59, -R37 ;  /* 0x0000003b18427223 */ /* 0x000fc20000010825 */
[-CC-:B------:R-:W-:Y:S01]  /*aea0*/  FFMA.FTZ R70, R70, R59.reuse, -R37.reuse ;  /* 0x0000003b46467223 */ /* 0x180fe20000010825 */
[----:B------:R-:W-:-:S01]  /*aeb0*/  FFMA.FTZ R28, R28, R59, -R37 ;  /* 0x0000003b1c1c7223 */ /* 0x000fc20000010825 */
[-CC-:B------:R-:W-:Y:S02]  /*aec0*/  FFMA.FTZ R114, R114, R59.reuse, -R37.reuse ;  /* 0x0000003b72727223 */ /* 0x180fe40000010825 */
[----:B------:R-:W5:Y:S01]  /*aed0*/  MUFU.EX2 R56, R56 ;  /* 0x0000003800387308 */ /* 0x000f620000000800 */
[----:B------:R-:W-:-:S01]  /*aee0*/  FFMA.FTZ R32, R32, R59, -R37 ;  /* 0x0000003b20207223 */ /* 0x000fc20000010825 */
[-CC-:B------:R-:W-:Y:S01]  /*aef0*/  FFMA.FTZ R30, R30, R59.reuse, -R37.reuse ;  /* 0x0000003b1e1e7223 */ /* 0x180fe20000010825 */
[----:B------:R-:W-:-:S01]  /*af00*/  FFMA.FTZ R36, R36, R59, -R37 ;  /* 0x0000003b24247223 */ /* 0x000fc20000010825 */
[----:B------:R-:W-:Y:S01]  /*af10*/  FFMA.FTZ R37, R62, R59, -R37 ;  /* 0x0000003b3e257223 */ /* 0x000fe20000010825 */
[----:B--2---:R-:W-:-:S01]  /*af20*/  FADD.FTZ R62, R140, R3 ;  /* 0x000000038c3e7221 */ /* 0x004fc20000010000 */
[----:B---3--:R-:W-:-:S02]  /*af30*/  FADD.FTZ R48, R71, R48 ;  /* 0x0000003047307221 */ /* 0x008fc40000010000 */
[----:B------:R-:W2:Y:S01]  /*af40*/  MUFU.EX2 R150, R150 ;  /* 0x0000009600967308 */ /* 0x000ea20000000800 */
[----:B------:R-:W-:Y:S01]  /*af50*/  F2FP.SATFINITE.E4M3.F32.PACK_AB_MERGE_C R149, R96, R15, RZ ;  /* 0x0000000f6095723e */ /* 0x000fe200048070ff */
[----:B------:R-:W-:Y:S01]  /*af60*/  FADD.FTZ R15, R9, R62 ;  /* 0x0000003e090f7221 */ /* 0x000fe20000010000 */
[----:B----4-:R-:W-:-:S05]  /*af70*/  F2FP.SATFINITE.E4M3.F32.PACK_AB_MERGE_C R145, R144, R9, RZ ;  /* 0x000000099091723e */ /* 0x010fca00048070ff */
[----:B------:R-:W3:Y:S01]  /*af80*/  MUFU.EX2 R75, R75 ;  /* 0x0000004b004b7308 */ /* 0x000ee20000000800 */
[----:B0-----:R-:W-:-:S01]  /*af90*/  FADD.FTZ R9, R77, R48 ;  /* 0x000000304d097221 */ /* 0x001fc20000010000 */
[----:B------:R-:W-:-:S06]  /*afa0*/  FADD.FTZ R144, R144, R15 ;  /* 0x0000000f90907221 */ /* 0x000fcc0000010000 */
[----:B------:R-:W0:Y:S01]  /*afb0*/  MUFU.EX2 R64, R64 ;  /* 0x0000004000407308 */ /* 0x000e220000000800 */
[----:B------:R-:W-:-:S01]  /*afc0*/  FADD.FTZ R9, R78, R9 ;  /* 0x000000094e097221 */ /* 0x000fc20000010000 */
[----:B-1----:R-:W-:-:S06]  /*afd0*/  FADD.FTZ R15, R27, R144 ;  /* 0x000000901b0f7221 */ /* 0x002fcc0000010000 */
[----:B------:R-:W1:Y:S01]  /*afe0*/  MUFU.EX2 R81, R81 ;  /* 0x0000005100517308 */ /* 0x000e620000000800 */
[----:B-----5:R-:W-:-:S01]  /*aff0*/  FADD.FTZ R48, R56, R9 ;  /* 0x0000000938307221 */ /* 0x020fc20000010000 */
[----:B------:R-:W-:-:S06]  /*b000*/  F2FP.SATFINITE.E4M3.F32.PACK_AB_MERGE_C R153, R47, R40, R153 ;  /* 0x000000282f99723e */ /* 0x000fcc0004807099 */
[----:B------:R-:W4:Y:S08]  /*b010*/  MUFU.EX2 R152, R152 ;  /* 0x0000009800987308 */ /* 0x000f300000000800 */
[----:B------:R2:W-:Y:S08]  /*b020*/  MUFU.EX2 R3, R54 ;  /* 0x0000003600037308 */ /* 0x0005f00000000800 */
[----:B------:R-:W5:Y:S01]  /*b030*/  MUFU.EX2 R79, R79 ;  /* 0x0000004f004f7308 */ /* 0x000f620000000800 */
[----:B--2---:R-:W-:-:S01]  /*b040*/  FADD.FTZ R54, R150, R15 ;  /* 0x0000000f96367221 */ /* 0x004fc20000010000 */
[----:B---3--:R-:W-:-:S04]  /*b050*/  FADD.FTZ R15, R75, R48 ;  /* 0x000000304b0f7221 */ /* 0x008fc80000010000 */
[----:B0-----:R-:W-:Y:S02]  /*b060*/  FADD.FTZ R40, R64, R15 ;  /* 0x0000000f40287221 */ /* 0x001fe40000010000 */
[----:B------:R-:W0:Y:S01]  /*b070*/  MUFU.EX2 R29, R29 ;  /* 0x0000001d001d7308 */ /* 0x000e220000000800 */
[C---:B-1----:R-:W-:Y:S01]  /*b080*/  F2FP.SATFINITE.E4M3.F32.PACK_AB_MERGE_C R64, R81.reuse, R64, RZ ;  /* 0x000000405140723e */ /* 0x042fe200048070ff */
[----:B------:R-:W-:-:S06]  /*b090*/  FADD.FTZ R81, R81, R40 ;  /* 0x0000002851517221 */ /* 0x000fcc0000010000 */
[----:B------:R-:W1:Y:S01]  /*b0a0*/  MUFU.EX2 R8, R8 ;  /* 0x0000000800087308 */ /* 0x000e620000000800 */
[----:B------:R-:W-:-:S01]  /*b0b0*/  FADD.FTZ R47, R25, R54 ;  /* 0x00000036192f7221 */ /* 0x000fc20000010000 */
[----:B------:R-:W-:-:S06]  /*b0c0*/  FADD.FTZ R40, R0, R81 ;  /* 0x0000005100287221 */ /* 0x000fcc0000010000 */
[----:B------:R-:W2:Y:S08]  /*b0d0*/  MUFU.EX2 R116, R116 ;  /* 0x0000007400747308 */ /* 0x000eb00000000800 */
[----:B------:R-:W3:Y:S01]  /*b0e0*/  MUFU.EX2 R83, R83 ;  /* 0x0000005300537308 */ /* 0x000ee20000000800 */
[C---:B----4-:R-:W-:Y:S01]  /*b0f0*/  F2FP.SATFINITE.E4M3.F32.PACK_AB_MERGE_C R147, R152.reuse, R25, RZ ;  /* 0x000000199893723e */ /* 0x050fe200048070ff */
[----:B------:R-:W-:Y:S01]  /*b100*/  FADD.FTZ R152, R152, R47 ;  /* 0x0000002f98987221 */ /* 0x000fe20000010000 */
[----:B------:R-:W-:-:S05]  /*b110*/  F2FP.SATFINITE.E4M3.F32.PACK_AB_MERGE_C R145, R140, R11, R145 ;  /* 0x0000000b8c91723e */ /* 0x000fca0004807091 */
[----:B------:R-:W4:Y:S01]  /*b120*/  MUFU.EX2 R31, R31 ;  /* 0x0000001f001f7308 */ /* 0x000f220000000800 */
[----:B-----5:R-:W-:-:S07]  /*b130*/  FADD.FTZ R11, R79, R40 ;  /* 0x000000284f0b7221 */ /* 0x020fce0000010000 */
[----:B------:R-:W5:Y:S01]  /*b140*/  MUFU.EX2 R24, R146 ;  /* 0x0000009200187308 */ /* 0x000f620000000800 */
[----:B------:R-:W-:Y:S01]  /*b150*/  F2FP.SATFINITE.E4M3.F32.PACK_AB_MERGE_C R151, R108, R53, RZ ;  /* 0x000000356c97723e */ /* 0x000fe200048070ff */
[----:B0-----:R-:W-:-:S06]  /*b160*/  FADD.FTZ R15, R29, R152 ;  /* 0x000000981d0f7221 */ /* 0x001fcc0000010000 */
[----:B------:R-:W0:Y:S01]  /*b170*/  MUFU.EX2 R118, R118 ;  /* 0x0000007600767308 */ /* 0x000e220000000800 */
[----:B-1----:R-:W-:-:S07]  /*b180*/  FADD.FTZ R40, R8, R11 ;  /* 0x0000000b08287221 */ /* 0x002fce0000010000 */
[----:B------:R-:W1:Y:S01]  /*b190*/  MUFU.EX2 R85, R85 ;  /* 0x0000005500557308 */ /* 0x000e620000000800 */
[----:B------:R-:W-:Y:S01]  /*b1a0*/  F2FP.SATFINITE.E4M3.F32.PACK_AB_MERGE_C R155, R51, R42, R155 ;  /* 0x0000002a339b723e */ /* 0x000fe2000480709b */
[----:B--2---:R-:W-:Y:S01]  /*b1b0*/  FADD.FTZ R42, R116, R15 ;  /* 0x0000000f742a7221 */ /* 0x004fe20000010000 */
[----:B------:R-:W-:-:S05]  /*b1c0*/  F2FP.SATFINITE.E4M3.F32.PACK_AB_MERGE_C R151, R100, R21, R151 ;  /* 0x000000156497723e */ /* 0x000fca0004807097 */
[----:B------:R-:W2:Y:S01]  /*b1d0*/  MUFU.EX2 R33, R33 ;  /* 0x0000002100217308 */ /* 0x000ea20000000800 */
[C---:B---3--:R-:W-:Y:S01]  /*b1e0*/  F2FP.SATFINITE.E4M3.F32.PACK_AB_MERGE_C R21, R83.reuse, R8, RZ ;  /* 0x000000085315723e */ /* 0x048fe200048070ff */
[----:B------:R-:W-:-:S06]  /*b1f0*/  FADD.FTZ R83, R83, R40 ;  /* 0x0000002853537221 */ /* 0x000fcc0000010000 */
[----:B------:R-:W3:Y:S01]  /*b200*/  MUFU.EX2 R26, R148 ;  /* 0x00000094001a7308 */ /* 0x000ee20000000800 */
[----:B----4-:R-:W-:-:S01]  /*b210*/  FADD.FTZ R15, R31, R42 ;  /* 0x0000002a1f0f7221 */ /* 0x010fc20000010000 */
[----:B-----5:R-:W-:-:S06]  /*b220*/  FADD.FTZ R8, R24, R83 ;  /* 0x0000005318087221 */ /* 0x020fcc0000010000 */
[----:B------:R-:W4:Y:S01]  /*b230*/  MUFU.EX2 R34, R34 ;  /* 0x0000002200227308 */ /* 0x000f220000000800 */
[C---:B0-----:R-:W-:Y:S01]  /*b240*/  F2FP.SATFINITE.E4M3.F32.PACK_AB_MERGE_C R141, R118.reuse, R31, RZ ;  /* 0x0000001f768d723e */ /* 0x041fe200048070ff */
[----:B------:R-:W-:-:S06]  /*b250*/  FADD.FTZ R118, R118, R15 ;  /* 0x0000000f76767221 */ /* 0x000fcc0000010000 */
[----:B------:R-:W-:Y:S01]  /*b260*/  MUFU.EX2 R35, R35 ;  /* 0x0000002300237308 */ /* 0x000fe20000000800 */
[----:B-1----:R-:W-:-:S07]  /*b270*/  FADD.FTZ R15, R85, R8 ;  /* 0x00000008550f7221 */ /* 0x002fce0000010000 */
[----:B------:R-:W0:Y:S08]  /*b280*/  MUFU.EX2 R120, R120 ;  /* 0x0000007800787308 */ /* 0x000e300000000800 */
[----:B------:R-:W1:Y:S01]  /*b290*/  MUFU.EX2 R66, R66 ;  /* 0x0000004200427308 */ /* 0x000e620000000800 */
[----:B--2---:R-:W-:-:S01]  /*b2a0*/  FADD.FTZ R11, R33, R118 ;  /* 0x00000076210b7221 */ /* 0x004fc20000010000 */
[----:B---3--:R-:W-:-:S06]  /*b2b0*/  FADD.FTZ R8, R26, R15 ;  /* 0x0000000f1a087221 */ /* 0x008fcc0000010000 */
[----:B------:R-:W2:Y:S01]  /*b2c0*/  MUFU.EX2 R9, R70 ;  /* 0x0000004600097308 */ /* 0x000ea20000000800 */
[----:B------:R-:W-:Y:S01]  /*b2d0*/  F2FP.SATFINITE.E4M3.F32.PACK_AB_MERGE_C R149, R46, R13, R149 ;  /* 0x0000000d2e95723e */ /* 0x000fe20004807095 */
[----:B----4-:R-:W-:-:S06]  /*b2e0*/  FADD.FTZ R40, R34, R11 ;  /* 0x0000000b22287221 */ /* 0x010fcc0000010000 */
[----:B------:R-:W-:Y:S01]  /*b2f0*/  MUFU.EX2 R41, R41 ;  /* 0x0000002900297308 */ /* 0x000fe20000000800 */
[----:B------:R-:W-:-:S07]  /*b300*/  F2FP.SATFINITE.E4M3.F32.PACK_AB_MERGE_C R26, R3, R26, RZ ;  /* 0x0000001a031a723e */ /* 0x000fce00048070ff */
[----:B------:R-:W3:Y:S01]  /*b310*/  MUFU.EX2 R122, R122 ;  /* 0x0000007a007a7308 */ /* 0x000ee20000000800 */
[----:B------:R-:W-:-:S07]  /*b320*/  FADD.FTZ R3, R3, R8 ;  /* 0x0000000803037221 */ /* 0x000fce0000010000 */
[----:B------:R-:W4:Y:S01]  /*b330*/  MUFU.EX2 R39, R39 ;  /* 0x0000002700277308 */ /* 0x000f220000000800 */
[----:B0-----:R-:W-:-:S07]  /*b340*/  F2FP.SATFINITE.E4M3.F32.PACK_AB_MERGE_C R143, R120, R35, RZ ;  /* 0x00000023788f723e */ /* 0x001fce00048070ff */
[----:B------:R-:W0:Y:S01]  /*b350*/  MUFU.EX2 R28, R28 ;  /* 0x0000001c001c7308 */ /* 0x000e220000000800 */
[----:B------:R-:W-:-:S07]  /*b360*/  FADD.FTZ R35, R35, R40 ;  /* 0x0000002823237221 */ /* 0x000fce0000010000 */
[----:B------:R-:W5:Y:S01]  /*b370*/  MUFU.EX2 R38, R38 ;  /* 0x0000002600267308 */ /* 0x000f620000000800 */
[----:B-1----:R-:W-:-:S07]  /*b380*/  FADD.FTZ R8, R66, R3 ;  /* 0x0000000342087221 */ /* 0x002fce0000010000 */
[----:B------:R-:W1:Y:S01]  /*b390*/  MUFU.EX2 R13, R114 ;  /* 0x00000072000d7308 */ /* 0x000e620000000800 */
[----:B------:R-:W-:-:S01]  /*b3a0*/  FADD.FTZ R120, R120, R35 ;  /* 0x0000002378787221 */ /* 0x000fc20000010000 */
[----:B--2---:R-:W-:-:S06]  /*b3b0*/  FADD.FTZ R3, R9, R8 ;  /* 0x0000000809037221 */ /* 0x004fcc0000010000 */
[----:B------:R-:W2:Y:S01]  /*b3c0*/  MUFU.EX2 R32, R32 ;  /* 0x0000002000207308 */ /* 0x000ea20000000800 */
[----:B---3--:R-:W-:Y:S01]  /*b3d0*/  F2FP.SATFINITE.E4M3.F32.PACK_AB_MERGE_C R137, R122, R41, RZ ;  /* 0x000000297a89723e */ /* 0x008fe200048070ff */
[----:B----4-:R-:W-:Y:S01]  /*b3e0*/  FADD.FTZ R15, R39, R120 ;  /* 0x00000078270f7221 */ /* 0x010fe20000010000 */
[----:B0-----:R-:W-:-:S05]  /*b3f0*/  FADD.FTZ R8, R28, R3 ;  /* 0x000000031c087221 */ /* 0x001fca0000010000 */
[----:B------:R-:W-:Y:S01]  /*b400*/  MUFU.EX2 R45, R45 ;  /* 0x0000002d002d7308 */ /* 0x000fe20000000800 */
[C---:B-----5:R-:W-:Y:S01]  /*b410*/  F2FP.SATFINITE.E4M3.F32.PACK_AB_MERGE_C R137, R38.reuse, R39, R137 ;  /* 0x000000272689723e */ /* 0x060fe20004807089 */
[----:B------:R-:W-:-:S06]  /*b420*/  FADD.FTZ R38, R38, R15 ;  /* 0x0000000f26267221 */ /* 0x000fcc0000010000 */
[----:B------:R-:W0:Y:S01]  /*b430*/  MUFU.EX2 R98, R98 ;  /* 0x0000006200627308 */ /* 0x000e220000000800 */
[C---:B-1----:R-:W-:Y:S01]  /*b440*/  F2FP.SATFINITE.E4M3.F32.PACK_AB_MERGE_C R28, R13.reuse, R28, RZ ;  /* 0x0000001c0d1c723e */ /* 0x042fe200048070ff */
[----:B------:R-:W-:-:S06]  /*b450*/  FADD.FTZ R13, R13, R8 ;  /* 0x000000080d0d7221 */ /* 0x000fcc0000010000 */
[----:B------:R-:W1:Y:S01]  /*b460*/  MUFU.EX2 R43, R43 ;  /* 0x0000002b002b7308 */ /* 0x000e620000000800 */
[----:B------:R-:W-:-:S01]  /*b470*/  FADD.FTZ R41, R41, R38 ;  /* 0x0000002629297221 */ /* 0x000fc20000010000 */
[----:B------:R-:W-:-:S06]  /*b480*/  F2FP.SATFINITE.E4M3.F32.PACK_AB_MERGE_C R140, R79, R0, R21 ;  /* 0x000000004f8c723e */ /* 0x000fcc0004807015 */
[----:B------:R-:W3:Y:S01]  /*b490*/  MUFU.EX2 R44, R44 ;  /* 0x0000002c002c7308 */ /* 0x000ee20000000800 */
[----:B--2---:R-:W-:-:S01]  /*b4a0*/  FADD.FTZ R0, R32, R13 ;  /* 0x0000000d20007221 */ /* 0x004fc20000010000 */
[----:B------:R-:W-:-:S06]  /*b4b0*/  VIADD R13, R104, 0xfffffffe ;  /* 0xfffffffe680d7836 */ /* 0x000fcc0000000000 */
[----:B------:R-:W2:Y:S01]  /*b4c0*/  MUFU.EX2 R11, R30 ;  /* 0x0000001e000b7308 */ /* 0x000ea20000000800 */
[----:B------:R-:W-:Y:S01]  /*b4d0*/  VIMNMX R21, RZ, R10, !PT ;  /* 0x0000000aff157248 */ /* 0x000fe20007fe0100 */
[----:B------:R-:W-:-:S06]  /*b4e0*/  FADD.FTZ R122, R122, R41 ;  /* 0x000000297a7a7221 */ /* 0x000fcc0000010000 */
[----:B------:R-:W4:Y:S08]  /*b4f0*/  MUFU.EX2 R36, R36 ;  /* 0x0000002400247308 */ /* 0x000f300000000800 */
[----:B------:R-:W5:Y:S01]  /*b500*/  MUFU.EX2 R37, R37 ;  /* 0x0000002500257308 */ /* 0x000f620000000800 */
[----:B0-----:R-:W-:Y:S01]  /*b510*/  F2FP.SATFINITE.E4M3.F32.PACK_AB_MERGE_C R8, R98, R45, RZ ;  /* 0x0000002d6208723e */ /* 0x001fe200048070ff */
[----:B-1----:R-:W-:Y:S01]  /*b520*/  FADD.FTZ R3, R43, R122 ;  /* 0x0000007a2b037221 */ /* 0x002fe20000010000 */
[----:B------:R-:W-:-:S02]  /*b530*/  ISETP.GE.AND P0, PT, R13, R21, PT ;  /* 0x000000150d00720c */ /* 0x000fc40003f06270 */
[C---:B---3--:R-:W-:Y:S01]  /*b540*/  F2FP.SATFINITE.E4M3.F32.PACK_AB_MERGE_C R139, R44.reuse, R43, R8 ;  /* 0x0000002b2c8b723e */ /* 0x048fe20004807008 */
[----:B------:R-:W-:-:S01]  /*b550*/  FADD.FTZ R44, R44, R3 ;  /* 0x000000032c2c7221 */ /* 0x000fc20000010000 */
[----:B------:R-:W-:Y:S01]  /*b560*/  F2FP.SATFINITE.E4M3.F32.PACK_AB_MERGE_C R12, R57, R12, RZ ;  /* 0x0000000c390c723e */ /* 0x000fe200048070ff */
[----:B--2---:R-:W-:-:S01]  /*b570*/  FADD.FTZ R3, R11, R0 ;  /* 0x000000000b037221 */ /* 0x004fc20000010000 */
[----:B------:R-:W-:Y:S01]  /*b580*/  F2FP.SATFINITE.E4M3.F32.PACK_AB_MERGE_C R67, R74, R67, RZ ;  /* 0x000000434a43723e */ /* 0x000fe200048070ff */
[----:B------:R-:W-:-:S01]  /*b590*/  FADD.FTZ R45, R45, R44 ;  /* 0x0000002c2d2d7221 */ /* 0x000fc20000010000 */
[----:B------:R-:W-:Y:S01]  /*b5a0*/  F2FP.SATFINITE.E4M3.F32.PACK_AB_MERGE_C R152, R55, R52, R12 ;  /* 0x000000343798723e */ /* 0x000fe2000480700c */
[----:B------:R-:W-:Y:S01]  /*b5b0*/  IMAD.MOV.U32 R55, RZ, RZ, RZ ;  /* 0x000000ffff377224 */ /* 0x000fe200078e00ff */
[----:B------:R-:W-:Y:S01]  /*b5c0*/  F2FP.SATFINITE.E4M3.F32.PACK_AB_MERGE_C R148, R65, R20, R67 ;  /* 0x000000144194723e */ /* 0x000fe20004807043 */
[----:B----4-:R-:W-:-:S01]  /*b5d0*/  FADD.FTZ R20, R36, R3 ;  /* 0x0000000324147221 */ /* 0x010fc20000010000 */
[----:B------:R-:W-:-:S02]  /*b5e0*/  F2FP.SATFINITE.E4M3.F32.PACK_AB_MERGE_C R77, R78, R77, RZ ;  /* 0x0000004d4e4d723e */ /* 0x000fc400048070ff */
[C---:B-----5:R-:W-:Y:S01]  /*b5f0*/  F2FP.SATFINITE.E4M3.F32.PACK_AB_MERGE_C R0, R37.reuse, R36, RZ ;  /* 0x000000242500723e */ /* 0x060fe200048070ff */
[----:B------:R-:W-:Y:S01]  /*b600*/  BSSY B0, `(.L_x_1896) ;  /* 0x00003e2000007945 */ /* 0x000fe20003800000 */
[----:B------:R-:W-:Y:S02]  /*b610*/  F2FP.SATFINITE.E4M3.F32.PACK_AB_MERGE_C R63, R68, R63, RZ ;  /* 0x0000003f443f723e */ /* 0x000fe400048070ff */
[----:B------:R-:W-:Y:S01]  /*b620*/  F2FP.SATFINITE.E4M3.F32.PACK_AB_MERGE_C R73, R76, R73, RZ ;  /* 0x000000494c49723e */ /* 0x000fe200048070ff */
[----:B------:R-:W-:-:S01]  /*b630*/  FADD.FTZ R20, R37, R20 ;  /* 0x0000001425147221 */ /* 0x000fc20000010000 */
[----:B------:R-:W-:Y:S01]  /*b640*/  F2FP.SATFINITE.E4M3.F32.PACK_AB_MERGE_C R138, R11, R32, R0 ;  /* 0x000000200b8a723e */ /* 0x000fe20004807000 */
[----:B------:R-:W-:-:S01]  /*b650*/  FADD.FTZ R0, R98, R45 ;  /* 0x0000002d62007221 */ /* 0x000fc20000010000 */
[----:B------:R-:W-:Y:S01]  /*b660*/  F2FP.SATFINITE.E4M3.F32.PACK_AB_MERGE_C R147, R150, R27, R147 ;  /* 0x0000001b9693723e */ /* 0x000fe20004807093 */
[----:B------:R-:W-:Y:S01]  /*b670*/  IMAD.MOV.U32 R54, RZ, RZ, R55 ;  /* 0x000000ffff367224 */ /* 0x000fe200078e0037 */
[----:B------:R-:W-:Y:S01]  /*b680*/  F2FP.SATFINITE.E4M3.F32.PACK_AB_MERGE_C R141, R116, R29, R141 ;  /* 0x0000001d748d723e */ /* 0x000fe2000480708d */
[----:B------:R-:W-:Y:S01]  /*b690*/  IMAD.MOV.U32 R53, RZ, RZ, R55 ;  /* 0x000000ffff357224 */ /* 0x000fe200078e0037 */
[----:B------:R-:W-:Y:S01]  /*b6a0*/  F2FP.SATFINITE.E4M3.F32.PACK_AB_MERGE_C R143, R34, R33, R143 ;  /* 0x00000021228f723e */ /* 0x000fe2000480708f */
[----:B------:R-:W-:Y:S01]  /*b6b0*/  IMAD.MOV.U32 R52, RZ, RZ, R55 ;  /* 0x000000ffff347224 */ /* 0x000fe200078e0037 */
[----:B------:R-:W-:Y:S01]  /*b6c0*/  F2FP.SATFINITE.E4M3.F32.PACK_AB_MERGE_C R144, R71, R50, R77 ;  /* 0x000000324790723e */ /* 0x000fe2000480704d */
[--C-:B------:R-:W-:Y:S01]  /*b6d0*/  IMAD.MOV.U32 R51, RZ, RZ, R55.reuse ;  /* 0x000000ffff337224 */ /* 0x100fe200078e0037 */
[----:B------:R-:W-:Y:S01]  /*b6e0*/  F2FP.SATFINITE.E4M3.F32.PACK_AB_MERGE_C R142, R85, R24, R26 ;  /* 0x00000018558e723e */ /* 0x000fe2000480701a */
[--C-:B------:R-:W-:Y:S01]  /*b6f0*/  IMAD.MOV.U32 R50, RZ, RZ, R55.reuse ;  /* 0x000000ffff327224 */ /* 0x100fe200078e0037 */
        /* <DEDUP_REMOVED lines=8> */
[-C--:B------:R-:W-:Y:S01]  /*b780*/  MOV R47, R55.reuse ;  /* 0x00000037002f7202 */ /* 0x080fe20000000f00 */
[--C-:B------:R-:W-:Y:S01]  /*b790*/  IMAD.MOV.U32 R44, RZ, RZ, R55.reuse ;  /* 0x000000ffff2c7224 */ /* 0x100fe200078e0037 */
[-C--:B------:R-:W-:Y:S01]  /*b7a0*/  MOV R37, R55.reuse ;  /* 0x0000003700257202 */ /* 0x080fe20000000f00 */
[--C-:B------:R-:W-:Y:S01]  /*b7b0*/  IMAD.MOV.U32 R43, RZ, RZ, R55.reuse ;  /* 0x000000ffff2b7224 */ /* 0x100fe200078e0037 */
[----:B------:R-:W-:Y:S01]  /*b7c0*/  MOV R27, R55 ;  /* 0x00000037001b7202 */ /* 0x000fe20000000f00 */
[----:B------:R-:W-:-:S02]  /*b7d0*/  IMAD.MOV.U32 R42, RZ, RZ, R55 ;  /* 0x000000ffff2a7224 */ /* 0x000fc400078e0037 */
[--C-:B------:R-:W-:Y:S02]  /*b7e0*/  IMAD.MOV.U32 R41, RZ, RZ, R55.reuse ;  /* 0x000000ffff297224 */ /* 0x100fe400078e0037 */
[--C-:B------:R-:W-:Y:S02]  /*b7f0*/  IMAD.MOV.U32 R40, RZ, RZ, R55.reuse ;  /* 0x000000ffff287224 */ /* 0x100fe400078e0037 */
[--C-:B------:R-:W-:Y:S02]  /*b800*/  IMAD.MOV.U32 R39, RZ, RZ, R55.reuse ;  /* 0x000000ffff277224 */ /* 0x100fe400078e0037 */
[--C-:B------:R-:W-:Y:S02]  /*b810*/  IMAD.MOV.U32 R38, RZ, RZ, R55.reuse ;  /* 0x000000ffff267224 */ /* 0x100fe400078e0037 */
[--C-:B------:R-:W-:Y:S02]  /*b820*/  IMAD.MOV.U32 R36, RZ, RZ, R55.reuse ;  /* 0x000000ffff247224 */ /* 0x100fe400078e0037 */
        /* <DEDUP_REMOVED lines=10> */
[----:B------:R-:W-:Y:S01]  /*b8d0*/  IMAD.MOV.U32 R24, RZ, RZ, R55 ;  /* 0x000000ffff187224 */ /* 0x000fe200078e0037 */
[----:B------:R-:W-:Y:S06]  /*b8e0*/  @!P0 BRA `(.L_x_1897) ;  /* 0x0000003800cc8947 */ /* 0x000fec0003800000 */
[----:B------:R-:W-:Y:S01]  /*b8f0*/  BSSY B1, `(.L_x_1897) ;  /* 0x00003b2000017945 */ /* 0x000fe20003800000 */
[----:B------:R-:W-:Y:S01]  /*b900*/  IMAD.MOV.U32 R3, RZ, RZ, R60 ;  /* 0x000000ffff037224 */ /* 0x000fe200078e003c */
[----:B------:R-:W-:Y:S01]  /*b910*/  CS2R R54, SRZ ;  /* 0x0000000000367805 */ /* 0x000fe2000001ff00 */
[----:B------:R-:W-:Y:S01]  /*b920*/  IMAD.MOV.U32 R15, RZ, RZ, R58 ;  /* 0x000000ffff0f7224 */ /* 0x000fe200078e003a */
[----:B------:R-:W-:Y:S01]  /*b930*/  CS2R R52, SRZ ;  /* 0x0000000000347805 */ /* 0x000fe2000001ff00 */
[----:B------:R-:W-:Y:S01]  /*b940*/  IMAD.MOV.U32 R9, RZ, RZ, R157 ;  /* 0x000000ffff097224 */ /* 0x000fe200078e009d */
[----:B------:R-:W-:Y:S01]  /*b950*/  CS2R R50, SRZ ;  /* 0x0000000000327805 */ /* 0x000fe2000001ff00 */
[----:B------:R-:W-:Y:S01]  /*b960*/  IMAD.MOV.U32 R8, RZ, RZ, R22 ;  /* 0x000000ffff087224 */ /* 0x000fe200078e0016 */
        /* <DEDUP_REMOVED lines=12> */
[----:B------:R-:W-:-:S07]  /*ba30*/  CS2R R24, SRZ ;  /* 0x0000000000187805 */ /* 0x000fce000001ff00 */
.L_x_1909:
[----:B------:R-:W-:-:S04]  /*ba40*/  ISETP.NE.AND P0, PT, R8, 0x1, PT ;  /* 0x000000010800780c */ /* 0x000fc80003f05270 */
[----:B------:R-:W-:-:S04]  /*ba50*/  SEL R10, RZ, 0x1, P0 ;  /* 0x00000001ff0a7807 */ /* 0x000fc80000000000 */
[----:B------:R-:W-:Y:S01]  /*ba60*/  LOP3.LUT R157, R9, R10, RZ, 0x3c, !PT ;  /* 0x0000000a099d7212 */ /* 0x000fe200078e3cff */
[----:B0-----:R-:W-:Y:S06]  /*ba70*/  @!P1 BRA `(.L_x_1898) ;  /* 0x0000000000049947 */ /* 0x001fec0003800000 */
[----:B------:R-:W-:Y:S01]  /*ba80*/  BPT.TRAP 0x1 ;  /* 0x000000040000795c */ /* 0x000fe20000300000 */
.L_x_1898:
        /* <DEDUP_REMOVED lines=8> */
.L_x_1899:
[----:B------:R-:W2:Y:S01]  /*bb10*/  LDL R10, [R1] ;  /* 0x00000000010a7983 */ /* 0x000ea20000100800 */
[----:B------:R-:W-:Y:S01]  /*bb20*/  BSSY B2, `(.L_x_1900) ;  /* 0x0000007000027945 */ /* 0x000fe20003800000 */
[----:B--2---:R-:W-:-:S04]  /*bb30*/  IMAD R14, R22, 0x280, R10 ;  /* 0x00000280160e7824 */ /* 0x004fc800078e020a */
[C---:B------:R-:W-:Y:S01]  /*bb40*/  VIADD R58, R14.reuse, 0x100 ;  /* 0x000001000e3a7836 */ /* 0x040fe20000000000 */
[----:B------:R-:W-:Y:S01]  /*bb50*/  IADD3 R56, R14, 0x80, RZ ;  /* 0x000000800e387810 */ /* 0x000fe20007ffe0ff */
[----:B-1----:R-:W-:Y:S06]  /*bb60*/  @P0 BRA `(.L_x_1901) ;  /* 0x0000000000080947 */ /* 0x002fec0003800000 */
[----:B------:R-:W1:Y:S02]  /*bb70*/  SYNCS.PHASECHK.TRANS64.TRYWAIT P0, [R12+URZ+0x13230], R11 ;  /* 0x0132300b0c0075a7 */ /* 0x000e64000800017f */
[----:B-1----:R-:W-:Y:S05]  /*bb80*/  @!P0 BRA `(.L_x_1902) ;  /* 0x000000e800b88947 */ /* 0x002fea0003800000 */
.L_x_1901:
[----:B------:R-:W-:Y:S05]  /*bb90*/  BSYNC B2 ;  /* 0x0000000000027941 */ /* 0x000fea0003800000 */
.L_x_1900:
        /* <DEDUP_REMOVED lines=32> */
[----:B------:R-:W-:Y:S01]  /*bda0*/  R2UR UR27, R57 ;  /* 0x00000000391b72ca */ /* 0x000fe200000e0000 */
[----:B------:R-:W-:Y:S01]  /*bdb0*/  IMAD.MOV.U32 R57, RZ, RZ, -0x7fffffe0 ;  /* 0x80000020ff397424 */ /* 0x000fe200078e00ff */
[----:B------:R-:W-:-:S02]  /*bdc0*/  R2UR UR20, R4 ;  /* 0x00000000041472ca */ /* 0x000fc400000e0000 */
[----:B------:R-:W-:Y:S02]  /*bdd0*/  R2UR UR21, R5 ;  /* 0x00000000051572ca */ /* 0x000fe400000e0000 */
[----:B------:R-:W-:Y:S02]  /*bde0*/  IADD3 R56, R14, 0x102, RZ ;  /* 0x000001020e387810 */ /* 0x000fe40007ffe0ff */
        /* <DEDUP_REMOVED lines=50> */
.L_x_1903:
[----:B------:R-:W-:Y:S01]  /*c110*/  SHF.L.U32 R9, R9, 0x1f, RZ ;  /* 0x0000001f09097819 */ /* 0x000fe200000006ff */
[----:B------:R-:W-:-:S04]  /*c120*/  IMAD R14, R8, 0x8, R16 ;  /* 0x00000008080e7824 */ /* 0x000fc800078e0210 */
[----:B------:R0:W1:Y:S01]  /*c130*/  SYNCS.PHASECHK.TRANS64.TRYWAIT P0, [R14+URZ+0x13250], R9 ;  /* 0x013250090e0075a7 */ /* 0x000062000800017f */
[----:B------:R-:W-:Y:S05]  /*c140*/  @!P1 BRA `(.L_x_1904) ;  /* 0x0000000000049947 */ /* 0x000fea0003800000 */
[----:B------:R-:W-:Y:S01]  /*c150*/  BPT.TRAP 0x1 ;  /* 0x000000040000795c */ /* 0x000fe20000300000 */
.L_x_1904:
[----:B------:R-:W-:Y:S04]  /*c160*/  BSSY B2, `(.L_x_1905) ;  /* 0x0000004000027945 */ /* 0x000fe80003800000 */
[----:B-1----:R-:W-:Y:S05]  /*c170*/  @P0 BRA `(.L_x_1906) ;  /* 0x0000000000080947 */ /* 0x002fea0003800000 */
[----:B------:R-:W1:Y:S02]  /*c180*/  SYNCS.PHASECHK.TRANS64.TRYWAIT P0, [R14+URZ+0x13250], R9 ;  /* 0x013250090e0075a7 */ /* 0x000e64000800017f */
[----:B-1----:R-:W-:Y:S05]  /*c190*/  @!P0 BRA `(.L_x_1907) ;  /* 0x000000e400488947 */ /* 0x002fea0003800000 */
.L_x_1906:
[----:B------:R-:W-:Y:S05]  /*c1a0*/  BSYNC B2 ;  /* 0x0000000000027941 */ /* 0x000fea0003800000 */
.L_x_1905:
[----:B01----:R-:W-:Y:S01]  /*c1b0*/  VIADD R9, R16, 0x1000 ;  /* 0x0000100010097836 */ /* 0x003fe20000000000 */
[----:B------:R-:W-:Y:S01]  /*c1c0*/  WARPGROUP.ARRIVE ;  /* 0x00000000000079c5 */ /* 0x000fe20000000000 */
[----:B------:R-:W-:Y:S02]  /*c1d0*/  IMAD.MOV.U32 R11, RZ, RZ, -0x3ffffff0 ;  /* 0xc0000010ff0b7424 */ /* 0x000fe400078e00ff */
[C---:B------:R-:W-:Y:S01]  /*c1e0*/  FMUL.FTZ R103, R2.reuse, R103 ;  /* 0x0000006702677220 */ /* 0x040fe20000410000 */
[C---:B------:R-:W-:Y:S01]  /*c1f0*/  FMUL.FTZ R105, R2.reuse, R105 ;  /* 0x0000006902697220 */ /* 0x040fe20000410000 */
[----:B------:R-:W-:Y:S01]  /*c200*/  SHF.R.U32.HI R9, RZ, 0x4, R9 ;  /* 0x00000004ff097819 */ /* 0x000fe20000011609 */
[C---:B------:R-:W-:Y:S01]  /*c210*/  FMUL.FTZ R108, R2.reuse, R108 ;  /* 0x0000006c026c7220 */ /* 0x040fe20000410000 */
[C---:B------:R-:W-:Y:S01]  /*c220*/  FMUL.FTZ R113, R2.reuse, R113 ;  /* 0x0000007102717220 */ /* 0x040fe20000410000 */
[C---:B------:R-:W-:Y:S01]  /*c230*/  FMUL.FTZ R117, R2.reuse, R117 ;  /* 0x0000007502757220 */ /* 0x040fe20000410000 */
[----:B------:R-:W-:Y:S01]  /*c240*/  LOP3.LUT R9, R9, 0x3fff, RZ, 0xc0, !PT ;  /* 0x00003fff09097812 */ /* 0x000fe200078ec0ff */
[C---:B------:R-:W-:Y:S01]  /*c250*/  FMUL.FTZ R88, R2.reuse, R88 ;  /* 0x0000005802587220 */ /* 0x040fe20000410000 */
[C---:B------:R-:W-:Y:S01]  /*c260*/  FMUL.FTZ R100, R2.reuse, R100 ;  /* 0x0000006402647220 */ /* 0x040fe20000410000 */
[C---:B------:R-:W-:Y:S01]  /*c270*/  FMUL.FTZ R101, R2.reuse, R101 ;  /* 0x0000006502657220 */ /* 0x040fe20000410000 */
[----:B------:R-:W-:Y:S01]  /*c280*/  LOP3.LUT R9, R9, 0x10000, RZ, 0xfc, !PT ;  /* 0x0001000009097812 */ /* 0x000fe200078efcff */
[C---:B------:R-:W-:Y:S01]  /*c290*/  FMUL.FTZ R72, R2.reuse, R72 ;  /* 0x0000004802487220 */ /* 0x040fe20000410000 */
[C---:B------:R-:W-:Y:S01]  /*c2a0*/  FMUL.FTZ R73, R2.reuse, R73 ;  /* 0x0000004902497220 */ /* 0x040fe20000410000 */
[C---:B------:R-:W-:Y:S01]  /*c2b0*/  FMUL.FTZ R56, R2.reuse, R56 ;  /* 0x0000003802387220 */ /* 0x040fe20000410000 */
[----:B------:R-:W-:Y:S01]  /*c2c0*/  FMUL.FTZ R57, R2, R57 ;  /* 0x0000003902397220 */ /* 0x000fe20000410000 */
[----:B------:R-:W-:-:S02]  /*c2d0*/  IMAD R8, R8, 0x280, R9 ;  /* 0x0000028008087824 */ /* 0x000fc400078e0209 */
[C---:B------:R-:W-:Y:S01]  /*c2e0*/  FMUL.FTZ R60, R2.reuse, R60 ;  /* 0x0000003c023c7220 */ /* 0x040fe20000410000 */
[----:B------:R-:W-:Y:S02]  /*c2f0*/  IMAD.MOV.U32 R9, RZ, RZ, -0x3ffffff0 ;  /* 0xc0000010ff097424 */ /* 0x000fe400078e00ff */
[C---:B------:R-:W-:Y:S01]  /*c300*/  FMUL.FTZ R61, R2.reuse, R61 ;  /* 0x0000003d023d7220 */ /* 0x040fe20000410000 */
[----:B------:R-:W-:Y:S01]  /*c310*/  FMUL.FTZ R64, R2, R64 ;  /* 0x0000004002407220 */ /* 0x000fe20000410000 */
[----:B------:R-:W-:Y:S01]  /*c320*/  R2UR UR6, R8 ;  /* 0x00000000080672ca */ /* 0x000fe200000e0000 */
[C---:B------:R-:W-:Y:S01]  /*c330*/  FMUL.FTZ R68, R2.reuse, R68 ;  /* 0x0000004402447220 */ /* 0x040fe20000410000 */
[----:B------:R-:W-:Y:S01]  /*c340*/  R2UR UR7, R9 ;  /* 0x00000000090772ca */ /* 0x000fe200000e0000 */
[----:B------:R-:W-:Y:S01]  /*c350*/  FMUL.FTZ R75, R2, R75 ;  /* 0x0000004b024b7220 */ /* 0x000fe20000410000 */
[----:B------:R-:W-:-:S11]  /*c360*/  ULDC UR4, c[0x0][0x988] ;  /* 0x0002620000047ab9 */ /* 0x000fd60000000800 */
[----:B------:R-:W-:Y:S01]  /*c370*/  QGMMA.64x64x32.F32.E4M3.E4M3 R24, R152, gdesc[UR4], R24, gsb0 ;  /* 0x00e0000498187df3 */ /* 0x000fe20008000818 */
[----:B------:R-:W-:Y:S02]  /*c380*/  IADD3 R10, R8, 0x80, RZ ;  /* 0x00000080080a7810 */ /* 0x000fe40007ffe0ff */
[----:B------:R-:W-:Y:S02]  /*c390*/  R2UR UR7, R11 ;  /* 0x000000000b0772ca */ /* 0x000fe400000e0000 */
[----:B------:R-:W-:Y:S01]  /*c3a0*/  R2UR UR6, R10 ;  /* 0x000000000a0672ca */ /* 0x000fe200000e0000 */
[----:B------:R-:W-:Y:S02]  /*c3b0*/  WARPGROUP.DEPBAR.LE gsb0, 0x0 ;  /* 0x00008000000079c5 */ /* 0x000fe40000010000 */
[----:B------:R-:W-:Y:S01]  /*c3c0*/  WARPGROUP.ARRIVE ;  /* 0x00000000000079c5 */ /* 0x000fe20000000000 */
[----:B------:R-:W2:Y:S04]  /*c3d0*/  LDL R152, [R1+0x20] ;  /* 0x0000200001987983 */ /* 0x000ea80000100800 */
[----:B------:R-:W3:Y:S05]  /*c3e0*/  LDL R153, [R1+0xc] ;  /* 0x00000c0001997983 */ /* 0x000eea0000100800 */
[----:B------:R-:W-:Y:S01]  /*c3f0*/  QGMMA.64x64x32.F32.E4M3.E4M3 R24, R148, gdesc[UR4], R24, gsb0 ;  /* 0x00e0000494187df3 */ /* 0x000fe20008000818 */
[----:B------:R-:W4:Y:S04]  /*c400*/  LDL R154, [R1+0x30] ;  /* 0x00003000019a7983 */ /* 0x000f280000100800 */
[----:B------:R-:W5:Y:S01]  /*c410*/  LDL R155, [R1+0x34] ;  /* 0x00003400019b7983 */ /* 0x000f620000100800 */
[----:B------:R-:W-:-:S03]  /*c420*/  WARPGROUP.DEPBAR.LE gsb0, 0x0 ;  /* 0x00008000000079c5 */ /* 0x000fc60000010000 */
[----:B------:R-:W2:Y:S01]  /*c430*/  LDL R151, [R1+0x4] ;  /* 0x0000040001977983 */ /* 0x000ea20000100800 */
        /* <DEDUP_REMOVED lines=8> */
[----:B------:R-:W-:Y:S02]  /*c4c0*/  VIADD R10, R8, 0x100 ;  /* 0x00000100080a7836 */ /* 0x000fe40000000000 */
[----:B------:R-:W-:Y:S01]  /*c4d0*/  FMUL.FTZ R106, R2, R107 ;  /* 0x0000006b026a7220 */ /* 0x000fe20000410000 */
[----:B------:R-:W-:-:S02]  /*c4e0*/  IMAD.MOV.U32 R11, RZ, RZ, -0x3ffffff0 ;  /* 0xc0000010ff0b7424 */ /* 0x000fc400078e00ff */
[C---:B------:R-:W-:Y:S01]  /*c4f0*/  FMUL.FTZ R107, R2.reuse, R110 ;  /* 0x0000006e026b7220 */ /* 0x040fe20000410000 */
[C---:B------:R-:W-:Y:S01]  /*c500*/  FMUL.FTZ R110, R2.reuse, R114 ;  /* 0x00000072026e7220 */ /* 0x040fe20000410000 */
[C---:B------:R-:W-:Y:S01]  /*c510*/  FMUL.FTZ R114, R2.reuse, R116 ;  /* 0x0000007402727220 */ /* 0x040fe20000410000 */
[----:B------:R-:W-:Y:S01]  /*c520*/  FMUL.FTZ R116, R2, R119 ;  /* 0x0000007702747220 */ /* 0x000fe20000410000 */
[----:B------:R-:W-:Y:S01]  /*c530*/  R2UR UR6, R10 ;  /* 0x000000000a0672ca */ /* 0x000fe200000e0000 */
[C---:B------:R-:W-:Y:S01]  /*c540*/  FMUL.FTZ R119, R2.reuse, R93 ;  /* 0x0000005d02777220 */ /* 0x040fe20000410000 */
[----:B------:R-:W-:Y:S01]  /*c550*/  R2UR UR7, R11 ;  /* 0x000000000b0772ca */ /* 0x000fe200000e0000 */
[C---:B------:R-:W-:Y:S01]  /*c560*/  FMUL.FTZ R93, R2.reuse, R95 ;  /* 0x0000005f025d7220 */ /* 0x040fe20000410000 */
[----:B------:R-:W-:Y:S01]  /*c570*/  FMUL.FTZ R95, R2, R98 ;  /* 0x00000062025f7220 */ /* 0x000fe20000410000 */
[----:B------:R-:W-:Y:S01]  /*c580*/  WARPGROUP.ARRIVE ;  /* 0x00000000000079c5 */ /* 0x000fe20000000000 */
[----:B------:R-:W-:Y:S01]  /*c590*/  IMAD.MOV.U32 R11, RZ, RZ, -0x3ffffff0 ;  /* 0xc0000010ff0b7424 */ /* 0x000fe200078e00ff */
[----:B------:R-:W0:Y:S01]  /*c5a0*/  MUFU.TANH R9, R9 ;  /* 0x0000000900097308 */ /* 0x000e220000002400 */
[----:B------:R-:W-:-:S02]  /*c5b0*/  VIADD R10, R8, 0x180 ;  /* 0x00000180080a7836 */ /* 0x000fc40000000000 */
[C---:B------:R-:W-:Y:S01]  /*c5c0*/  FMUL.FTZ R79, R2.reuse, R79 ;  /* 0x0000004f024f7220 */ /* 0x040fe20000410000 */
[C---:B------:R-:W-:Y:S01]  /*c5d0*/  FMUL.FTZ R82, R2.reuse, R82 ;  /* 0x0000005202527220 */ /* 0x040fe20000410000 */
[C---:B------:R-:W-:Y:S01]  /*c5e0*/  FMUL.FTZ R83, R2.reuse, R83 ;  /* 0x0000005302537220 */ /* 0x040fe20000410000 */
[C---:B------:R-:W-:Y:S01]  /*c5f0*/  FMUL.FTZ R86, R2.reuse, R86 ;  /* 0x0000005602567220 */ /* 0x040fe20000410000 */
[C---:B------:R-:W-:Y:S01]  /*c600*/  FMUL.FTZ R87, R2.reuse, R87 ;  /* 0x0000005702577220 */ /* 0x040fe20000410000 */
[C---:B------:R-:W-:Y:S01]  /*c610*/  FMUL.FTZ R62, R2.reuse, R62 ;  /* 0x0000003e023e7220 */ /* 0x040fe20000410000 */
[----:B------:R-:W-:Y:S01]  /*c620*/  QGMMA.64x64x32.F32.E4M3.E4M3 R24, R144, gdesc[UR4], R24, gsb0 ;  /* 0x00e0000490187df3 */ /* 0x000fe20008000818 */
[----:B------:R-:W-:Y:S01]  /*c630*/  R2UR UR7, R11 ;  /* 0x000000000b0772ca */ /* 0x000fe200000e0000 */
[----:B------:R-:W-:Y:S01]  /*c640*/  FMUL.FTZ R11, R2, R121 ;  /* 0x00000079020b7220 */ /* 0x000fe20000410000 */
[----:B------:R-:W-:Y:S01]  /*c650*/  R2UR UR6, R10 ;  /* 0x000000000a0672ca */ /* 0x000fe200000e0000 */
        /* <DEDUP_REMOVED lines=28> */
[----:B------:R-:W-:-:S02]  /*c820*/  FMUL.FTZ R67, R2, R67 ;  /* 0x0000004302437220 */ /* 0x000fc40000410000 */
        /* <DEDUP_REMOVED lines=22> */
[----:B------:R-:W-:Y:S01]  /*c990*/  FMUL.FTZ R141, R2, R59 ;  /* 0x0000003b028d7220 */ /* 0x000fe20000410000 */
[----:B------:R-:W-:Y:S01]  /*c9a0*/  IMAD.U32 R59, RZ, RZ, UR4 ;  /* 0x00000004ff3b7e24 */ /* 0x000fe2000f8e00ff */
[----:B------:R-:W-:Y:S02]  /*c9b0*/  WARPGROUP.ARRIVE ;  /* 0x00000000000079c5 */ /* 0x000fe40000000000 */
[----:B------:R-:W1:Y:S08]  /*c9c0*/  MUFU.TANH R96, R96 ;  /* 0x0000006000607308 */ /* 0x000e700000002400 */
[----:B------:R-:W1:Y:S08]  /*c9d0*/  MUFU.TANH R100, R100 ;  /* 0x0000006400647308 */ /* 0x000e700000002400 */
[----:B------:R-:W1:Y:S08]  /*c9e0*/  MUFU.TANH R101, R101 ;  /* 0x0000006500657308 */ /* 0x000e700000002400 */
[----:B------:R-:W1:Y:S08]  /*c9f0*/  MUFU.TANH R72, R72 ;  /* 0x0000004800487308 */ /* 0x000e700000002400 */
        /* <DEDUP_REMOVED lines=9> */
[----:B--2---:R-:W-:-:S04]  /*ca90*/  IMAD R98, R151, 0xc0, RZ ;  /* 0x000000c097627824 */ /* 0x004fc800078e02ff */
[----:B------:R-:W-:-:S03]  /*caa0*/  IMAD R98, R13, -0xa0, R98 ;  /* 0xffffff600d627824 */ /* 0x000fc600078e0262 */
[----:B------:R-:W-:Y:S02]  /*cab0*/  MUFU.TANH R126, R126 ;  /* 0x0000007e007e7308 */ /* 0x000fe40000002400 */
[----:B------:R-:W-:-:S06]  /*cac0*/  IADD3 R98, R98, 0x1, R152 ;  /* 0x0000000162627810 */ /* 0x000fcc0007ffe098 */
[----:B------:R-:W-:Y:S01]  /*cad0*/  MUFU.TANH R128, R128 ;  /* 0x0000008000807308 */ /* 0x000fe20000002400 */
[----:B---3--:R-:W-:-:S04]  /*cae0*/  IMAD.IADD R98, R98, 0x1, -R153 ;  /* 0x0000000162627824 */ /* 0x008fc800078e0a99 */
[----:B----4-:R-:W-:-:S03]  /*caf0*/  IMAD R98, R154, -0x2, R98 ;  /* 0xfffffffe9a627824 */ /* 0x010fc600078e0262 */
[----:B------:R-:W-:Y:S01]  /*cb00*/  MUFU.TANH R130, R130 ;  /* 0x0000008200827308 */ /* 0x000fe20000002400 */
[----:B-----5:R-:W-:Y:S02]  /*cb10*/  IMAD.IADD R98, R155, 0x1, R98 ;  /* 0x000000019b627824 */ /* 0x020fe400078e0262 */
[----:B------:R-:W2:Y:S03]  /*cb20*/  S2R R155, SR_TID.X ;  /* 0x00000000009b7919 */ /* 0x000ea60000002100 */
[C---:B------:R-:W-:Y:S02]  /*cb30*/  ISETP.GT.AND P0, PT, R98.reuse, RZ, PT ;  /* 0x000000ff6200720c */ /* 0x040fe40003f04270 */
[----:B------:R-:W-:Y:S01]  /*cb40*/  ISETP.GT.AND P2, PT, R98, 0x1, PT ;  /* 0x000000016200780c */ /* 0x000fe20003f44270 */
[----:B------:R-:W-:Y:S01]  /*cb50*/  MUFU.TANH R132, R132 ;  /* 0x0000008400847308 */ /* 0x000fe20000002400 */
[----:B0-----:R-:W-:-:S02]  /*cb60*/  FSEL R102, R9, -INF , P0 ;  /* 0xff80000009667808 */ /* 0x001fc40000000000 */
[C---:B------:R-:W-:Y:S02]  /*cb70*/  ISETP.GT.AND P0, PT, R98.reuse, 0x8, PT ;  /* 0x000000086200780c */ /* 0x040fe40003f04270 */
[----:B-1----:R-:W-:Y:S02]  /*cb80*/  FSEL R11, R11, -INF , P2 ;  /* 0xff8000000b0b7808 */ /* 0x002fe40001000000 */
[C---:B------:R-:W-:Y:S01]  /*cb90*/  ISETP.GT.AND P2, PT, R98.reuse, 0x9, PT ;  /* 0x000000096200780c */ /* 0x040fe20003f44270 */
[----:B------:R0:W-:Y:S01]  /*cba0*/  MUFU.TANH R9, R103 ;  /* 0x0000006700097308 */ /* 0x0001e20000002400 */
[----:B------:R-:W-:Y:S02]  /*cbb0*/  FSEL R121, R121, -INF , P0 ;  /* 0xff80000079797808 */ /* 0x000fe40000000000 */
[----:B------:R-:W-:Y:S02]  /*cbc0*/  ISETP.GT.AND P0, PT, R98, 0x10, PT ;  /* 0x000000106200780c */ /* 0x000fe40003f04270 */
[----:B------:R-:W-:-:S02]  /*cbd0*/  FSEL R123, R123, -INF , P2 ;  /* 0xff8000007b7b7808 */ /* 0x000fc40001000000 */
[----:B------:R-:W-:Y:S01]  /*cbe0*/  ISETP.GT.AND P2, PT, R98, 0x11, PT ;  /* 0x000000116200780c */ /* 0x000fe20003f44270 */
[----:B------:R-:W-:Y:S01]  /*cbf0*/  MUFU.TANH R104, R104 ;  /* 0x0000006800687308 */ /* 0x000fe20000002400 */
[----:B0-----:R-:W-:Y:S02]  /*cc00*/  FMNMX.FTZ R103, R102, R15, !PT ;  /* 0x0000000f66677209 */ /* 0x001fe40007810000 */
[----:B------:R-:W-:Y:S02]  /*cc10*/  FSEL R125, R125, -INF , P0 ;  /* 0xff8000007d7d7808 */ /* 0x000fe40000000000 */
[----:B------:R-:W-:Y:S02]  /*cc20*/  FMNMX.FTZ R103, R11, R103, !PT ;  /* 0x000000670b677209 */ /* 0x000fe40007810000 */
[----:B------:R-:W-:Y:S01]  /*cc30*/  ISETP.GT.AND P0, PT, R98, 0x18, PT ;  /* 0x000000186200780c */ /* 0x000fe20003f04270 */
[----:B------:R-:W-:Y:S01]  /*cc40*/  MUFU.TANH R106, R106 ;  /* 0x0000006a006a7308 */ /* 0x000fe20000002400 */
[----:B------:R-:W-:-:S02]  /*cc50*/  FMNMX.FTZ R103, R121, R103, !PT ;  /* 0x0000006779677209 */ /* 0x000fc40007810000 */
[----:B------:R-:W-:Y:S02]  /*cc60*/  FSEL R127, R127, -INF , P2 ;  /* 0xff8000007f7f7808 */ /* 0x000fe40001000000 */
[----:B------:R-:W-:Y:S02]  /*cc70*/  FMNMX.FTZ R135, R123, R103, !PT ;  /* 0x000000677b877209 */ /* 0x000fe40007810000 */
[----:B------:R-:W-:Y:S01]  /*cc80*/  ISETP.GT.AND P2, PT, R98, 0x19, PT ;  /* 0x000000196200780c */ /* 0x000fe20003f44270 */
[----:B------:R0:W1:Y:S01]  /*cc90*/  MUFU.TANH R103, R73 ;  /* 0x0000004900677308 */ /* 0x0000620000002400 */
[----:B------:R-:W-:Y:S02]  /*cca0*/  FMNMX.FTZ R135, R125, R135, !PT ;  /* 0x000000877d877209 */ /* 0x000fe40007810000 */
[----:B------:R-:W-:Y:S02]  /*ccb0*/  FSEL R129, R129, -INF , P0 ;  /* 0xff80000081817808 */ /* 0x000fe40000000000 */
[----:B------:R-:W-:-:S02]  /*ccc0*/  FMNMX.FTZ R135, R127, R135, !PT ;  /* 0x000000877f877209 */ /* 0x000fc40007810000 */
[----:B------:R-:W-:Y:S01]  /*ccd0*/  ISETP.GT.AND P0, PT, R98, 0x20, PT ;  /* 0x000000206200780c */ /* 0x000fe20003f04270 */
[----:B------:R-:W-:Y:S01]  /*cce0*/  MUFU.TANH R107, R107 ;  /* 0x0000006b006b7308 */ /* 0x000fe20000002400 */
[----:B------:R-:W-:Y:S01]  /*ccf0*/  FSEL R131, R131, -INF , P2 ;  /* 0xff80000083837808 */ /* 0x000fe20001000000 */
[C---:B0-----:R-:W-:Y:S01]  /*cd00*/  FMUL.FTZ R73, R2.reuse, R74 ;  /* 0x0000004a02497220 */ /* 0x041fe20000410000 */
[----:B------:R-:W-:Y:S01]  /*cd10*/  FMNMX.FTZ R135, R129, R135, !PT ;  /* 0x0000008781877209 */ /* 0x000fe20007810000 */
[----:B------:R-:W-:Y:S01]  /*cd20*/  FMUL.FTZ R74, R2, R76 ;  /* 0x0000004c024a7220 */ /* 0x000fe20000410000 */
[----:B------:R-:W-:Y:S01]  /*cd30*/  ISETP.GT.AND P2, PT, R98, 0x21, PT ;  /* 0x000000216200780c */ /* 0x000fe20003f44270 */
[C---:B------:R-:W-:Y:S01]  /*cd40*/  FMUL.FTZ R76, R2.reuse, R77 ;  /* 0x0000004d024c7220 */ /* 0x040fe20000410000 */
[----:B------:R-:W-:Y:S01]  /*cd50*/  FSEL R133, R133, -INF , P0 ;  /* 0xff80000085857808 */ /* 0x000fe20000000000 */
[----:B------:R-:W-:Y:S01]  /*cd60*/  FMUL.FTZ R77, R2, R80 ;  /* 0x00000050024d7220 */ /* 0x000fe20000410000 */
[----:B------:R-:W-:Y:S01]  /*cd70*/  FMNMX.FTZ R135, R131, R135, !PT ;  /* 0x0000008783877209 */ /* 0x000fe20007810000 */
[----:B------:R-:W0:Y:S01]  /*cd80*/  MUFU.TANH R74, R74 ;  /* 0x0000004a004a7308 */ /* 0x000e220000002400 */
[----:B------:R-:W-:Y:S01]  /*cd90*/  ISETP.GT.AND P0, PT, R98, 0x28, PT ;  /* 0x000000286200780c */ /* 0x000fe20003f04270 */
[C---:B------:R-:W-:Y:S01]  /*cda0*/  FMUL.FTZ R80, R2.reuse, R81 ;  /* 0x0000005102507220 */ /* 0x040fe20000410000 */
[----:B------:R-:W-:Y:S01]  /*cdb0*/  FSEL R105, R105, -INF , P2 ;  /* 0xff80000069697808 */ /* 0x000fe20001000000 */
[C---:B------:R-:W-:Y:S01]  /*cdc0*/  FMUL.FTZ R81, R2.reuse, R84 ;  /* 0x0000005402517220 */ /* 0x040fe20000410000 */
[----:B------:R-:W-:Y:S01]  /*cdd0*/  FMNMX.FTZ R135, R133, R135, !PT ;  /* 0x0000008785877209 */ /* 0x000fe20007810000 */
[----:B------:R-:W-:Y:S01]  /*cde0*/  FMUL.FTZ R84, R2, R85 ;  /* 0x0000005502547220 */ /* 0x000fe20000410000 */
[----:B------:R-:W-:Y:S01]  /*cdf0*/  ISETP.GT.AND P2, PT, R98, 0x29, PT ;  /* 0x000000296200780c */ /* 0x000fe20003f44270 */
[----:B------:R-:W3:Y:S01]  /*ce00*/  MUFU.TANH R76, R76 ;  /* 0x0000004c004c7308 */ /* 0x000ee20000002400 */
[----:B------:R-:W-:Y:S01]  /*ce10*/  FSEL R108, R108, -INF , P0 ;  /* 0xff8000006c6c7808 */ /* 0x000fe20000000000 */
[----:B------:R-:W-:Y:S01]  /*ce20*/  FMUL.FTZ R85, R2, R65 ;  /* 0x0000004102557220 */ /* 0x000fe20000410000 */
[----:B------:R-:W-:-:S02]  /*ce30*/  FMNMX.FTZ R135, R105, R135, !PT ;  /* 0x0000008769877209 */ /* 0x000fc40007810000 */
[----:B------:R-:W-:Y:S02]  /*ce40*/  ISETP.GT.AND P0, PT, R98, 0x30, PT ;  /* 0x000000306200780c */ /* 0x000fe40003f04270 */
[----:B------:R-:W-:Y:S01]  /*ce50*/  FSEL R134, R134, -INF , P2 ;  /* 0xff80000086867808 */ /* 0x000fe20001000000 */
[----:B------:R-:W4:Y:S01]  /*ce60*/  MUFU.TANH R77, R77 ;  /* 0x0000004d004d7308 */ /* 0x000f220000002400 */
[----:B------:R-:W-:Y:S02]  /*ce70*/  FMNMX.FTZ R135, R108, R135, !PT ;  /* 0x000000876c877209 */ /* 0x000fe40007810000 */
[----:B------:R-:W-:Y:S02]  /*ce80*/  ISETP.GT.AND P2, PT, R98, 0x31, PT ;  /* 0x000000316200780c */ /* 0x000fe40003f44270 */
[----:B------:R-:W-:Y:S02]  /*ce90*/  FSEL R111, R111, -INF , P0 ;  /* 0xff8000006f6f7808 */ /* 0x000fe40000000000 */
[----:B------:R-:W-:Y:S01]  /*cea0*/  FMNMX.FTZ R135, R134, R135, !PT ;  /* 0x0000008786877209 */ /* 0x000fe20007810000 */
[----:B------:R-:W5:Y:S01]  /*ceb0*/  MUFU.TANH R80, R80 ;  /* 0x0000005000507308 */ /* 0x000f620000002400 */
[----:B------:R-:W-:-:S02]  /*cec0*/  ISETP.GT.AND P0, PT, R98, 0x38, PT ;  /* 0x000000386200780c */ /* 0x000fc40003f04270 */
[----:B------:R-:W-:Y:S02]  /*ced0*/  FSEL R113, R113, -INF , P2 ;  /* 0xff80000071717808 */ /* 0x000fe40001000000 */
[----:B------:R-:W-:Y:S02]  /*cee0*/  FMNMX.FTZ R135, R111, R135, !PT ;  /* 0x000000876f877209 */ /* 0x000fe40007810000 */
[----:B------:R-:W-:Y:S01]  /*cef0*/  ISETP.GT.AND P2, PT, R98, 0x39, PT ;  /* 0x000000396200780c */ /* 0x000fe20003f44270 */
[----:B------:R-:W2:Y:S01]  /*cf00*/  MUFU.TANH R81, R81 ;  /* 0x0000005100517308 */ /* 0x000ea20000002400 */
[----:B------:R-:W-:Y:S02]  /*cf10*/  FSEL R114, R114, -INF , P0 ;  /* 0xff80000072727808 */ /* 0x000fe40000000000 */
[----:B------:R-:W-:Y:S02]  /*cf20*/  FMNMX.FTZ R135, R113, R135, !PT ;  /* 0x0000008771877209 */ /* 0x000fe40007810000 */
[----:B------:R-:W-:-:S02]  /*cf30*/  ISETP.GT.AND P0, PT, R98, 0x40, PT ;  /* 0x000000406200780c */ /* 0x000fc40003f04270 */
[----:B------:R-:W-:Y:S01]  /*cf40*/  FSEL R117, R117, -INF , P2 ;  /* 0xff80000075757808 */ /* 0x000fe20001000000 */
[----:B------:R-:W2:Y:S01]  /*cf50*/  MUFU.TANH R84, R84 ;  /* 0x0000005400547308 */ /* 0x000ea20000002400 */
[----:B------:R-:W-:Y:S02]  /*cf60*/  FMNMX.FTZ R135, R114, R135, !PT ;  /* 0x0000008772877209 */ /* 0x000fe40007810000 */
[----:B------:R-:W-:Y:S02]  /*cf70*/  ISETP.GT.AND P2, PT, R98, 0x41, PT ;  /* 0x000000416200780c */ /* 0x000fe40003f44270 */
[----:B------:R-:W-:Y:S02]  /*cf80*/  FSEL R88, R88, -INF , P0 ;  /* 0xff80000058587808 */ /* 0x000fe40000000000 */
[----:B------:R-:W-:Y:S01]  /*cf90*/  FMNMX.FTZ R135, R117, R135, !PT ;  /* 0x0000008775877209 */ /* 0x000fe20007810000 */
[----:B------:R-:W2:Y:S01]  /*cfa0*/  MUFU.TANH R85, R85 ;  /* 0x0000005500557308 */ /* 0x000ea20000002400 */
[----:B------:R-:W-:-:S02]  /*cfb0*/  ISETP.GT.AND P0, PT, R98, 0x48, PT ;  /* 0x000000486200780c */ /* 0x000fc40003f04270 */
[----:B------:R-:W-:Y:S02]  /*cfc0*/  FSEL R118, R118, -INF , P2 ;  /* 0xff80000076767808 */ /* 0x000fe40001000000 */
[----:B------:R-:W-:Y:S02]  /*cfd0*/  FMNMX.FTZ R135, R88, R135, !PT ;  /* 0x0000008758877209 */ /* 0x000fe40007810000 */
[----:B------:R-:W-:Y:S01]  /*cfe0*/  ISETP.GT.AND P2, PT, R98, 0x49, PT ;  /* 0x000000496200780c */ /* 0x000fe20003f44270 */
[----:B------:R-:W-:Y:S01]  /*cff0*/  MUFU.TANH R109, R109 ;  /* 0x0000006d006d7308 */ /* 0x000fe20000002400 */
[----:B------:R-:W-:Y:S02]  /*d000*/  FSEL R91, R91, -INF , P0 ;  /* 0xff8000005b5b7808 */ /* 0x000fe40000000000 */
[----:B------:R-:W-:Y:S02]  /*d010*/  FMNMX.FTZ R135, R118, R135, !PT ;  /* 0x0000008776877209 */ /* 0x000fe40007810000 */
[----:B------:R-:W-:-:S02]  /*d020*/  ISETP.GT.AND P0, PT, R98, 0x50, PT ;  /* 0x000000506200780c */ /* 0x000fc40003f04270 */
[----:B------:R-:W-:Y:S01]  /*d030*/  FSEL R119, R119, -INF , P2 ;  /* 0xff80000077777808 */ /* 0x000fe20001000000 */
[----:B------:R-:W-:Y:S01]  /*d040*/  MUFU.TANH R110, R110 ;  /* 0x0000006e006e7308 */ /* 0x000fe20000002400 */
[----:B------:R-:W-:Y:S02]  /*d050*/  FMNMX.FTZ R135, R91, R135, !PT ;  /* 0x000000875b877209 */ /* 0x000fe40007810000 */
[----:B------:R-:W-:Y:S02]  /*d060*/  ISETP.GT.AND P2, PT, R98, 0x51, PT ;  /* 0x000000516200780c */ /* 0x000fe40003f44270 */
[----:B------:R-:W-:Y:S02]  /*d070*/  FSEL R94, R94, -INF , P0 ;  /* 0xff8000005e5e7808 */ /* 0x000fe40000000000 */
[----:B------:R-:W-:Y:S01]  /*d080*/  FMNMX.FTZ R135, R119, R135, !PT ;  /* 0x0000008777877209 */ /* 0x000fe20007810000 */
[----:B------:R-:W-:Y:S01]  /*d090*/  MUFU.TANH R112, R112 ;  /* 0x0000007000707308 */ /* 0x000fe20000002400 */
        /* <DEDUP_REMOVED lines=16> */
[----:B-1----:R-:W-:Y:S02]  /*d1a0*/  FSEL R103, R103, -INF , P2 ;  /* 0xff80000067677808 */ /* 0x002fe40001000000 */
[----:B------:R-:W-:Y:S02]  /*d1b0*/  FMNMX.FTZ R135, R72, R135, !PT ;  /* 0x0000008748877209 */ /* 0x000fe40007810000 */
[----:B------:R-:W-:Y:S01]  /*d1c0*/  ISETP.GT.AND P2, PT, R98, 0x69, PT ;  /* 0x000000696200780c */ /* 0x000fe20003f44270 */
[----:B------:R-:W-:Y:S01]  /*d1d0*/  MUFU.TANH R90, R90 ;  /* 0x0000005a005a7308 */ /* 0x000fe20000002400 */
[----:B0-----:R-:W-:Y:S02]  /*d1e0*/  FSEL R74, R74, -INF , P0 ;  /* 0xff8000004a4a7808 */ /* 0x001fe40000000000 */
[----:B------:R-:W-:Y:S02]  /*d1f0*/  FMNMX.FTZ R135, R103, R135, !PT ;  /* 0x0000008767877209 */ /* 0x000fe40007810000 */
[----:B------:R-:W-:-:S02]  /*d200*/  ISETP.GT.AND P0, PT, R98, 0x70, PT ;  /* 0x000000706200780c */ /* 0x000fc40003f04270 */
[----:B---3--:R-:W-:Y:S01]  /*d210*/  FSEL R76, R76, -INF , P2 ;  /* 0xff8000004c4c7808 */ /* 0x008fe20001000000 */
[----:B------:R-:W-:Y:S01]  /*d220*/  MUFU.TANH R92, R92 ;  /* 0x0000005c005c7308 */ /* 0x000fe20000002400 */
[----:B------:R-:W-:Y:S02]  /*d230*/  FMNMX.FTZ R135, R74, R135, !PT ;  /* 0x000000874a877209 */ /* 0x000fe40007810000 */
[----:B------:R-:W-:Y:S02]  /*d240*/  ISETP.GT.AND P2, PT, R98, 0x71, PT ;  /* 0x000000716200780c */ /* 0x000fe40003f44270 */
[----:B----4-:R-:W-:Y:S02]  /*d250*/  FSEL R77, R77, -INF , P0 ;  /* 0xff8000004d4d7808 */ /* 0x010fe40000000000 */
[----:B------:R-:W-:Y:S01]  /*d260*/  FMNMX.FTZ R135, R76, R135, !PT ;  /* 0x000000874c877209 */ /* 0x000fe20007810000 */
[----:B------:R-:W-:Y:S01]  /*d270*/  MUFU.TANH R93, R93 ;  /* 0x0000005d005d7308 */ /* 0x000fe20000002400 */
[----:B------:R-:W-:-:S02]  /*d280*/  ISETP.GT.AND P0, PT, R98, 0x78, PT ;  /* 0x000000786200780c */ /* 0x000fc40003f04270 */
[----:B-----5:R-:W-:Y:S02]  /*d290*/  FSEL R80, R80, -INF , P2 ;  /* 0xff80000050507808 */ /* 0x020fe40001000000 */
[----:B------:R-:W-:Y:S02]  /*d2a0*/  FMNMX.FTZ R135, R77, R135, !PT ;  /* 0x000000874d877209 */ /* 0x000fe40007810000 */
[----:B------:R-:W-:Y:S01]  /*d2b0*/  ISETP.GT.AND P2, PT, R98, 0x79, PT ;  /* 0x000000796200780c */ /* 0x000fe20003f44270 */
[----:B------:R-:W-:Y:S01]  /*d2c0*/  MUFU.TANH R95, R95 ;  /* 0x0000005f005f7308 */ /* 0x000fe20000002400 */
[----:B--2---:R-:W-:Y:S02]  /*d2d0*/  FSEL R81, R81, -INF , P0 ;  /* 0xff80000051517808 */ /* 0x004fe40000000000 */
        /* <DEDUP_REMOVED lines=8> */
[----:B------:R0:W1:Y:S01]  /*d360*/  MUFU.TANH R56, R68 ;  /* 0x0000004400387308 */ /* 0x0000620000002400 */
[----:B------:R-:W-:-:S02]  /*d370*/  ISETP.GT.AND P0, PT, R98, 0x88, PT ;  /* 0x000000886200780c */ /* 0x000fc40003f04270 */
[----:B------:R-:W-:Y:S02]  /*d380*/  FMNMX.FTZ R135, R65, R135, !PT ;  /* 0x0000008741877209 */ /* 0x000fe40007810000 */
[----:B------:R-:W-:Y:S02]  /*d390*/  FSEL R60, R60, -INF , P0 ;  /* 0xff8000003c3c7808 */ /* 0x000fe40000000000 */
[----:B------:R-:W-:Y:S01]  /*d3a0*/  ISETP.GT.AND P0, PT, R98, 0x90, PT ;  /* 0x000000906200780c */ /* 0x000fe20003f04270 */
[----:B------:R-:W-:Y:S01]  /*d3b0*/  MUFU.TANH R99, R99 ;  /* 0x0000006300637308 */ /* 0x000fe20000002400 */
[----:B0-----:R-:W-:Y:S01]  /*d3c0*/  FSEL R68, R57, -INF , P2 ;  /* 0xff80000039447808 */ /* 0x001fe20001000000 */
[----:B------:R-:W-:Y:S01]  /*d3d0*/  FMUL.FTZ R57, R2, R69 ;  /* 0x0000004502397220 */ /* 0x000fe20000410000 */
[----:B------:R-:W-:Y:S02]  /*d3e0*/  ISETP.GT.AND P2, PT, R98, 0x89, PT ;  /* 0x000000896200780c */ /* 0x000fe40003f44270 */
[----:B------:R-:W-:-:S02]  /*d3f0*/  FMNMX.FTZ R135, R68, R135, !PT ;  /* 0x0000008744877209 */ /* 0x000fc40007810000 */
[----:B------:R-:W-:Y:S01]  /*d400*/  FSEL R61, R61, -INF , P2 ;  /* 0xff8000003d3d7808 */ /* 0x000fe20001000000 */
[----:B------:R-:W0:Y:S01]  /*d410*/  MUFU.TANH R57, R57 ;  /* 0x0000003900397308 */ /* 0x000e220000002400 */
[----:B------:R-:W-:Y:S02]  /*d420*/  FMNMX.FTZ R135, R60, R135, !PT ;  /* 0x000000873c877209 */ /* 0x000fe40007810000 */
[----:B------:R-:W-:Y:S02]  /*d430*/  ISETP.GT.AND P2, PT, R98, 0x91, PT ;  /* 0x000000916200780c */ /* 0x000fe40003f44270 */
[----:B------:R-:W-:Y:S02]  /*d440*/  FSEL R69, R64, -INF , P0 ;  /* 0xff80000040457808 */ /* 0x000fe40000000000 */
[----:B------:R-:W-:Y:S01]  /*d450*/  FMNMX.FTZ R135, R61, R135, !PT ;  /* 0x000000873d877209 */ /* 0x000fe20007810000 */
[----:B------:R2:W-:Y:S01]  /*d460*/  MUFU.TANH R64, R75 ;  /* 0x0000004b00407308 */ /* 0x0005e20000002400 */
[----:B------:R-:W-:-:S02]  /*d470*/  ISETP.GT.AND P0, PT, R98, 0x98, PT ;  /* 0x000000986200780c */ /* 0x000fc40003f04270 */
[----:B------:R-:W-:Y:S02]  /*d480*/  FSEL R85, R85, -INF , P2 ;  /* 0xff80000055557808 */ /* 0x000fe40001000000 */
[----:B------:R-:W-:Y:S02]  /*d490*/  FMNMX.FTZ R135, R69, R135, !PT ;  /* 0x0000008745877209 */ /* 0x000fe40007810000 */
[----:B------:R-:W-:Y:S01]  /*d4a0*/  ISETP.GT.AND P2, PT, R98, 0x99, PT ;  /* 0x000000996200780c */ /* 0x000fe20003f44270 */
[----:B------:R-:W3:Y:S01]  /*d4b0*/  MUFU.TANH R73, R73 ;  /* 0x0000004900497308 */ /* 0x000ee20000002400 */
[----:B--2---:R-:W-:Y:S01]  /*d4c0*/  FMUL.FTZ R75, R2, R78 ;  /* 0x0000004e024b7220 */ /* 0x004fe20000410000 */
[----:B-1----:R-:W-:Y:S02]  /*d4d0*/  FSEL R78, R56, -INF , P0 ;  /* 0xff800000384e7808 */ /* 0x002fe40000000000 */
[----:B------:R-:W-:Y:S02]  /*d4e0*/  FMNMX.FTZ R56, R85, R135, !PT ;  /* 0x0000008755387209 */ /* 0x000fe40007810000 */
[----:B0-----:R-:W-:-:S02]  /*d4f0*/  FSEL R135, R57, -INF , P2 ;  /* 0xff80000039877808 */ /* 0x001fc40001000000 */
[----:B------:R-:W-:Y:S01]  /*d500*/  FMNMX.FTZ R56, R78, R56, !PT ;  /* 0x000000384e387209 */ /* 0x000fe20007810000 */
[----:B------:R-:W0:Y:S01]  /*d510*/  MUFU.TANH R75, R75 ;  /* 0x0000004b004b7308 */ /* 0x000e220000002400 */
[----:B------:R-:W-:Y:S02]  /*d520*/  LOP3.LUT R142, R155, 0x7f, RZ, 0xc0, !PT ;  /* 0x0000007f9b8e7812 */ /* 0x000fe400078ec0ff */
[----:B------:R-:W-:-:S05]  /*d530*/  FMNMX.FTZ R56, R135, R56, !PT ;  /* 0x0000003887387209 */ /* 0x000fca0007810000 */
[----:B------:R-:W1:Y:S01]  /*d540*/  SHFL.BFLY PT, R57, R56, 0x2, 0x1f ;  /* 0x0c401f0038397f89 */ /* 0x000e6200000e0000 */
[----:B------:R-:W2:Y:S08]  /*d550*/  MUFU.TANH R79, R79 ;  /* 0x0000004f004f7308 */ /* 0x000eb00000002400 */
[----:B------:R-:W4:Y:S08]  /*d560*/  MUFU.TANH R82, R82 ;  /* 0x0000005200527308 */ /* 0x000f300000002400 */
[----:B------:R-:W5:Y:S01]  /*d570*/  MUFU.TANH R83, R83 ;  /* 0x0000005300537308 */ /* 0x000f620000002400 */
[----:B-1----:R-:W-:Y:S01]  /*d580*/  FMNMX.FTZ R57, R56, R57, !PT ;  /* 0x0000003938397209 */ /* 0x002fe20007810000 */
[----:B------:R-:W-:-:S02]  /*d590*/  VIADD R56, R8, 0x200 ;  /* 0x0000020008387836 */ /* 0x000fc40000000000 */
[C---:B------:R-:W-:Y:S01]  /*d5a0*/  FMUL.FTZ R8, R2.reuse, R70 ;  /* 0x0000004602087220 */ /* 0x040fe20000410000 */
[----:B------:R-:W-:-:S03]  /*d5b0*/  FMUL.FTZ R70, R2, R71 ;  /* 0x0000004702467220 */ /* 0x000fc60000410000 */
[----:B------:R-:W1:Y:S01]  /*d5c0*/  MUFU.TANH R86, R86 ;  /* 0x0000005600567308 */ /* 0x000e620000002400 */
[----:B------:R-:W3:Y:S01]  /*d5d0*/  SHFL.BFLY PT, R58, R57, 0x1, 0x1f ;  /* 0x0c201f00393a7f89 */ /* 0x000ee200000e0000 */
[----:B------:R-:W-:-:S06]  /*d5e0*/  R2UR UR6, R56 ;  /* 0x00000000380672ca */ /* 0x000fcc00000e0000 */
[----:B------:R-:W1:Y:S08]  /*d5f0*/  MUFU.TANH R87, R87 ;  /* 0x0000005700577308 */ /* 0x000e700000002400 */
[----:B------:R-:W1:Y:S08]  /*d600*/  MUFU.TANH R140, R140 ;  /* 0x0000008c008c7308 */ /* 0x000e700000002400 */
[----:B------:R-:W1:Y:S01]  /*d610*/  MUFU.TANH R141, R141 ;  /* 0x0000008d008d7308 */ /* 0x000e620000002400 */
[----:B---3--:R-:W-:-:S02]  /*d620*/  FMNMX.FTZ R58, R57, R58, !PT ;  /* 0x0000003a393a7209 */ /* 0x008fc40007810000 */
[----:B------:R-:W-:Y:S02]  /*d630*/  MOV R57, 0xc0000010 ;  /* 0xc000001000397802 */ /* 0x000fe40000000f00 */
[C---:B------:R-:W-:Y:S01]  /*d640*/  FSETP.NEU.FTZ.AND P0, PT, R58.reuse, -INF , PT ;  /* 0xff8000003a00780b */ /* 0x040fe20003f1d000 */
[----:B------:R-:W-:-:S01]  /*d650*/  FFMA.FTZ R56, R58, R59, -8 ;  /* 0xc10000003a387423 */ /* 0x000fc2000001003b */
[----:B------:R-:W-:Y:S01]  /*d660*/  R2UR UR7, R57 ;  /* 0x00000000390772ca */ /* 0x000fe200000e0000 */
[----:B------:R-:W3:Y:S03]  /*d670*/  MUFU.TANH R62, R62 ;  /* 0x0000003e003e7308 */ /* 0x000ee60000002400 */
[----:B------:R-:W-:-:S05]  /*d680*/  FSEL R56, R56, RZ, P0 ;  /* 0x000000ff38387208 */ /* 0x000fca0000000000 */
[-CC-:B------:R-:W-:Y:S01]  /*d690*/  FFMA.FTZ R71, R121, R59.reuse, -R56.reuse ;  /* 0x0000003b79477223 */ /* 0x180fe20000010838 */
[----:B------:R-:W-:-:S01]  /*d6a0*/  FFMA.FTZ R121, R125, R59, -R56 ;  /* 0x0000003b7d797223 */ /* 0x000fc20000010838 */
[----:B------:R-:W-:Y:S02]  /*d6b0*/  VIADD R125, R98, 0x8 ;  /* 0x00000008627d7836 */ /* 0x000fe40000000000 */
[----:B------:R-:W-:-:S01]  /*d6c0*/  FFMA.FTZ R57, R102, R59, -R56 ;  /* 0x0000003b66397223 */ /* 0x000fc20000010838 */
[-CC-:B------:R-:W-:Y:S01]  /*d6d0*/  FFMA.FTZ R102, R123, R59.reuse, -R56.reuse ;  /* 0x0000003b7b667223 */ /* 0x180fe20000010838 */
[----:B------:R-:W-:-:S01]  /*d6e0*/  FFMA.FTZ R123, R127, R59, -R56 ;  /* 0x0000003b7f7b7223 */ /* 0x000fc20000010838 */
[-CC-:B------:R-:W-:Y:S01]  /*d6f0*/  FFMA.FTZ R131, R131, R59.reuse, -R56.reuse ;  /* 0x0000003b83837223 */ /* 0x180fe20000010838 */
[----:B------:R-:W-:Y:S01]  /*d700*/  ISETP.GT.AND P4, PT, R125, RZ, PT ;  /* 0x000000ff7d00720c */ /* 0x000fe20003f84270 */
[-CC-:B------:R-:W-:Y:S01]  /*d710*/  FFMA.FTZ R129, R129, R59.reuse, -R56.reuse ;  /* 0x0000003b81817223 */ /* 0x180fe20000010838 */
[----:B------:R-:W-:Y:S01]  /*d720*/  ISETP.GT.AND P3, PT, R125, 0x1, PT ;  /* 0x000000017d00780c */ /* 0x000fe20003f64270 */
[----:B------:R-:W3:Y:S01]  /*d730*/  MUFU.TANH R63, R63 ;  /* 0x0000003f003f7308 */ /* 0x000ee20000002400 */
[----:B------:R-:W-:Y:S01]  /*d740*/  FSEL R127, R10, -INF , P4 ;  /* 0xff8000000a7f7808 */ /* 0x000fe20002000000 */
[-CC-:B------:R-:W-:Y:S01]  /*d750*/  FFMA.FTZ R133, R133, R59.reuse, -R56.reuse ;  /* 0x0000003b85857223 */ /* 0x180fe20000010838 */
[----:B------:R-:W-:Y:S01]  /*d760*/  ISETP.GT.AND P6, PT, R125, 0x8, PT ;  /* 0x000000087d00780c */ /* 0x000fe20003fc4270 */
[-CC-:B------:R-:W-:Y:S01]  /*d770*/  FFMA.FTZ R11, R11, R59.reuse, -R56.reuse ;  /* 0x0000003b0b0b7223 */ /* 0x180fe20000010838 */
[----:B------:R-:W-:Y:S01]  /*d780*/  FSEL R120, R120, -INF , P3 ;  /* 0xff80000078787808 */ /* 0x000fe20001800000 */
[-CC-:B------:R-:W-:Y:S01]  /*d790*/  FFMA.FTZ R105, R105, R59.reuse, -R56.reuse ;  /* 0x0000003b69697223 */ /* 0x180fe20000010838 */
[C---:B------:R-:W-:Y:S01]  /*d7a0*/  ISETP.GT.AND P5, PT, R125.reuse, 0x9, PT ;  /* 0x000000097d00780c */ /* 0x040fe20003fa4270 */
[----:B------:R0:W-:Y:S01]  /*d7b0*/  MUFU.EX2 R10, R131 ;  /* 0x00000083000a7308 */ /* 0x0001e20000000800 */
[C---:B------:R-:W-:Y:S01]  /*d7c0*/  ISETP.GT.AND P2, PT, R125.reuse, 0x10, PT ;  /* 0x000000107d00780c */ /* 0x040fe20003f44270 */
[-CC-:B------:R-:W-:Y:S01]  /*d7d0*/  FFMA.FTZ R108, R108, R59.reuse, -R56.reuse ;  /* 0x0000003b6c6c7223 */ /* 0x180fe20000010838 */
[----:B------:R-:W-:Y:S01]  /*d7e0*/  FSEL R124, R124, -INF , P5 ;  /* 0xff8000007c7c7808 */ /* 0x000fe20002800000 */
[-CC-:B------:R-:W-:Y:S01]  /*d7f0*/  FFMA.FTZ R134, R134, R59.reuse, -R56.reuse ;  /* 0x0000003b86867223 */ /* 0x180fe20000010838 */
[----:B------:R-:W-:Y:S01]  /*d800*/  ISETP.GT.AND P4, PT, R125, 0x11, PT ;  /* 0x000000117d00780c */ /* 0x000fe20003f84270 */
[--C-:B------:R-:W-:Y:S01]  /*d810*/  FFMA.FTZ R111, R111, R59, -R56.reuse ;  /* 0x0000003b6f6f7223 */ /* 0x100fe20000010838 */
[----:B------:R-:W-:Y:S01]  /*d820*/  FSEL R126, R126, -INF , P2 ;  /* 0xff8000007e7e7808 */ /* 0x000fe20001000000 */
[----:B------:R2:W-:Y:S01]  /*d830*/  MUFU.EX2 R98, R129 ;  /* 0x0000008100627308 */ /* 0x0005e20000000800 */
[----:B0-----:R-:W-:Y:S01]  /*d840*/  FMNMX.FTZ R131, R127, R3, !PT ;  /* 0x000000037f837209 */ /* 0x001fe20007810000 */
[-CC-:B------:R-:W-:Y:S01]  /*d850*/  FFMA.FTZ R113, R113, R59.reuse, -R56.reuse ;  /* 0x0000003b71717223 */ /* 0x180fe20000010838 */
[----:B------:R-:W-:Y:S01]  /*d860*/  ISETP.GT.AND P3, PT, R125, 0x18, PT ;  /* 0x000000187d00780c */ /* 0x000fe20003f64270 */
[--C-:B------:R-:W-:Y:S01]  /*d870*/  FFMA.FTZ R114, R114, R59, -R56.reuse ;  /* 0x0000003b72727223 */ /* 0x100fe20000010838 */
[----:B------:R-:W-:Y:S01]  /*d880*/  FMNMX.FTZ R131, R120, R131, !PT ;  /* 0x0000008378837209 */ /* 0x000fe20007810000 */
[-CC-:B------:R-:W-:Y:S01]  /*d890*/  FFMA.FTZ R117, R117, R59.reuse, -R56.reuse ;  /* 0x0000003b75757223 */ /* 0x180fe20000010838 */
[----:B------:R-:W-:Y:S01]  /*d8a0*/  FSEL R128, R128, -INF , P4 ;  /* 0xff80000080807808 */ /* 0x000fe20002000000 */
[----:B------:R-:W0:Y:S01]  /*d8b0*/  MUFU.TANH R66, R66 ;  /* 0x0000004200427308 */ /* 0x000e220000002400 */
[----:B--2---:R-:W-:Y:S01]  /*d8c0*/  FSEL R129, R122, -INF , P6 ;  /* 0xff8000007a817808 */ /* 0x004fe20003000000 */
[-CC-:B------:R-:W-:Y:S01]  /*d8d0*/  FFMA.FTZ R88, R88, R59.reuse, -R56.reuse ;  /* 0x0000003b58587223 */ /* 0x180fe20000010838 */
[----:B------:R-:W-:Y:S01]  /*d8e0*/  ISETP.GT.AND P6, PT, R125, 0x19, PT ;  /* 0x000000197d00780c */ /* 0x000fe20003fc4270 */
[--C-:B------:R-:W-:Y:S01]  /*d8f0*/  FFMA.FTZ R118, R118, R59, -R56.reuse ;  /* 0x0000003b76767223 */ /* 0x100fe20000010838 */
[----:B------:R-:W-:Y:S01]  /*d900*/  FMNMX.FTZ R131, R129, R131, !PT ;  /* 0x0000008381837209 */ /* 0x000fe20007810000 */
[--C-:B------:R-:W-:Y:S01]  /*d910*/  FFMA.FTZ R91, R91, R59, -R56.reuse ;  /* 0x0000003b5b5b7223 */ /* 0x100fe20000010838 */
[----:B------:R-:W-:Y:S01]  /*d920*/  FSEL R130, R130, -INF , P3 ;  /* 0xff80000082827808 */ /* 0x000fe20001800000 */
[----:B------:R-:W2:Y:S01]  /*d930*/  MUFU.TANH R67, R67 ;  /* 0x0000004300437308 */ /* 0x000ea20000002400 */
[----:B------:R-:W-:Y:S01]  /*d940*/  FMNMX.FTZ R131, R124, R131, !PT ;  /* 0x000000837c837209 */ /* 0x000fe20007810000 */
[-CC-:B------:R-:W-:Y:S01]  /*d950*/  FFMA.FTZ R119, R119, R59.reuse, -R56.reuse ;  /* 0x0000003b77777223 */ /* 0x180fe20000010838 */
[C---:B------:R-:W-:Y:S01]  /*d960*/  ISETP.GT.AND P5, PT, R125.reuse, 0x20, PT ;  /* 0x000000207d00780c */ /* 0x040fe20003fa4270 */
[--C-:B------:R-:W-:Y:S01]  /*d970*/  FFMA.FTZ R94, R94, R59, -R56.reuse ;  /* 0x0000003b5e5e7223 */ /* 0x100fe20000010838 */
[----:B------:R-:W-:Y:S01]  /*d980*/  FMNMX.FTZ R131, R126, R131, !PT ;  /* 0x000000837e837209 */ /* 0x000fe20007810000 */
[--C-:B------:R-:W-:Y:S01]  /*d990*/  FFMA.FTZ R96, R96, R59, -R56.reuse ;  /* 0x0000003b60607223 */ /* 0x100fe20000010838 */
        /* <DEDUP_REMOVED lines=13> */
[-CC-:B------:R-:W-:Y:S01]  /*da70*/  FFMA.FTZ R74, R74, R59.reuse, -R56.reuse ;  /* 0x0000003b4a4a7223 */ /* 0x180fe20000010838 */
[----:B------:R-:W-:Y:S01]  /*da80*/  FSEL R106, R106, -INF , P2 ;  /* 0xff8000006a6a7808 */ /* 0x000fe20001000000 */
[--C-:B------:R-:W-:Y:S01]  /*da90*/  FFMA.FTZ R76, R76, R59, -R56.reuse ;  /* 0x0000003b4c4c7223 */ /* 0x100fe20000010838 */
[----:B------:R-:W-:Y:S01]  /*daa0*/  FMNMX.FTZ R131, R104, R131, !PT ;  /* 0x0000008368837209 */ /* 0x000fe20007810000 */
[----:B------:R2:W-:Y:S01]  /*dab0*/  MUFU.EX2 R122, R133 ;  /* 0x00000085007a7308 */ /* 0x0005e20000000800 */
[----:B------:R-:W-:Y:S01]  /*dac0*/  ISETP.GT.AND P3, PT, R125, 0x29, PT ;  /* 0x000000297d00780c */ /* 0x000fe20003f64270 */
[-CC-:B------:R-:W-:Y:S01]  /*dad0*/  FFMA.FTZ R77, R77, R59.reuse, -R56.reuse ;  /* 0x0000003b4d4d7223 */ /* 0x180fe20000010838 */
[----:B------:R-:W-:Y:S01]  /*dae0*/  FSEL R107, R107, -INF , P4 ;  /* 0xff8000006b6b7808 */ /* 0x000fe20002000000 */
[--C-:B------:R-:W-:Y:S01]  /*daf0*/  FFMA.FTZ R80, R80, R59, -R56.reuse ;  /* 0x0000003b50507223 */ /* 0x100fe20000010838 */
[----:B------:R-:W-:Y:S01]  /*db00*/  FMNMX.FTZ R131, R106, R131, !PT ;  /* 0x000000836a837209 */ /* 0x000fe20007810000 */
[-CC-:B------:R-:W-:Y:S01]  /*db10*/  FFMA.FTZ R81, R81, R59.reuse, -R56.reuse ;  /* 0x0000003b51517223 */ /* 0x180fe20000010838 */
        /* <DEDUP_REMOVED lines=15> */
[----:B------:R-:W-:Y:S01]  /*dc10*/  FFMA.FTZ R135, R135, R59, -R56 ;  /* 0x0000003b87877223 */ /* 0x000fe20000010838 */
[----:B------:R-:W-:Y:S01]  /*dc20*/  FMNMX.FTZ R131, R110, R131, !PT ;  /* 0x000000836e837209 */ /* 0x000fe20007810000 */
[----:B------:R-:W-:Y:S01]  /*dc30*/  MUFU.EX2 R57, R57 ;  /* 0x0000003900397308 */ /* 0x000fe20000000800 */
[----:B------:R-:W-:Y:S01]  /*dc40*/  ISETP.GT.AND P4, PT, R125, 0x39, PT ;  /* 0x000000397d00780c */ /* 0x000fe20003f84270 */
[----:B------:R-:W-:Y:S01]  /*dc50*/  QGMMA.64x64x32.F32.E4M3.E4M3 R24, R136, gdesc[UR4], R24, gsb0 ;  /* 0x00e0000488187df3 */ /* 0x000fe20008000818 */
[----:B------:R-:W-:-:S02]  /*dc60*/  FSEL R115, R115, -INF , P2 ;  /* 0xff80000073737808 */ /* 0x000fc40001000000 */
[----:B------:R-:W-:Y:S02]  /*dc70*/  FMNMX.FTZ R131, R112, R131, !PT ;  /* 0x0000008370837209 */ /* 0x000fe40007810000 */
[----:B------:R-:W-:Y:S01]  /*dc80*/  ISETP.GT.AND P3, PT, R125, 0x40, PT ;  /* 0x000000407d00780c */ /* 0x000fe20003f64270 */
[----:B------:R-:W-:Y:S01]  /*dc90*/  MUFU.EX2 R11, R11 ;  /* 0x0000000b000b7308 */ /* 0x000fe20000000800 */
[----:B------:R-:W-:Y:S02]  /*dca0*/  FSEL R116, R116, -INF , P4 ;  /* 0xff80000074747808 */ /* 0x000fe40002000000 */
[----:B------:R-:W-:Y:S02]  /*dcb0*/  FMNMX.FTZ R131, R115, R131, !PT ;  /* 0x0000008373837209 */ /* 0x000fe40007810000 */
[----:B------:R-:W-:Y:S02]  /*dcc0*/  ISETP.GT.AND P6, PT, R125, 0x41, PT ;  /* 0x000000417d00780c */ /* 0x000fe40003fc4270 */
[----:B------:R-:W-:Y:S01]  /*dcd0*/  FSEL R89, R89, -INF , P3 ;  /* 0xff80000059597808 */ /* 0x000fe20001800000 */
[----:B------:R-:W-:Y:S01]  /*dce0*/  MUFU.EX2 R71, R71 ;  /* 0x0000004700477308 */ /* 0x000fe20000000800 */
[----:B------:R-:W-:-:S02]  /*dcf0*/  FMNMX.FTZ R131, R116, R131, !PT ;  /* 0x0000008374837209 */ /* 0x000fc40007810000 */
[----:B------:R-:W-:Y:S02]  /*dd00*/  ISETP.GT.AND P5, PT, R125, 0x48, PT ;  /* 0x000000487d00780c */ /* 0x000fe40003fa4270 */
[----:B------:R-:W-:Y:S02]  /*dd10*/  FSEL R90, R90, -INF , P6 ;  /* 0xff8000005a5a7808 */ /* 0x000fe40003000000 */
[----:B------:R-:W-:Y:S01]  /*dd20*/  FMNMX.FTZ R131, R89, R131, !PT ;  /* 0x0000008359837209 */ /* 0x000fe20007810000 */
[----:B------:R-:W-:Y:S01]  /*dd30*/  MUFU.EX2 R102, R102 ;  /* 0x0000006600667308 */ /* 0x000fe20000000800 */
[----:B------:R-:W-:Y:S02]  /*dd40*/  ISETP.GT.AND P2, PT, R125, 0x49, PT ;  /* 0x000000497d00780c */ /* 0x000fe40003f44270 */
[----:B------:R-:W-:Y:S02]  /*dd50*/  FSEL R92, R92, -INF , P5 ;  /* 0xff8000005c5c7808 */ /* 0x000fe40002800000 */
[----:B------:R-:W-:-:S02]  /*dd60*/  FMNMX.FTZ R131, R90, R131, !PT ;  /* 0x000000835a837209 */ /* 0x000fc40007810000 */
        /* <DEDUP_REMOVED lines=32> */
[----:B------:R-:W-:Y:S01]  /*df70*/  FSEL R79, R79, -INF , P6 ;  /* 0xff8000004f4f7808 */ /* 0x000fe20003000000 */
[----:B------:R-:W-:Y:S02]  /*df80*/  WARPGROUP.DEPBAR.LE gsb0, 0x0 ;  /* 0x00008000000079c5 */ /* 0x000fe40000010000 */
[----:B------:R-:W-:Y:S02]  /*df90*/  FMNMX.FTZ R131, R75, R131, !PT ;  /* 0x000000834b837209 */ /* 0x000fe40007810000 */
[----:B------:R-:W-:Y:S02]  /*dfa0*/  ISETP.GT.AND P2, PT, R125, 0x71, PT ;  /* 0x000000717d00780c */ /* 0x000fe40003f44270 */
[----:B----4-:R-:W-:Y:S01]  /*dfb0*/  FSEL R82, R82, -INF , P5 ;  /* 0xff80000052527808 */ /* 0x010fe20002800000 */
[----:B------:R-:W-:Y:S01]  /*dfc0*/  MUFU.EX2 R114, R114 ;  /* 0x0000007200727308 */ /* 0x000fe20000000800 */
[----:B------:R-:W-:-:S02]  /*dfd0*/  FMNMX.FTZ R131, R79, R131, !PT ;  /* 0x000000834f837209 */ /* 0x000fc40007810000 */
[----:B------:R-:W-:Y:S02]  /*dfe0*/  ISETP.GT.AND P4, PT, R125, 0x78, PT ;  /* 0x000000787d00780c */ /* 0x000fe40003f84270 */
[----:B-----5:R-:W-:Y:S02]  /*dff0*/  FSEL R83, R83, -INF , P2 ;  /* 0xff80000053537808 */ /* 0x020fe40001000000 */
[----:B------:R-:W-:Y:S01]  /*e000*/  FMNMX.FTZ R131, R82, R131, !PT ;  /* 0x0000008352837209 */ /* 0x000fe20007810000 */
[----:B------:R-:W-:Y:S01]  /*e010*/  MUFU.EX2 R117, R117 ;  /* 0x0000007500757308 */ /* 0x000fe20000000800 */
[----:B------:R-:W-:Y:S02]  /*e020*/  ISETP.GT.AND P3, PT, R125, 0x79, PT ;  /* 0x000000797d00780c */ /* 0x000fe40003f64270 */
[----:B-1----:R-:W-:Y:S02]  /*e030*/  FSEL R86, R86, -INF , P4 ;  /* 0xff80000056567808 */ /* 0x002fe40002000000 */
        /* <DEDUP_REMOVED lines=14> */
[----:B---3--:R-:W-:Y:S02]  /*e120*/  FSEL R62, R62, -INF , P2 ;  /* 0xff8000003e3e7808 */ /* 0x008fe40001000000 */
[----:B------:R-:W-:-:S02]  /*e130*/  FMNMX.FTZ R131, R141, R131, !PT ;  /* 0x000000838d837209 */ /* 0x000fc40007810000 */
[----:B------:R-:W-:Y:S01]  /*e140*/  ISETP.GT.AND P3, PT, R125, 0x90, PT ;  /* 0x000000907d00780c */ /* 0x000fe20003f64270 */
[----:B------:R-:W-:Y:S01]  /*e150*/  MUFU.EX2 R119, R119 ;  /* 0x0000007700777308 */ /* 0x000fe20000000800 */
[----:B------:R-:W-:Y:S02]  /*e160*/  FSEL R63, R63, -INF , P4 ;  /* 0xff8000003f3f7808 */ /* 0x000fe40002000000 */
[----:B------:R-:W-:Y:S02]  /*e170*/  FMNMX.FTZ R131, R62, R131, !PT ;  /* 0x000000833e837209 */ /* 0x000fe40007810000 */
[----:B------:R-:W-:Y:S02]  /*e180*/  ISETP.GT.AND P6, PT, R125, 0x91, PT ;  /* 0x000000917d00780c */ /* 0x000fe40003fc4270 */
[----:B0-----:R-:W-:Y:S01]  /*e190*/  FSEL R66, R66, -INF , P3 ;  /* 0xff80000042427808 */ /* 0x001fe20001800000 */
[----:B------:R-:W-:Y:S01]  /*e1a0*/  MUFU.EX2 R94, R94 ;  /* 0x0000005e005e7308 */ /* 0x000fe20000000800 */
[----:B------:R-:W-:-:S02]  /*e1b0*/  FMNMX.FTZ R131, R63, R131, !PT ;  /* 0x000000833f837209 */ /* 0x000fc40007810000 */
[----:B------:R-:W-:Y:S02]  /*e1c0*/  ISETP.GT.AND P5, PT, R125, 0x98, PT ;  /* 0x000000987d00780c */ /* 0x000fe40003fa4270 */
[----:B--2---:R-:W-:Y:S02]  /*e1d0*/  FSEL R67, R67, -INF , P6 ;  /* 0xff80000043437808 */ /* 0x004fe40003000000 */
[----:B------:R-:W-:Y:S01]  /*e1e0*/  FMNMX.FTZ R131, R66, R131, !PT ;  /* 0x0000008342837209 */ /* 0x000fe20007810000 */
[----:B------:R-:W-:Y:S01]  /*e1f0*/  MUFU.EX2 R96, R96 ;  /* 0x0000006000607308 */ /* 0x000fe20000000800 */
[----:B------:R-:W-:Y:S02]  /*e200*/  ISETP.GT.AND P2, PT, R125, 0x99, PT ;  /* 0x000000997d00780c */ /* 0x000fe40003f44270 */
[----:B------:R-:W-:Y:S02]  /*e210*/  FSEL R8, R8, -INF , P5 ;  /* 0xff80000008087808 */ /* 0x000fe40002800000 */
[----:B------:R-:W-:-:S02]  /*e220*/  FMNMX.FTZ R131, R67, R131, !PT ;  /* 0x0000008343837209 */ /* 0x000fc40007810000 */
[----:B------:R-:W-:Y:S01]  /*e230*/  FSEL R70, R70, -INF , P2 ;  /* 0xff80000046467808 */ /* 0x000fe20001000000 */
[----:B------:R-:W-:Y:S01]  /*e240*/  MUFU.EX2 R100, R100 ;  /* 0x0000006400647308 */ /* 0x000fe20000000800 */
[----:B------:R-:W-:-:S04]  /*e250*/  FMNMX.FTZ R125, R8, R131, !PT ;  /* 0x00000083087d7209 */ /* 0x000fc80007810000 */
[----:B------:R-:W-:-:S03]  /*e260*/  FMNMX.FTZ R125, R70, R125, !PT ;  /* 0x0000007d467d7209 */ /* 0x000fc60007810000 */
[----:B------:R-:W-:Y:S02]  /*e270*/  MUFU.EX2 R101, R101 ;  /* 0x0000006500657308 */ /* 0x000fe40000000800 */
[----:B------:R-:W0:Y:S06]  /*e280*/  SHFL.BFLY PT, R131, R125, 0x2, 0x1f ;  /* 0x0c401f007d837f89 */ /* 0x000e2c00000e0000 */
[----:B------:R-:W-:Y:S08]  /*e290*/  MUFU.EX2 R72, R72 ;  /* 0x0000004800487308 */ /* 0x000ff00000000800 */
[----:B------:R-:W-:Y:S08]  /*e2a0*/  MUFU.EX2 R103, R103 ;  /* 0x0000006700677308 */ /* 0x000ff00000000800 */
[----:B------:R-:W-:Y:S01]  /*e2b0*/  MUFU.EX2 R74, R74 ;  /* 0x0000004a004a7308 */ /* 0x000fe20000000800 */
[----:B0-----:R-:W-:Y:S01]  /*e2c0*/  FMNMX.FTZ R131, R125, R131, !PT ;  /* 0x000000837d837209 */ /* 0x001fe20007810000 */
[----:B------:R-:W-:-:S04]  /*e2d0*/  FFMA.FTZ R125, R60, R59, -R56 ;  /* 0x0000003b3c7d7223 */ /* 0x000fc80000010838 */
[----:B------:R-:W0:Y:S02]  /*e2e0*/  SHFL.BFLY PT, R133, R131, 0x1, 0x1f ;  /* 0x0c201f0083857f89 */ /* 0x000e2400000e0000 */
[----:B------:R-:W-:Y:S08]  /*e2f0*/  MUFU.EX2 R76, R76 ;  /* 0x0000004c004c7308 */ /* 0x000ff00000000800 */
[----:B------:R-:W-:Y:S08]  /*e300*/  MUFU.EX2 R77, R77 ;  /* 0x0000004d004d7308 */ /* 0x000ff00000000800 */
[----:B------:R-:W-:Y:S01]  /*e310*/  MUFU.EX2 R80, R80 ;  /* 0x0000005000507308 */ /* 0x000fe20000000800 */
[----:B0-----:R-:W-:-:S07]  /*e320*/  FMNMX.FTZ R60, R131, R133, !PT ;  /* 0x00000085833c7209 */ /* 0x001fce0007810000 */
[----:B------:R-:W-:Y:S01]  /*e330*/  MUFU.EX2 R81, R81 ;  /* 0x0000005100517308 */ /* 0x000fe20000000800 */
[----:B------:R-:W-:Y:S02]  /*e340*/  FSEL R131, R58, RZ, P0 ;  /* 0x000000ff3a837208 */ /* 0x000fe40000000000 */
[C---:B------:R-:W-:Y:S01]  /*e350*/  FSETP.NEU.FTZ.AND P0, PT, R60.reuse, -INF , PT ;  /* 0xff8000003c00780b */ /* 0x040fe20003f1d000 */
[----:B------:R-:W-:-:S02]  /*e360*/  FFMA.FTZ R56, R60, R59, -8 ;  /* 0xc10000003c387423 */ /* 0x000fc4000001003b */
[----:B------:R-:W-:Y:S02]  /*e370*/  FADD.FTZ R131, -R131, R15 ;  /* 0x0000000f83837221 */ /* 0x000fe40000010100 */
[----:B------:R-:W-:Y:S01]  /*e380*/  MUFU.EX2 R84, R84 ;  /* 0x0000005400547308 */ /* 0x000fe20000000800 */
[----:B------:R-:W-:Y:S01]  /*e390*/  FSEL R56, R56, RZ, P0 ;  /* 0x000000ff38387208 */ /* 0x000fe20000000000 */
[----:B------:R-:W-:-:S04]  /*e3a0*/  FMUL.FTZ R15, R131, R59 ;  /* 0x0000003b830f7220 */ /* 0x000fc80000410000 */
[-CC-:B------:R-:W-:Y:S01]  /*e3b0*/  FFMA.FTZ R131, R132, R59.reuse, -R56.reuse ;  /* 0x0000003b84837223 */ /* 0x180fe20000010838 */
[----:B------:R-:W-:Y:S01]  /*e3c0*/  FSEL R132, R60, RZ, P0 ;  /* 0x000000ff3c847208 */ /* 0x000fe20000000000 */
[-CC-:B------:R-:W-:Y:S01]  /*e3d0*/  FFMA.FTZ R127, R127, R59.reuse, -R56.reuse ;  /* 0x0000003b7f7f7223 */ /* 0x180fe20000010838 */
[----:B------:R-:W-:-:S01]  /*e3e0*/  FFMA.FTZ R120, R120, R59, -R56 ;  /* 0x0000003b78787223 */ /* 0x000fc20000010838 */
[----:B------:R-:W0:Y:S01]  /*e3f0*/  MUFU.EX2 R15, R15 ;  /* 0x0000000f000f7308 */ /* 0x000e220000000800 */
[----:B------:R-:W-:-:S01]  /*e400*/  FFMA.FTZ R129, R129, R59, -R56 ;  /* 0x0000003b81817223 */ /* 0x000fc20000010838 */
[----:B------:R-:W-:Y:S01]  /*e410*/  FADD.FTZ R132, -R132, R3 ;  /* 0x0000000384847221 */ /* 0x000fe20000010100 */
[----:B------:R-:W-:-:S01]  /*e420*/  FFMA.FTZ R124, R124, R59, -R56 ;  /* 0x0000003b7c7c7223 */ /* 0x000fc20000010838 */
[-CC-:B------:R-:W-:Y:S01]  /*e430*/  FFMA.FTZ R126, R126, R59.reuse, -R56.reuse ;  /* 0x0000003b7e7e7223 */ /* 0x180fe20000010838 */
[----:B------:R-:W-:-:S01]  /*e440*/  FFMA.FTZ R128, R128, R59, -R56 ;  /* 0x0000003b80807223 */ /* 0x000fc20000010838 */
[-C--:B------:R-:W-:Y:S01]  /*e450*/  FMUL.FTZ R3, R132, R59.reuse ;  /* 0x0000003b84037220 */ /* 0x080fe20000410000 */
        /* <DEDUP_REMOVED lines=10> */
[----:B0-----:R-:W-:-:S01]  /*e500*/  FFMA.FTZ R20, R15, R20, R57 ;  /* 0x000000140f147223 */ /* 0x001fc20000010039 */
[-CC-:B------:R-:W-:Y:S01]  /*e510*/  FFMA.FTZ R116, R116, R59.reuse, -R56.reuse ;  /* 0x0000003b74747223 */ /* 0x180fe20000010838 */
[----:B------:R-:W-:-:S01]  /*e520*/  FFMA.FTZ R89, R89, R59, -R56 ;  /* 0x0000003b59597223 */ /* 0x000fc20000010838 */
[----:B------:R-:W-:Y:S01]  /*e530*/  FFMA.FTZ R90, R90, R59, -R56 ;  /* 0x0000003b5a5a7223 */ /* 0x000fe20000010838 */
[----:B------:R-:W-:-:S01]  /*e540*/  FADD.FTZ R20, R11, R20 ;  /* 0x000000140b147221 */ /* 0x000fc20000010000 */
[-CC-:B------:R-:W-:Y:S01]  /*e550*/  FFMA.FTZ R92, R92, R59.reuse, -R56.reuse ;  /* 0x0000003b5c5c7223 */ /* 0x180fe20000010838 */
[----:B------:R-:W-:-:S01]  /*e560*/  FFMA.FTZ R93, R93, R59, -R56 ;  /* 0x0000003b5d5d7223 */ /* 0x000fc20000010838 */
[----:B------:R-:W0:Y:S01]  /*e570*/  MUFU.EX2 R120, R120 ;  /* 0x0000007800787308 */ /* 0x000e220000000800 */
[----:B------:R-:W-:-:S01]  /*e580*/  FADD.FTZ R20, R71, R20 ;  /* 0x0000001447147221 */ /* 0x000fc20000010000 */
[-CC-:B------:R-:W-:Y:S01]  /*e590*/  FFMA.FTZ R95, R95, R59.reuse, -R56.reuse ;  /* 0x0000003b5f5f7223 */ /* 0x180fe20000010838 */
[----:B------:R-:W-:-:S01]  /*e5a0*/  FFMA.FTZ R97, R97, R59, -R56 ;  /* 0x0000003b61617223 */ /* 0x000fc20000010838 */
[----:B------:R-:W-:Y:S01]  /*e5b0*/  FFMA.FTZ R99, R99, R59, -R56 ;  /* 0x0000003b63637223 */ /* 0x000fe20000010838 */
[----:B------:R-:W-:-:S01]  /*e5c0*/  FADD.FTZ R20, R102, R20 ;  /* 0x0000001466147221 */ /* 0x000fc20000010000 */
[-CC-:B------:R-:W-:Y:S01]  /*e5d0*/  FFMA.FTZ R9, R9, R59.reuse, -R56.reuse ;  /* 0x0000003b09097223 */ /* 0x180fe20000010838 */
[----:B------:R-:W-:-:S01]  /*e5e0*/  FFMA.FTZ R73, R73, R59, -R56 ;  /* 0x0000003b49497223 */ /* 0x000fc20000010838 */
[----:B------:R-:W2:Y:S01]  /*e5f0*/  MUFU.EX2 R129, R129 ;  /* 0x0000008100817308 */ /* 0x000ea20000000800 */
[----:B-1----:R-:W-:-:S01]  /*e600*/  FFMA.FTZ R0, R3, R0, R127 ;  /* 0x0000000003007223 */ /* 0x002fc2000001007f */
[----:B------:R-:W-:Y:S01]  /*e610*/  FADD.FTZ R20, R121, R20 ;  /* 0x0000001479147221 */ /* 0x000fe20000010000 */
[----:B------:R-:W-:-:S01]  /*e620*/  FFMA.FTZ R64, R64, R59, -R56 ;  /* 0x0000003b40407223 */ /* 0x000fc20000010838 */
[-CC-:B------:R-:W-:Y:S01]  /*e630*/  FFMA.FTZ R75, R75, R59.reuse, -R56.reuse ;  /* 0x0000003b4b4b7223 */ /* 0x180fe20000010838 */
[----:B------:R-:W-:-:S01]  /*e640*/  FFMA.FTZ R79, R79, R59, -R56 ;  /* 0x0000003b4f4f7223 */ /* 0x000fc20000010838 */
[----:B------:R-:W-:Y:S01]  /*e650*/  FADD.FTZ R20, R123, R20 ;  /* 0x000000147b147221 */ /* 0x000fe20000010000 */
[----:B------:R-:W-:-:S01]  /*e660*/  FFMA.FTZ R82, R82, R59, -R56 ;  /* 0x0000003b52527223 */ /* 0x000fc20000010838 */
[----:B------:R-:W1:Y:S01]  /*e670*/  MUFU.EX2 R124, R124 ;  /* 0x0000007c007c7308 */ /* 0x000e620000000800 */
        /* <DEDUP_REMOVED lines=16> */
[----:B-1----:R-:W-:-:S01]  /*e780*/  FADD.FTZ R0, R124, R0 ;  /* 0x000000007c007221 */ /* 0x002fc20000010000 */
[----:B------:R-:W-:Y:S01]  /*e790*/  FADD.FTZ R20, R108, R20 ;  /* 0x000000146c147221 */ /* 0x000fe20000010000 */
[----:B------:R-:W-:-:S01]  /*e7a0*/  FFMA.FTZ R67, R67, R59, -R56 ;  /* 0x0000003b43437223 */ /* 0x000fc20000010838 */
[-C--:B------:R-:W-:Y:S01]  /*e7b0*/  FFMA.FTZ R8, R8, R59.reuse, -R56 ;  /* 0x0000003b08087223 */ /* 0x080fe20000010838 */
[----:B------:R-:W-:Y:S01]  /*e7c0*/  ISETP.NE.AND P0, PT, R142, RZ, PT ;  /* 0x000000ff8e00720c */ /* 0x000fe20003f05270 */
[----:B------:R-:W-:Y:S01]  /*e7d0*/  FADD.FTZ R20, R134, R20 ;  /* 0x0000001486147221 */ /* 0x000fe20000010000 */
[----:B------:R-:W-:-:S01]  /*e7e0*/  FFMA.FTZ R56, R70, R59, -R56 ;  /* 0x0000003b46387223 */ /* 0x000fc20000010838 */
[----:B------:R-:W1:Y:S01]  /*e7f0*/  MUFU.EX2 R130, R130 ;  /* 0x0000008200827308 */ /* 0x000e620000000800 */
[----:B0-----:R-:W-:-:S01]  /*e800*/  FADD.FTZ R0, R126, R0 ;  /* 0x000000007e007221 */ /* 0x001fc20000010000 */
[----:B------:R-:W-:-:S04]  /*e810*/  FADD.FTZ R20, R111, R20 ;  /* 0x000000146f147221 */ /* 0x000fc80000010000 */
[----:B------:R-:W-:Y:S02]  /*e820*/  FADD.FTZ R20, R113, R20 ;  /* 0x0000001471147221 */ /* 0x000fe40000010000 */
[----:B------:R-:W0:Y:S01]  /*e830*/  MUFU.EX2 R131, R131 ;  /* 0x0000008300837308 */ /* 0x000e220000000800 */
[----:B--2---:R-:W-:-:S01]  /*e840*/  FADD.FTZ R0, R128, R0 ;  /* 0x0000000080007221 */ /* 0x004fc20000010000 */
[----:B------:R-:W-:Y:S01]  /*e850*/  FADD.FTZ R20, R114, R20 ;  /* 0x0000001472147221 */ /* 0x000fe20000010000 */
[----:B------:R-:W-:-:S03]  /*e860*/  @!P0 VIADD R12, R12, 0x13240 ;  /* 0x000132400c0c8836 */ /* 0x000fc60000000000 */
[----:B------:R-:W-:Y:S02]  /*e870*/  FADD.FTZ R20, R117, R20 ;  /* 0x0000001475147221 */ /* 0x000fe40000010000 */
[----:B------:R-:W2:Y:S01]  /*e880*/  MUFU.EX2 R104, R104 ;  /* 0x0000006800687308 */ /* 0x000ea20000000800 */
[----:B-1----:R-:W-:-:S01]  /*e890*/  FADD.FTZ R0, R130, R0 ;  /* 0x0000000082007221 */ /* 0x002fc20000010000 */
[----:B------:R-:W-:Y:S01]  /*e8a0*/  FADD.FTZ R20, R88, R20 ;  /* 0x0000001458147221 */ /* 0x000fe20000010000 */
[----:B------:R-:W-:-:S03]  /*e8b0*/  @!P0 PRMT R12, RZ, 0x654, R12 ;  /* 0x00000654ff0c8816 */ /* 0x000fc6000000000c */
[----:B------:R-:W-:Y:S01]  /*e8c0*/  FADD.FTZ R20, R118, R20 ;  /* 0x0000001476147221 */ /* 0x000fe20000010000 */
[----:B------:R1:W-:Y:S01]  /*e8d0*/  @!P0 SYNCS.ARRIVE.TRANS64.RED.A1T0 RZ, [R12+URZ], RZ ;  /* 0x000000ff0cff89a7 */ /* 0x0003e2000810043f */
[----:B------:R-:W3:Y:S01]  /*e8e0*/  MUFU.EX2 R106, R106 ;  /* 0x0000006a006a7308 */ /* 0x000ee20000000800 */
[----:B0-----:R-:W-:-:S01]  /*e8f0*/  FADD.FTZ R0, R131, R0 ;  /* 0x0000000083007221 */ /* 0x001fc20000010000 */
[----:B------:R-:W-:-:S04]  /*e900*/  FADD.FTZ R20, R91, R20 ;  /* 0x000000145b147221 */ /* 0x000fc80000010000 */
[----:B------:R-:W-:Y:S02]  /*e910*/  FADD.FTZ R20, R119, R20 ;  /* 0x0000001477147221 */ /* 0x000fe40000010000 */
[----:B------:R-:W0:Y:S01]  /*e920*/  MUFU.EX2 R107, R107 ;  /* 0x0000006b006b7308 */ /* 0x000e220000000800 */
        /* <DEDUP_REMOVED lines=86> */
[----:B---3--:R-:W-:-:S01]  /*ee90*/  FADD.FTZ R0, R8, R0 ;  /* 0x0000000008007221 */ /* 0x008fc20000010000 */
[----:B0-----:R-:W-:-:S03]  /*eea0*/  FADD.FTZ R20, R135, R20 ;  /* 0x0000001487147221 */ /* 0x001fc60000010000 */
[----:B--2---:R-:W-:Y:S01]  /*eeb0*/  FADD.FTZ R0, R56, R0 ;  /* 0x0000000038007221 */ /* 0x004fe20000010000 */
[----:B-1----:R-:W-:Y:S06]  /*eec0*/  @!P1 BRA `(.L_x_1908) ;  /* 0x0000000000049947 */ /* 0x002fec0003800000 */
[----:B------:R-:W-:Y:S01]  /*eed0*/  BPT.TRAP 0x1 ;  /* 0x000000040000795c */ /* 0x000fe20000300000 */
.L_x_1908:
[----:B------:R-:W2:Y:S01]  /*eee0*/  LDL R12, [R1+0x1c] ;  /* 0x00001c00010c7983 */ /* 0x000ea20000100800 */
[----:B------:R-:W-:Y:S01]  /*eef0*/  ISETP.GT.AND P0, PT, R13, R21, PT ;  /* 0x000000150d00720c */ /* 0x000fe20003f04270 */
[----:B------:R-:W-:Y:S01]  /*ef00*/  VIADD R14, R14, 0x13260 ;  /* 0x000132600e0e7836 */ /* 0x000fe20000000000 */
        /* <DEDUP_REMOVED lines=74> */
[----:B--2---:R-:W-:Y:S02]  /*f3b0*/  PRMT R14, R12, 0x654, R14 ;  /* 0x000006540c0e7816 */ /* 0x004fe4000000000e */
[----:B------:R-:W-:Y:S01]  /*f3c0*/  F2FP.SATFINITE.E4M3.F32.PACK_AB_MERGE_C R12, R9, R99, RZ ;  /* 0x00000063090c723e */ /* 0x000fe200048070ff */
[----:B------:R-:W-:Y:S01]  /*f3d0*/  IMAD.MOV.U32 R9, RZ, RZ, R157 ;  /* 0x000000ffff097224 */ /* 0x000fe200078e009d */
[----:B------:R0:W-:Y:S02]  /*f3e0*/  SYNCS.ARRIVE.TRANS64.RED.A1T0 RZ, [R14+URZ], RZ ;  /* 0x000000ff0eff79a7 */ /* 0x0001e4000810043f */
[----:B------:R-:W-:Y:S01]  /*f3f0*/  F2FP.SATFINITE.E4M3.F32.PACK_AB_MERGE_C R147, R97, R95, R12 ;  /* 0x0000005f6193723e */ /* 0x000fe2000480700c */
[----:B------:R-:W-:Y:S06]  /*f400*/  @P0 BRA `(.L_x_1909) ;  /* 0xffffffc4008c0947 */ /* 0x000fec000383ffff */
[----:B------:R-:W-:Y:S05]  /*f410*/  BSYNC B1 ;  /* 0x0000000000017941 */ /* 0x000fea0003800000 */
.L_x_1897:
[----:B------:R-:W-:Y:S05]  /*f420*/  BSYNC B0 ;  /* 0x0000000000007941 */ /* 0x000fea0003800000 */
.L_x_1896:
[----:B------:R-:W-:Y:S01]  /*f430*/  ISETP.GE.AND P0, PT, R13, RZ, PT ;  /* 0x000000ff0d00720c */ /* 0x000fe20003f06270 */
[----:B------:R-:W-:-:S12]  /*f440*/  BSSY B0, `(.L_x_1910) ;  /* 0x00002f2000007945 */ /* 0x000fd80003800000 */
[----:B------:R-:W-:Y:S05]  /*f450*/  @!P0 BRA `(.L_x_1911) ;  /* 0x0000002c00c08947 */ /* 0x000fea0003800000 */
[----:B------:R-:W-:Y:S01]  /*f460*/  IMAD.MOV.U32 R12, RZ, RZ, R60 ;  /* 0x000000ffff0c7224 */ /* 0x000fe200078e003c */
[----:B------:R-:W-:Y:S01]  /*f470*/  MOV R3, R58 ;  /* 0x0000003a00037202 */ /* 0x000fe20000000f00 */
[----:B------:R-:W-:Y:S02]  /*f480*/  IMAD.MOV.U32 R9, RZ, RZ, R157 ;  /* 0x000000ffff097224 */ /* 0x000fe400078e009d */
[----:B------:R-:W-:-:S07]  /*f490*/  IMAD.MOV.U32 R8, RZ, RZ, R22 ;  /* 0x000000ffff087224 */ /* 0x000fce00078e0016 */
.L_x_1923:
[----:B------:R-:W-:-:S05]  /*f4a0*/  VIADD R15, R8, 0x1 ;  /* 0x00000001080f7836 */ /* 0x000fca0000000000 */
[----:B------:R-:W-:-:S04]  /*f4b0*/  ISETP.NE.AND P0, PT, R15, 0x2, PT ;  /* 0x000000020f00780c */ /* 0x000fc80003f05270 */
[----:B------:R-:W-:Y:S02]  /*f4c0*/  SEL R15, R15, RZ, P0 ;  /* 0x000000ff0f0f7207 */ /* 0x000fe40000000000 */
[----:B------:R-:W-:-:S03]  /*f4d0*/  SEL R10, RZ, 0x1, P0 ;  /* 0x00000001ff0a7807 */ /* 0x000fc60000000000 */
[----:B------:R-:W-:Y:S01]  /*f4e0*/  IMAD.MOV.U32 R22, RZ, RZ, R15 ;  /* 0x000000ffff167224 */ /* 0x000fe200078e000f */
[----:B------:R-:W-:Y:S01]  /*f4f0*/  LOP3.LUT R157, R9, R10, RZ, 0x3c, !PT ;  /* 0x0000000a099d7212 */ /* 0x000fe200078e3cff */
[----:B-1----:R-:W-:Y:S06]  /*f500*/  @!P1 BRA `(.L_x_1912) ;  /* 0x0000000000049947 */ /* 0x002fec0003800000 */
[----:B------:R-:W-:Y:S01]  /*f510*/  BPT.TRAP 0x1 ;  /* 0x000000040000795c */ /* 0x000fe20000300000 */
.L_x_1912:
[----:B------:R-:W-:Y:S01]  /*f520*/  IMAD R10, R22, 0x8, R16 ;  /* 0x00000008160a7824 */ /* 0x000fe200078e0210 */
[----:B------:R-:W-:-:S04]  /*f530*/  SHF.L.U32 R11, R157, 0x1f, RZ ;  /* 0x0000001f9d0b7819 */ /* 0x000fc800000006ff */
[----:B------:R1:W2:Y:S01]  /*f540*/  SYNCS.PHASECHK.TRANS64.TRYWAIT P0, [R10+URZ+0x13230], R11 ;  /* 0x0132300b0a0075a7 */ /* 0x0002a2000800017f */
[----:B------:R-:W-:Y:S05]  /*f550*/  @!P1 BRA `(.L_x_1913) ;  /* 0x0000000000049947 */ /* 0x000fea0003800000 */
[----:B------:R-:W-:Y:S01]  /*f560*/  BPT.TRAP 0x1 ;  /* 0x000000040000795c */ /* 0x000fe20000300000 */
.L_x_1913:
[----:B0-----:R-:W3:Y:S01]  /*f570*/  LDL R14, [R1] ;  /* 0x00000000010e7983 */ /* 0x001ee20000100800 */
[----:B------:R-:W-:Y:S01]  /*f580*/  BSSY B1, `(.L_x_1914) ;  /* 0x0000007000017945 */ /* 0x000fe20003800000 */
[----:B---3--:R-:W-:-:S04]  /*f590*/  IMAD R14, R22, 0x280, R14 ;  /* 0x00000280160e7824 */ /* 0x008fc800078e020e */
[C---:B------:R-:W-:Y:S02]  /*f5a0*/  VIADD R56, R14.reuse, 0x80 ;  /* 0x000000800e387836 */ /* 0x040fe40000000000 */
[----:B------:R-:W-:Y:S01]  /*f5b0*/  VIADD R21, R14, 0x100 ;  /* 0x000001000e157836 */ /* 0x000fe20000000000 */
[----:B--2---:R-:W-:Y:S06]  /*f5c0*/  @P0 BRA `(.L_x_1915) ;  /* 0x0000000000080947 */ /* 0x004fec0003800000 */
[----:B------:R-:W0:Y:S02]  /*f5d0*/  SYNCS.PHASECHK.TRANS64.TRYWAIT P0, [R10+URZ+0x13230], R11 ;  /* 0x0132300b0a0075a7 */ /* 0x000e24000800017f */
[----:B0-----:R-:W-:Y:S05]  /*f5e0*/  @!P0 BRA `(.L_x_1916) ;  /* 0x000000b000488947 */ /* 0x001fea0003800000 */
.L_x_1915:
[----:B------:R-:W-:Y:S05]  /*f5f0*/  BSYNC B1 ;  /* 0x0000000000017941 */ /* 0x000fea0003800000 */
.L_x_1914:
[----:B01----:R-:W-:Y:S01]  /*f600*/  IMAD.MOV.U32 R10, RZ, RZ, R14 ;  /* 0x000000ffff0a7224 */ /* 0x003fe200078e000e */
[----:B------:R-:W-:Y:S01]  /*f610*/  R2UR UR4, R4 ;  /* 0x00000000040472ca */ /* 0x000fe200000e0000 */
[----:B------:R-:W-:Y:S01]  /*f620*/  IMAD.MOV.U32 R11, RZ, RZ, -0x7fffffe0 ;  /* 0x80000020ff0b7424 */ /* 0x000fe200078e00ff */
[----:B------:R-:W-:Y:S01]  /*f630*/  R2UR UR5, R5 ;  /* 0x00000000050572ca */ /* 0x000fe200000e0000 */
[----:B------:R-:W-:Y:S01]  /*f640*/  WARPGROUP.ARRIVE ;  /* 0x00000000000079c5 */ /* 0x000fe20000000000 */
[----:B------:R-:W-:Y:S01]  /*f650*/  R2UR UR6, R10 ;  /* 0x000000000a0672ca */ /* 0x000fe200000e0000 */
[----:B------:R-:W-:Y:S01]  /*f660*/  IMAD.MOV.U32 R10, RZ, RZ, R21 ;  /* 0x000000ffff0a7224 */ /* 0x000fe200078e0015 */
[----:B------:R-:W-:Y:S01]  /*f670*/  R2UR UR7, R11 ;  /* 0x000000000b0772ca */ /* 0x000fe200000e0000 */
[----:B------:R-:W-:Y:S01]  /*f680*/  VIADD R58, R14, 0x182 ;  /* 0x000001820e3a7836 */ /* 0x000fe20000000000 */
[----:B------:R-:W-:Y:S01]  /*f690*/  MOV R57, 0x80000020 ;  /* 0x8000002000397802 */ /* 0x000fe20000000f00 */
[----:B------:R-:W-:Y:S01]  /*f6a0*/  IMAD.MOV.U32 R59, RZ, RZ, -0x7fffffe0 ;  /* 0x80000020ff3b7424 */ /* 0x000fe200078e00ff */
[----:B------:R-:W-:Y:S01]  /*f6b0*/  R2UR UR10, R56 ;  /* 0x00000000380a72ca */ /* 0x000fe200000e0000 */
[----:B------:R-:W-:Y:S01]  /*f6c0*/  VIADD R56, R14, 0x180 ;  /* 0x000001800e387836 */ /* 0x000fe20000000000 */
[----:B------:R-:W-:-:S02]  /*f6d0*/  R2UR UR11, R57 ;  /* 0x00000000390b72ca */ /* 0x000fc400000e0000 */
[----:B------:R-:W-:Y:S02]  /*f6e0*/  R2UR UR8, R4 ;  /* 0x00000000040872ca */ /* 0x000fe400000e0000 */
[----:B------:R-:W-:Y:S02]  /*f6f0*/  R2UR UR9, R5 ;  /* 0x00000000050972ca */ /* 0x000fe400000e0000 */
[----:B------:R-:W-:Y:S01]  /*f700*/  R2UR UR14, R10 ;  /* 0x000000000a0e72ca */ /* 0x000fe200000e0000 */
[----:B------:R-:W-:Y:S01]  /*f710*/  QGMMA.64x32x32.F32.E4M3.E4M3 R120, gdesc[UR4], RZ, !UPT, gsb0 ;  /* 0x00600000047879f3 */ /* 0x000fe2000c0008ff */
[----:B------:R-:W-:Y:S01]  /*f720*/  R2UR UR15, R11 ;  /* 0x000000000b0f72ca */ /* 0x000fe200000e0000 */
[----:B------:R-:W-:Y:S01]  /*f730*/  VIADD R10, R14, 0x200 ;  /* 0x000002000e0a7836 */ /* 0x000fe20000000000 */
        /* <DEDUP_REMOVED lines=16> */
[----:B------:R-:W-:Y:S02]  /*f840*/  MOV R57, 0x80000020 ;  /* 0x8000002000397802 */ /* 0x000fe40000000f00 */
        /* <DEDUP_REMOVED lines=50> */
.L_x_1917:
[----:B------:R-:W-:Y:S01]  /*fb70*/  SHF.L.U32 R9, R9, 0x1f, RZ ;  /* 0x0000001f09097819 */ /* 0x000fe200000006ff */
[----:B------:R-:W-:-:S04]  /*fb80*/  IMAD R14, R8, 0x8, R16 ;  /* 0x00000008080e7824 */ /* 0x000fc800078e0210 */
[----:B------:R0:W1:Y:S01]  /*fb90*/  SYNCS.PHASECHK.TRANS64.TRYWAIT P0, [R14+URZ+0x13250], R9 ;  /* 0x013250090e0075a7 */ /* 0x000062000800017f */
[----:B------:R-:W-:Y:S05]  /*fba0*/  @!P1 BRA `(.L_x_1918) ;  /* 0x0000000000049947 */ /* 0x000fea0003800000 */
[----:B------:R-:W-:Y:S01]  /*fbb0*/  BPT.TRAP 0x1 ;  /* 0x000000040000795c */ /* 0x000fe20000300000 */
.L_x_1918:
[----:B------:R-:W-:Y:S04]  /*fbc0*/  BSSY B1, `(.L_x_1919) ;  /* 0x0000004000017945 */ /* 0x000fe80003800000 */
[----:B-1----:R-:W-:Y:S05]  /*fbd0*/  @P0 BRA `(.L_x_1920) ;  /* 0x0000000000080947 */ /* 0x002fea0003800000 */
[----:B------:R-:W1:Y:S02]  /*fbe0*/  SYNCS.PHASECHK.TRANS64.TRYWAIT P0, [R14+URZ+0x13250], R9 ;  /* 0x013250090e0075a7 */ /* 0x000e64000800017f */
[----:B-1----:R-:W-:Y:S05]  /*fbf0*/  @!P0 BRA `(.L_x_1921) ;  /* 0x000000a800d88947 */ /* 0x002fea0003800000 */
.L_x_1920:
[----:B------:R-:W-:Y:S05]  /*fc00*/  BSYNC B1 ;  /* 0x0000000000017941 */ /* 0x000fea0003800000 */
.L_x_1919:
        /* <DEDUP_REMOVED lines=94> */
[----:B------:R-:W-:Y:S01]  /*101f0*/  FMUL.FTZ R71, R2, R71 ;  /* 0x0000004702477220 */ /* 0x000fe20000410000 */
[----:B------:R-:W-:-:S04]  /*10200*/  ULDC UR4, c[0x0][0x988] ;  /* 0x0002620000047ab9 */ /* 0x000fc80000000800 */
        /* <DEDUP_REMOVED lines=18> */
[----:B0-----:R-:W-:Y:S01]  /*10330*/  FMNMX.FTZ R133, R9, R3, !PT ;  /* 0x0000000309857209 */ /* 0x001fe20007810000 */
[----:B------:R-:W-:-:S04]  /*10340*/  FMUL.FTZ R130, R2, R134 ;  /* 0x0000008602827220 */ /* 0x000fc80000410000 */
[----:B------:R-:W0:Y:S08]  /*10350*/  MUFU.TANH R11, R11 ;  /* 0x0000000b000b7308 */ /* 0x000e300000002400 */
[----:B------:R-:W3:Y:S01]  /*10360*/  MUFU.TANH R121, R121 ;  /* 0x0000007900797308 */ /* 0x000ee20000002400 */
[----:B--2---:R-:W-:Y:S02]  /*10370*/  FMNMX.FTZ R133, R10, R133, !PT ;  /* 0x000000850a857209 */ /* 0x004fe40007810000 */
[----:B-1----:R-:W-:-:S02]  /*10380*/  LOP3.LUT R155, R155, 0x7f, RZ, 0xc0, !PT ;  /* 0x0000007f9b9b7812 */ /* 0x002fc400078ec0ff */
[----:B------:R-:W-:Y:S02]  /*10390*/  FMNMX.FTZ R133, R120, R133, !PT ;  /* 0x0000008578857209 */ /* 0x000fe40007810000 */
[----:B------:R-:W-:Y:S01]  /*103a0*/  ISETP.NE.AND P0, PT, R155, RZ, PT ;  /* 0x000000ff9b00720c */ /* 0x000fe20003f05270 */
[----:B------:R-:W1:Y:S01]  /*103b0*/  MUFU.TANH R122, R122 ;  /* 0x0000007a007a7308 */ /* 0x000e620000002400 */
[----:B0-----:R-:W-:-:S04]  /*103c0*/  FMNMX.FTZ R134, R11, R12, !PT ;  /* 0x0000000c0b867209 */ /* 0x001fc80007810000 */
[----:B------:R-:W-:-:S03]  /*103d0*/  FMNMX.FTZ R134, R21, R134, !PT ;  /* 0x0000008615867209 */ /* 0x000fc60007810000 */
[----:B------:R-:W0:Y:S01]  /*103e0*/  MUFU.TANH R125, R125 ;  /* 0x0000007d007d7308 */ /* 0x000e220000002400 */
[----:B---3--:R-:W-:-:S03]  /*103f0*/  FMNMX.FTZ R133, R121, R133, !PT ;  /* 0x0000008579857209 */ /* 0x008fc60007810000 */
[----:B------:R-:W-:Y:S01]  /*10400*/  @!P0 IMAD R15, R15, 0x8, R16 ;  /* 0x000000080f0f8824 */ /* 0x000fe200078e0210 */
[----:B------:R-:W-:-:S03]  /*10410*/  FMNMX.FTZ R133, R124, R133, !PT ;  /* 0x000000857c857209 */ /* 0x000fc60007810000 */
[----:B------:R-:W2:Y:S01]  /*10420*/  MUFU.TANH R126, R126 ;  /* 0x0000007e007e7308 */ /* 0x000ea20000002400 */
[----:B-1----:R-:W-:Y:S01]  /*10430*/  FMNMX.FTZ R134, R122, R134, !PT ;  /* 0x000000867a867209 */ /* 0x002fe20007810000 */
[----:B------:R-:W-:-:S03]  /*10440*/  @!P0 VIADD R15, R15, 0x13240 ;  /* 0x000132400f0f8836 */ /* 0x000fc60000000000 */
[----:B------:R-:W-:Y:S02]  /*10450*/  FMNMX.FTZ R134, R123, R134, !PT ;  /* 0x000000867b867209 */ /* 0x000fe40007810000 */
[----:B------:R-:W-:Y:S01]  /*10460*/  @!P0 PRMT R15, RZ, 0x654, R15 ;  /* 0x00000654ff0f8816 */ /* 0x000fe2000000000f */
[----:B------:R-:W1:Y:S01]  /*10470*/  MUFU.TANH R129, R129 ;  /* 0x0000008100817308 */ /* 0x000e620000002400 */
[----:B0-----:R-:W-:-:S04]  /*10480*/  FMNMX.FTZ R133, R125, R133, !PT ;  /* 0x000000857d857209 */ /* 0x001fc80007810000 */
[----:B------:R-:W-:-:S03]  /*10490*/  FMNMX.FTZ R133, R128, R133, !PT ;  /* 0x0000008580857209 */ /* 0x000fc60007810000 */
[----:B------:R-:W0:Y:S01]  /*104a0*/  MUFU.TANH R130, R130 ;  /* 0x0000008200827308 */ /* 0x000e220000002400 */
[----:B--2---:R-:W-:Y:S01]  /*104b0*/  FMNMX.FTZ R56, R126, R134, !PT ;  /* 0x000000867e387209 */ /* 0x004fe20007810000 */
[----:B------:R-:W-:-:S03]  /*104c0*/  FMUL.FTZ R134, R2, R57 ;  /* 0x0000003902867220 */ /* 0x000fc60000410000 */
[----:B------:R-:W-:-:S03]  /*104d0*/  FMNMX.FTZ R56, R127, R56, !PT ;  /* 0x000000387f387209 */ /* 0x000fc60007810000 */
[----:B------:R-:W2:Y:S01]  /*104e0*/  MUFU.TANH R110, R110 ;  /* 0x0000006e006e7308 */ /* 0x000ea20000002400 */
[----:B-1----:R-:W-:-:S04]  /*104f0*/  FMNMX.FTZ R133, R129, R133, !PT ;  /* 0x0000008581857209 */ /* 0x002fc80007810000 */
[----:B------:R-:W-:Y:S01]  /*10500*/  FMNMX.FTZ R57, R104, R133, !PT ;  /* 0x0000008568397209 */ /* 0x000fe20007810000 */
[----:B------:R-:W-:Y:S02]  /*10510*/  WARPGROUP.DEPBAR.LE gsb0, 0x0 ;  /* 0x00008000000079c5 */ /* 0x000fe40000010000 */
[----:B------:R-:W1:Y:S01]  /*10520*/  MUFU.TANH R112, R112 ;  /* 0x0000007000707308 */ /* 0x000e620000002400 */
[----:B0-----:R-:W-:Y:S01]  /*10530*/  FMNMX.FTZ R56, R130, R56, !PT ;  /* 0x0000003882387209 */ /* 0x001fe20007810000 */
[----:B------:R-:W-:Y:S01]  /*10540*/  WARPGROUP.ARRIVE ;  /* 0x00000000000079c5 */ /* 0x000fe20000000000 */
[----:B------:R-:W-:Y:S02]  /*10550*/  FMNMX.FTZ R57, R105, R57, !PT ;  /* 0x0000003969397209 */ /* 0x000fe40007810000 */
[----:B------:R-:W-:Y:S02]  /*10560*/  FMNMX.FTZ R56, R131, R56, !PT ;  /* 0x0000003883387209 */ /* 0x000fe40007810000 */
[----:B------:R-:W-:Y:S01]  /*10570*/  FMNMX.FTZ R57, R108, R57, !PT ;  /* 0x000000396c397209 */ /* 0x000fe20007810000 */
[----:B------:R-:W0:Y:S01]  /*10580*/  MUFU.TANH R111, R111 ;  /* 0x0000006f006f7308 */ /* 0x000e220000002400 */
[----:B------:R-:W-:Y:S01]  /*10590*/  FMNMX.FTZ R56, R106, R56, !PT ;  /* 0x000000386a387209 */ /* 0x000fe20007810000 */
[----:B------:R-:W-:Y:S01]  /*105a0*/  QGMMA.64x64x32.F32.E4M3.E4M3 R24, R144, gdesc[UR4], R24, gsb0 ;  /* 0x00e0000490187df3 */ /* 0x000fe20008000818 */
[----:B------:R-:W-:-:S02]  /*105b0*/  FMNMX.FTZ R57, R109, R57, !PT ;  /* 0x000000396d397209 */ /* 0x000fc40007810000 */
[----:B------:R-:W-:-:S03]  /*105c0*/  FMNMX.FTZ R56, R107, R56, !PT ;  /* 0x000000386b387209 */ /* 0x000fc60007810000 */
[----:B------:R-:W3:Y:S01]  /*105d0*/  MUFU.TANH R113, R113 ;  /* 0x0000007100717308 */ /* 0x000ee20000002400 */
[----:B--2---:R-:W-:Y:S02]  /*105e0*/  FMNMX.FTZ R56, R110, R56, !PT ;  /* 0x000000386e387209 */ /* 0x004fe40007810000 */
[----:B-1----:R-:W-:-:S05]  /*105f0*/  FMNMX.FTZ R57, R112, R57, !PT ;  /* 0x0000003970397209 */ /* 0x002fca0007810000 */
[----:B------:R-:W1:Y:S01]  /*10600*/  MUFU.TANH R114, R114 ;  /* 0x0000007200727308 */ /* 0x000e620000002400 */
[----:B0-----:R-:W-:-:S07]  /*10610*/  FMNMX.FTZ R56, R111, R56, !PT ;  /* 0x000000386f387209 */ /* 0x001fce0007810000 */
[----:B------:R-:W0:Y:S01]  /*10620*/  MUFU.TANH R116, R116 ;  /* 0x0000007400747308 */ /* 0x000e220000002400 */
[----:B---3--:R-:W-:-:S07]  /*10630*/  FMNMX.FTZ R57, R113, R57, !PT ;  /* 0x0000003971397209 */ /* 0x008fce0007810000 */
        /* <DEDUP_REMOVED lines=13> */
[----:B-1----:R-:W-:Y:S01]  /*10710*/  FMNMX.FTZ R56, R119, R56, !PT ;  /* 0x0000003877387209 */ /* 0x002fe20007810000 */
[----:B------:R-:W-:Y:S02]  /*10720*/  WARPGROUP.DEPBAR.LE gsb0, 0x0 ;  /* 0x00008000000079c5 */ /* 0x000fe40000010000 */
[----:B------:R-:W-:Y:S01]  /*10730*/  FMUL.FTZ R144, R2, R60 ;  /* 0x0000003c02907220 */ /* 0x000fe20000410000 */
[----:B------:R-:W-:-:S03]  /*10740*/  WARPGROUP.ARRIVE ;  /* 0x00000000000079c5 */ /* 0x000fc60000000000 */
        /* <DEDUP_REMOVED lines=58> */
[----:B------:R2:W3:Y:S01]  /*10af0*/  MUFU.TANH R133, R134 ;  /* 0x0000008600857308 */ /* 0x0004e20000002400 */
[----:B-1----:R-:W-:-:S07]  /*10b00*/  FMNMX.FTZ R56, R86, R56, !PT ;  /* 0x0000003856387209 */ /* 0x002fce0007810000 */
[----:B------:R-:W1:Y:S01]  /*10b10*/  MUFU.TANH R87, R87 ;  /* 0x0000005700577308 */ /* 0x000e620000002400 */
[----:B--2---:R-:W-:Y:S01]  /*10b20*/  FMUL.FTZ R134, R2, R58 ;  /* 0x0000003a02867220 */ /* 0x004fe20000410000 */
[----:B0-----:R-:W-:-:S06]  /*10b30*/  FMNMX.FTZ R57, R132, R57, !PT ;  /* 0x0000003984397209 */ /* 0x001fcc0007810000 */
        /* <DEDUP_REMOVED lines=28> */
[----:B------:R-:W-:-:S05]  /*10d00*/  IMAD.MOV.U32 R57, RZ, RZ, -0x3ffffff0 ;  /* 0xc0000010ff397424 */ /* 0x000fca00078e00ff */
[----:B------:R-:W-:Y:S02]  /*10d10*/  R2UR UR7, R57 ;  /* 0x00000000390772ca */ /* 0x000fe400000e0000 */
[----:B0-----:R-:W-:Y:S02]  /*10d20*/  FMNMX.FTZ R59, R70, R56, !PT ;  /* 0x00000038463b7209 */ /* 0x001fe40007810000 */
[----:B------:R-:W0:Y:S02]  /*10d30*/  SHFL.BFLY PT, R56, R58, 0x2, 0x1f ;  /* 0x0c401f003a387f89 */ /* 0x000e2400000e0000 */
[----:B--2---:R-:W-:-:S05]  /*10d40*/  FMNMX.FTZ R59, R71, R59, !PT ;  /* 0x0000003b473b7209 */ /* 0x004fca0007810000 */
[----:B------:R-:W1:Y:S01]  /*10d50*/  SHFL.BFLY PT, R60, R59, 0x2, 0x1f ;  /* 0x0c401f003b3c7f89 */ /* 0x000e6200000e0000 */
[----:B0-----:R-:W-:Y:S02]  /*10d60*/  FMNMX.FTZ R58, R58, R56, !PT ;  /* 0x000000383a3a7209 */ /* 0x001fe40007810000 */
[----:B------:R-:W-:-:S03]  /*10d70*/  IADD3 R56, R8, 0x180, RZ ;  /* 0x0000018008387810 */ /* 0x000fc60007ffe0ff */
[----:B------:R-:W0:Y:S01]  /*10d80*/  SHFL.BFLY PT, R57, R58, 0x1, 0x1f ;  /* 0x0c201f003a397f89 */ /* 0x000e2200000e0000 */
[----:B------:R-:W-:Y:S02]  /*10d90*/  R2UR UR6, R56 ;  /* 0x00000000380672ca */ /* 0x000fe400000e0000 */
[----:B-1----:R-:W-:Y:S01]  /*10da0*/  FMNMX.FTZ R60, R59, R60, !PT ;  /* 0x0000003c3b3c7209 */ /* 0x002fe20007810000 */
[----:B------:R-:W-:-:S04]  /*10db0*/  IMAD.U32 R59, RZ, RZ, UR4 ;  /* 0x00000004ff3b7e24 */ /* 0x000fc8000f8e00ff */
[----:B------:R-:W1:Y:S06]  /*10dc0*/  SHFL.BFLY PT, R56, R60, 0x1, 0x1f ;  /* 0x0c201f003c387f89 */ /* 0x000e6c00000e0000 */
[----:B------:R-:W-:Y:S01]  /*10dd0*/  QGMMA.64x64x32.F32.E4M3.E4M3 R24, R140, gdesc[UR4], R24, gsb0 ;  /* 0x00e000048c187df3 */ /* 0x000fe20008000818 */
[----:B0-----:R-:W-:Y:S01]  /*10de0*/  FMNMX.FTZ R58, R58, R57, !PT ;  /* 0x000000393a3a7209 */ /* 0x001fe20007810000 */
[----:B------:R-:W-:-:S04]  /*10df0*/  IMAD.MOV.U32 R57, RZ, RZ, -0x3ffffff0 ;  /* 0xc0000010ff397424 */ /* 0x000fc800078e00ff */
[----:B------:R-:W-:Y:S01]  /*10e00*/  FADD.FTZ R3, -R58, R3 ;  /* 0x000000033a037221 */ /* 0x000fe20000010100 */
[----:B------:R-:W-:-:S03]  /*10e10*/  R2UR UR7, R57 ;  /* 0x00000000390772ca */ /* 0x000fc600000e0000 */
[----:B------:R-:W-:Y:S01]  /*10e20*/  FMUL.FTZ R3, R3, R59 ;  /* 0x0000003b03037220 */ /* 0x000fe20000410000 */
[----:B-1----:R-:W-:Y:S01]  /*10e30*/  FMNMX.FTZ R60, R60, R56, !PT ;  /* 0x000000383c3c7209 */ /* 0x002fe20007810000 */
[----:B------:R-:W-:-:S04]  /*10e40*/  VIADD R56, R8, 0x200 ;  /* 0x0000020008387836 */ /* 0x000fc80000000000 */
[----:B------:R-:W-:Y:S01]  /*10e50*/  MUFU.EX2 R3, R3 ;  /* 0x0000000300037308 */ /* 0x000fe20000000800 */
[----:B------:R-:W-:-:S01]  /*10e60*/  FADD.FTZ R8, -R60, R12 ;  /* 0x0000000c3c087221 */ /* 0x000fc20000010100 */
[-C--:B------:R-:W-:Y:S01]  /*10e70*/  FFMA.FTZ R12, R58, R59.reuse, -8 ;  /* 0xc10000003a0c7423 */ /* 0x080fe2000001003b */
[----:B------:R-:W-:Y:S02]  /*10e80*/  R2UR UR6, R56 ;  /* 0x00000000380672ca */ /* 0x000fe400000e0000 */
[-C--:B------:R-:W-:Y:S01]  /*10e90*/  FMUL.FTZ R8, R8, R59.reuse ;  /* 0x0000003b08087220 */ /* 0x080fe20000410000 */
        /* <DEDUP_REMOVED lines=42> */
[----:B------:R-:W1:Y:S01]  /*11140*/  MUFU.EX2 R10, R10 ;  /* 0x0000000a000a7308 */ /* 0x000e620000000800 */
[----:B0-----:R-:W-:-:S01]  /*11150*/  FFMA.FTZ R20, R3, R20, R9 ;  /* 0x0000001403147223 */ /* 0x001fc20000010009 */
[----:B------:R-:W-:-:S02]  /*11160*/  WARPGROUP.DEPBAR.LE gsb0, 0x0 ;  /* 0x00008000000079c5 */ /* 0x000fc40000010000 */
[----:B------:R-:W-:-:S04]  /*11170*/  FFMA.FTZ R140, R60, R59, -8 ;  /* 0xc10000003c8c7423 */ /* 0x000fc8000001003b */
[----:B------:R-:W0:Y:S01]  /*11180*/  MUFU.EX2 R56, R56 ;  /* 0x0000003800387308 */ /* 0x000e220000000800 */
[----:B------:R-:W-:Y:S01]  /*11190*/  WARPGROUP.ARRIVE ;  /* 0x00000000000079c5 */ /* 0x000fe20000000000 */
[-CC-:B------:R-:W-:Y:S01]  /*111a0*/  FFMA.FTZ R11, R11, R59.reuse, -R140.reuse ;  /* 0x0000003b0b0b7223 */ /* 0x180fe2000001088c */
[----:B------:R-:W-:-:S01]  /*111b0*/  FFMA.FTZ R21, R21, R59, -R140 ;  /* 0x0000003b15157223 */ /* 0x000fc2000001088c */
[-CC-:B------:R-:W-:Y:S01]  /*111c0*/  FFMA.FTZ R69, R122, R59.reuse, -R140.reuse ;  /* 0x0000003b7a457223 */ /* 0x180fe2000001088c */
[----:B------:R-:W-:-:S01]  /*111d0*/  FFMA.FTZ R122, R123, R59, -R140 ;  /* 0x0000003b7b7a7223 */ /* 0x000fc2000001088c */
[-CC-:B------:R-:W-:Y:S02]  /*111e0*/  FFMA.FTZ R123, R126, R59.reuse, -R140.reuse ;  /* 0x0000003b7e7b7223 */ /* 0x180fe4000001088c */
[----:B------:R-:W2:Y:S01]  /*111f0*/  MUFU.EX2 R57, R57 ;  /* 0x0000003900397308 */ /* 0x000ea20000000800 */
[----:B------:R-:W-:-:S01]  /*11200*/  FFMA.FTZ R126, R127, R59, -R140 ;  /* 0x0000003b7f7e7223 */ /* 0x000fc2000001088c */
[----:B------:R-:W-:Y:S01]  /*11210*/  FFMA.FTZ R127, R130, R59, -R140 ;  /* 0x0000003b827f7223 */ /* 0x000fe2000001088c */
[----:B-1----:R-:W-:-:S01]  /*11220*/  FADD.FTZ R20, R10, R20 ;  /* 0x000000140a147221 */ /* 0x002fc20000010000 */
        /* <DEDUP_REMOVED lines=21> */
[----:B-1----:R-:W-:-:S01]  /*11380*/  FFMA.FTZ R0, R8, R0, R11 ;  /* 0x0000000008007223 */ /* 0x002fc2000001000b */
[-CC-:B------:R-:W-:Y:S01]  /*11390*/  FFMA.FTZ R103, R103, R59.reuse, -R140.reuse ;  /* 0x0000003b67677223 */ /* 0x180fe2000001088c */
[----:B------:R-:W-:-:S01]  /*113a0*/  FFMA.FTZ R74, R74, R59, -R140 ;  /* 0x0000003b4a4a7223 */ /* 0x000fc2000001088c */
[-CC-:B------:R-:W-:Y:S01]  /*113b0*/  FFMA.FTZ R75, R75, R59.reuse, -R140.reuse ;  /* 0x0000003b4b4b7223 */ /* 0x180fe2000001088c */
[----:B------:R-:W-:-:S01]  /*113c0*/  FFMA.FTZ R78, R78, R59, -R140 ;  /* 0x0000003b4e4e7223 */ /* 0x000fc2000001088c */
[----:B------:R-:W-:Y:S01]  /*113d0*/  FFMA.FTZ R79, R79, R59, -R140 ;  /* 0x0000003b4f4f7223 */ /* 0x000fe2000001088c */
[----:B------:R-:W-:Y:S01]  /*113e0*/  QGMMA.64x64x32.F32.E4M3.E4M3 R24, R136, gdesc[UR4], R24, gsb0 ;  /* 0x00e0000488187df3 */ /* 0x000fe20008000818 */
        /* <DEDUP_REMOVED lines=32> */
[----:B------:R-:W-:Y:S02]  /*115f0*/  WARPGROUP.DEPBAR.LE gsb0, 0x0 ;  /* 0x00008000000079c5 */ /* 0x000fe40000010000 */
[----:B------:R0:W-:Y:S04]  /*11600*/  @!P0 SYNCS.ARRIVE.TRANS64.RED.A1T0 RZ, [R15+URZ], RZ ;  /* 0x000000ff0fff89a7 */ /* 0x0001e8000810043f */
        /* <DEDUP_REMOVED lines=126> */
[----:B--2---:R-:W-:-:S03]  /*11df0*/  FADD.FTZ R20, R12, R20 ;  /* 0x000000140c147221 */ /* 0x004fc60000010000 */
[----:B-1----:R-:W-:Y:S01]  /*11e00*/  FADD.FTZ R0, R71, R0 ;  /* 0x0000000047007221 */ /* 0x002fe20000010000 */
[----:B0-----:R-:W-:Y:S06]  /*11e10*/  @!P1 BRA `(.L_x_1922) ;  /* 0x0000000000049947 */ /* 0x001fec0003800000 */
[----:B------:R-:W-:Y:S01]  /*11e20*/  BPT.TRAP 0x1 ;  /* 0x000000040000795c */ /* 0x000fe20000300000 */
.L_x_1922:
[----:B------:R-:W2:Y:S01]  /*11e30*/  LDL R15, [R1+0x1c] ;  /* 0x00001c00010f7983 */ /* 0x000ea20000100800 */
[----:B------:R-:W-:Y:S01]  /*11e40*/  ISETP.GT.AND P0, PT, R13, RZ, PT ;  /* 0x000000ff0d00720c */ /* 0x000fe20003f04270 */
[----:B------:R-:W-:Y:S01]  /*11e50*/  VIADD R14, R14, 0x13260 ;  /* 0x000132600e0e7836 */ /* 0x000fe20000000000 */
        /* <DEDUP_REMOVED lines=76> */
[----:B------:R-:W-:Y:S02]  /*12320*/  MOV R3, R58 ;  /* 0x0000003a00037202 */ /* 0x000fe40000000f00 */
[----:B--2---:R-:W-:-:S04]  /*12330*/  PRMT R14, R15, 0x654, R14 ;  /* 0x000006540f0e7816 */ /* 0x004fc8000000000e */
[----:B------:R1:W-:Y:S01]  /*12340*/  SYNCS.ARRIVE.TRANS64.RED.A1T0 RZ, [R14+URZ], RZ ;  /* 0x000000ff0eff79a7 */ /* 0x0003e2000810043f */
[----:B------:R-:W-:Y:S05]  /*12350*/  @P0 BRA `(.L_x_1923) ;  /* 0xffffffd000500947 */ /* 0x000fea000383ffff */
.L_x_1911:
[----:B------:R-:W-:Y:S05]  /*12360*/  BSYNC B0 ;  /* 0x0000000000007941 */ /* 0x000fea0003800000 */
.L_x_1910:
[----:B------:R-:W-:Y:S06]  /*12370*/  BAR.ARV 0x8, 0x1a0 ;  /* 0x0206800000007b1d */ /* 0x000fec0000002000 */
[----:B------:R-:W-:Y:S05]  /*12380*/  @!P1 BRA `(.L_x_1924) ;  /* 0x0000000000049947 */ /* 0x000fea0003800000 */
[----:B------:R-:W-:Y:S01]  /*12390*/  BPT.TRAP 0x1 ;  /* 0x000000040000795c */ /* 0x000fe20000300000 */
.L_x_1924:
[----:B------:R-:W-:Y:S01]  /*123a0*/  IMAD R11, R22, 0x8, R16 ;  /* 0x00000008160b7824 */ /* 0x000fe200078e0210 */
[----:B------:R-:W-:-:S04]  /*123b0*/  SHF.L.U32 R2, R157, 0x1f, RZ ;  /* 0x0000001f9d027819 */ /* 0x000fc800000006ff */
[----:B------:R2:W3:Y:S01]  /*123c0*/  SYNCS.PHASECHK.TRANS64.TRYWAIT P0, [R11+URZ+0x13250], R2 ;  /* 0x013250020b0075a7 */ /* 0x0004e2000800017f */
[----:B------:R-:W-:Y:S05]  /*123d0*/  @!P1 BRA `(.L_x_1925) ;  /* 0x0000000000049947 */ /* 0x000fea0003800000 */
[----:B------:R-:W-:Y:S01]  /*123e0*/  BPT.TRAP 0x1 ;  /* 0x000000040000795c */ /* 0x000fe20000300000 */
.L_x_1925:
[----:B------:R-:W-:Y:S04]  /*123f0*/  BSSY B0, `(.L_x_1926) ;  /* 0x0000004000007945 */ /* 0x000fe80003800000 */
[----:B---3--:R-:W-:Y:S05]  /*12400*/  @P0 BRA `(.L_x_1927) ;  /* 0x0000000000080947 */ /* 0x008fea0003800000 */
[----:B------:R-:W3:Y:S02]  /*12410*/  SYNCS.PHASECHK.TRANS64.TRYWAIT P0, [R11+URZ+0x13250], R2 ;  /* 0x013250020b0075a7 */ /* 0x000ee4000800017f */
[----:B---3--:R-:W-:Y:S05]  /*12420*/  @!P0 BRA `(.L_x_1928) ;  /* 0x0000008000e08947 */ /* 0x008fea0003800000 */
.L_x_1927:
[----:B------:R-:W-:Y:S05]  /*12430*/  BSYNC B0 ;  /* 0x0000000000007941 */ /* 0x000fea0003800000 */
.L_x_1926:
[----:B------:R-:W4:Y:S04]  /*12440*/  LDL R6, [R1+0x58] ;  /* 0x0000580001067983 */ /* 0x000f280000100800 */
[----:B------:R-:W5:Y:S01]  /*12450*/  LDL R7, [R1+0x40] ;  /* 0x0000400001077983 */ /* 0x000f620000100800 */
[----:B------:R-:W-:-:S03]  /*12460*/  ULDC.64 UR4, c[0x0][0x9a0] ;  /* 0x0002680000047ab9 */ /* 0x000fc60000000a00 */
[----:B------:R-:W5:Y:S01]  /*12470*/  LDL.LU R10, [R1+0x8] ;  /* 0x00000800010a7983 */ /* 0x000f620000300800 */
[----:B------:R-:W-:Y:S01]  /*12480*/  VIADD R16, R16, 0x1000 ;  /* 0x0000100010107836 */ /* 0x000fe20000000000 */
[----:B------:R-:W-:Y:S01]  /*12490*/  ISETP.NE.U32.AND P0, PT, RZ, UR4, PT ;  /* 0x00000004ff007c0c */ /* 0x000fe2000bf05070 */
[----:B------:R-:W-:-:S03]  /*124a0*/  WARPGROUP.ARRIVE ;  /* 0x00000000000079c5 */ /* 0x000fc60000000000 */
[----:B------:R-:W-:Y:S02]  /*124b0*/  SHF.R.U32.HI R16, RZ, 0x4, R16 ;  /* 0x00000004ff107819 */ /* 0x000fe40000011610 */
[----:B------:R-:W-:Y:S02]  /*124c0*/  ISETP.NE.AND.EX P0, PT, RZ, UR5, PT, P0 ;  /* 0x00000005ff007c0c */ /* 0x000fe4000bf05300 */
[----:B------:R-:W-:-:S04]  /*124d0*/  LOP3.LUT R16, R16, 0x3fff, RZ, 0xc0, !PT ;  /* 0x00003fff10107812 */ /* 0x000fc800078ec0ff */
[----:B------:R-:W-:-:S05]  /*124e0*/  LOP3.LUT R3, R16, 0x10000, RZ, 0xfc, !PT ;  /* 0x0001000010037812 */ /* 0x000fca00078efcff */
[----:B--23--:R-:W-:Y:S02]  /*124f0*/  IMAD R2, R22, 0x280, R3 ;  /* 0x0000028016027824 */ /* 0x00cfe400078e0203 */
[----:B------:R-:W-:Y:S01]  /*12500*/  IMAD.MOV.U32 R3, RZ, RZ, -0x3ffffff0 ;  /* 0xc0000010ff037424 */ /* 0x000fe200078e00ff */
[----:B------:R-:W4:Y:S02]  /*12510*/  @P0 LDC.64 R8, c[0x0][0x9c8] ;  /* 0x00027200ff080b82 */ /* 0x000f240000000a00 */
[----:B------:R-:W-:Y:S02]  /*12520*/  R2UR UR6, R2 ;  /* 0x00000000020672ca */ /* 0x000fe400000e0000 */
[----:B------:R-:W-:-:S04]  /*12530*/  R2UR UR7, R3 ;  /* 0x00000000030772ca */ /* 0x000fc800000e0000 */
[----:B------:R-:W2:Y:S09]  /*12540*/  @P0 LDC.64 R4, c[0x0][0x9d0] ;  /* 0x00027400ff040b82 */ /* 0x000eb20000000a00 */
[----:B------:R-:W-:Y:S03]  /*12550*/  QGMMA.64x64x32.F32.E4M3.E4M3 R24, R152, gdesc[UR4], R24, gsb0 ;  /* 0x00e0000498187df3 */ /* 0x000fe60008000818 */
[----:B------:R-:W-:-:S02]  /*12560*/  WARPGROUP.DEPBAR.LE gsb0, 0x0 ;  /* 0x00008000000079c5 */ /* 0x000fc40000010000 */
[----:B------:R-:W-:Y:S01]  /*12570*/  WARPGROUP.ARRIVE ;  /* 0x00000000000079c5 */ /* 0x000fe20000000000 */
[----:B----4-:R-:W-:-:S04]  /*12580*/  @P0 IMAD R6, R6, R8, RZ ;  /* 0x0000000806060224 */ /* 0x010fc800078e02ff */
[C---:B-----5:R-:W-:Y:S02]  /*12590*/  @P0 IMAD R3, R7.reuse, R9, R6 ;  /* 0x0000000907030224 */ /* 0x060fe400078e0206 */
[----:B------:R-:W-:Y:S01]  /*125a0*/  @P0 IMAD.WIDE.U32 R6, R7, R8, RZ ;  /* 0x0000000807060225 */ /* 0x000fe200078e00ff */
[----:B------:R-:W-:-:S03]  /*125b0*/  @P0 SHF.R.S32.HI R9, RZ, 0x1f, R10 ;  /* 0x0000001fff090819 */ /* 0x000fc6000001140a */
[----:B------:R-:W-:Y:S02]  /*125c0*/  @P0 IMAD.IADD R7, R7, 0x1, R3 ;  /* 0x0000000107070824 */ /* 0x000fe400078e0203 */
[----:B--2---:R-:W-:-:S04]  /*125d0*/  @P0 IMAD R8, R9, R4, RZ ;  /* 0x0000000409080224 */ /* 0x004fc800078e02ff */
[C---:B------:R-:W-:Y:S02]  /*125e0*/  @P0 IMAD R3, R10.reuse, R5, R8 ;  /* 0x000000050a030224 */ /* 0x040fe400078e0208 */
[----:B------:R-:W-:-:S04]  /*125f0*/  @P0 IMAD.WIDE.U32 R4, R10, R4, R6 ;  /* 0x000000040a040225 */ /* 0x000fc800078e0006 */
[----:B------:R-:W-:Y:S01]  /*12600*/  @P0 IMAD.IADD R3, R5, 0x1, R3 ;  /* 0x0000000105030824 */ /* 0x000fe200078e0203 */
[C---:B------:R-:W-:Y:S01]  /*12610*/  @P0 LEA R6, P2, R4.reuse, UR4, 0x2 ;  /* 0x0000000404060c11 */ /* 0x040fe2000f8410ff */
[----:B------:R-:W-:Y:S01]  /*12620*/  IMAD.MOV.U32 R8, RZ, RZ, 0x3f800000 ;  /* 0x3f800000ff087424 */ /* 0x000fe200078e00ff */
[----:B------:R-:W-:Y:S02]  /*12630*/  MOV R5, 0xc0000010 ;  /* 0xc000001000057802 */ /* 0x000fe40000000f00 */
[----:B------:R-:W-:Y:S01]  /*12640*/  @P0 LEA.HI.X R7, R4, UR5, R3, 0x2, P2 ;  /* 0x0000000504070c11 */ /* 0x000fe200090f1403 */
[----:B------:R-:W-:Y:S01]  /*12650*/  VIADD R4, R2, 0x80 ;  /* 0x0000008002047836 */ /* 0x000fe20000000000 */
[----:B------:R-:W-:-:S03]  /*12660*/  R2UR UR7, R5 ;  /* 0x00000000050772ca */ /* 0x000fc600000e0000 */
[----:B------:R2:W3:Y:S01]  /*12670*/  @P0 LDG.E R8, desc[UR40][R6.64] ;  /* 0x0000002806080981 */ /* 0x0004e2000c1e1900 */
[----:B------:R-:W-:Y:S01]  /*12680*/  R2UR UR6, R4 ;  /* 0x00000000040672ca */ /* 0x000fe200000e0000 */
[----:B------:R-:W-:Y:S02]  /*12690*/  VIADD R4, R2, 0x100 ;  /* 0x0000010002047836 */ /* 0x000fe40000000000 */
[----:B------:R-:W-:Y:S01]  /*126a0*/  IMAD.MOV.U32 R5, RZ, RZ, -0x3ffffff0 ;  /* 0xc0000010ff057424 */ /* 0x000fe200078e00ff */
[----:B------:R-:W-:Y:S04]  /*126b0*/  SHFL.BFLY PT, R3, R20, 0x2, 0x1f ;  /* 0x0c401f0014037f89 */ /* 0x000fe800000e0000 */
[----:B--2---:R-:W2:Y:S05]  /*126c0*/  SHFL.BFLY PT, R7, R0, 0x2, 0x1f ;  /* 0x0c401f0000077f89 */ /* 0x004eaa00000e0000 */
[----:B------:R-:W-:Y:S01]  /*126d0*/  QGMMA.64x64x32.F32.E4M3.E4M3 R24, R148, gdesc[UR4], R24, gsb0 ;  /* 0x00e0000494187df3 */ /* 0x000fe20008000818 */
[----:B------:R-:W-:Y:S01]  /*126e0*/  R2UR UR6, R4 ;  /* 0x00000000040672ca */ /* 0x000fe200000e0000 */
[----:B------:R-:W-:Y:S01]  /*126f0*/  VIADD R4, R2, 0x180 ;  /* 0x0000018002047836 */ /* 0x000fe20000000000 */
[----:B------:R-:W-:Y:S01]  /*12700*/  R2UR UR7, R5 ;  /* 0x00000000050772ca */ /* 0x000fe200000e0000 */
[----:B------:R-:W-:-:S02]  /*12710*/  IMAD.MOV.U32 R5, RZ, RZ, -0x3ffffff0 ;  /* 0xc0000010ff057424 */ /* 0x000fc400078e00ff */
[----:B------:R-:W-:Y:S02]  /*12720*/  VIADD R2, R2, 0x200 ;  /* 0x0000020002027836 */ /* 0x000fe40000000000 */
[----:B--2---:R-:W-:-:S01]  /*12730*/  FADD.FTZ R7, R7, R0 ;  /* 0x0000000007077221 */ /* 0x004fc20000010000 */
[----:B------:R-:W-:Y:S01]  /*12740*/  IMAD.MOV.U32 R0, RZ, RZ, -0x800000 ;  /* 0xff800000ff007424 */ /* 0x000fe200078e00ff */
[----:B------:R-:W-:Y:S02]  /*12750*/  WARPGROUP.DEPBAR.LE gsb0, 0x0 ;  /* 0x00008000000079c5 */ /* 0x000fe40000010000 */
[----:B------:R-:W-:-:S06]  /*12760*/  WARPGROUP.ARRIVE ;  /* 0x00000000000079c5 */ /* 0x000fcc0000000000 */
[----:B------:R-:W-:Y:S01]  /*12770*/  QGMMA.64x64x32.F32.E4M3.E4M3 R24, R144, gdesc[UR4], R24, gsb0 ;  /* 0x00e0000490187df3 */ /* 0x000fe20008000818 */
[----:B------:R-:W-:Y:S01]  /*12780*/  R2UR UR6, R4 ;  /* 0x00000000040672ca */ /* 0x000fe200000e0000 */
[----:B------:R-:W-:Y:S01]  /*12790*/  FADD.FTZ R4, R3, R20 ;  /* 0x0000001403047221 */ /* 0x000fe20000010000 */
[----:B------:R-:W-:Y:S01]  /*127a0*/  R2UR UR7, R5 ;  /* 0x00000000050772ca */ /* 0x000fe200000e0000 */
[----:B------:R-:W-:-:S03]  /*127b0*/  IMAD.MOV.U32 R3, RZ, RZ, -0x3ffffff0 ;  /* 0xc0000010ff037424 */ /* 0x000fc600078e00ff */
[----:B------:R-:W2:Y:S02]  /*127c0*/  SHFL.BFLY PT, R5, R4, 0x1, 0x1f ;  /* 0x0c201f0004057f89 */ /* 0x000ea400000e0000 */
[----:B--2---:R-:W-:-:S04]  /*127d0*/  FADD.FTZ R9, R4, R5 ;  /* 0x0000000504097221 */ /* 0x004fc80000010000 */
[C---:B------:R-:W-:Y:S01]  /*127e0*/  FMUL.FTZ R12, R9.reuse, 0.00390625 ;  /* 0x3b800000090c7820 */ /* 0x040fe20000410000 */
[----:B------:R-:W-:-:S04]  /*127f0*/  FSETP.NE.FTZ.AND P0, PT, R9, RZ, PT ;  /* 0x000000ff0900720b */ /* 0x000fc80003f15000 */
[----:B------:R-:W-:-:S13]  /*12800*/  FSETP.NE.FTZ.AND P2, PT, R12, RZ, PT ;  /* 0x000000ff0c00720b */ /* 0x000fda0003f55000 */
[----:B------:R-:W2:Y:S01]  /*12810*/  @P2 MUFU.LG2 R4, R12 ;  /* 0x0000000c00042308 */ /* 0x000ea20000000c00 */
[----:B------:R-:W-:Y:S01]  /*12820*/  @P2 FMUL.FTZ R5, R59, 0.69314718246459960938 ;  /* 0x3f3172183b052820 */ /* 0x000fe20000410000 */
[----:B--2---:R-:W-:-:S04]  /*12830*/  @P2 FMUL.FTZ R4, R4, 0.69314718246459960938 ;  /* 0x3f31721804042820 */ /* 0x004fc80000410000 */
[----:B------:R-:W-:Y:S01]  /*12840*/  @P2 FFMA.FTZ R0, R5, R58, R4 ;  /* 0x0000003a05002223 */ /* 0x000fe20000010004 */
[----:B------:R-:W-:Y:S02]  /*12850*/  WARPGROUP.DEPBAR.LE gsb0, 0x0 ;  /* 0x00008000000079c5 */ /* 0x000fe40000010000 */
[----:B------:R-:W-:-:S06]  /*12860*/  WARPGROUP.ARRIVE ;  /* 0x00000000000079c5 */ /* 0x000fcc0000000000 */
[----:B------:R-:W-:Y:S01]  /*12870*/  QGMMA.64x64x32.F32.E4M3.E4M3 R24, R140, gdesc[UR4], R24, gsb0 ;  /* 0x00e000048c187df3 */ /* 0x000fe20008000818 */
[----:B------:R-:W-:Y:S02]  /*12880*/  R2UR UR6, R2 ;  /* 0x00000000020672ca */ /* 0x000fe400000e0000 */
[----:B------:R-:W-:Y:S01]  /*12890*/  R2UR UR7, R3 ;  /* 0x00000000030772ca */ /* 0x000fe200000e0000 */
[----:B------:R-:W2:Y:S01]  /*128a0*/  SHFL.BFLY PT, R2, R7, 0x1, 0x1f ;  /* 0x0c201f0007027f89 */ /* 0x000ea200000e0000 */
[----:B------:R-:W-:-:S06]  /*128b0*/  IMAD.MOV.U32 R3, RZ, RZ, RZ ;  /* 0x000000ffff037224 */ /* 0x000fcc00078e00ff */
[----:B------:R-:W-:Y:S01]  /*128c0*/  @P0 MUFU.RCP R3, R9 ;  /* 0x0000000900030308 */ /* 0x000fe20000001000 */
[----:B--2---:R-:W-:-:S01]  /*128d0*/  FADD.FTZ R10, R7, R2 ;  /* 0x00000002070a7221 */ /* 0x004fc20000010000 */
[----:B------:R-:W-:Y:S01]  /*128e0*/  IMAD.MOV.U32 R7, RZ, RZ, RZ ;  /* 0x000000ffff077224 */ /* 0x000fe200078e00ff */
[----:B------:R-:W-:Y:S02]  /*128f0*/  MOV R2, 0xff800000 ;  /* 0xff80000000027802 */ /* 0x000fe40000000f00 */
[C---:B------:R-:W-:Y:S01]  /*12900*/  FMUL.FTZ R6, R10.reuse, 0.00390625 ;  /* 0x3b8000000a067820 */ /* 0x040fe20000410000 */
[----:B------:R-:W-:-:S04]  /*12910*/  FSETP.NE.FTZ.AND P0, PT, R10, RZ, PT ;  /* 0x000000ff0a00720b */ /* 0x000fc80003f15000 */
[----:B------:R-:W-:-:S09]  /*12920*/  FSETP.NE.FTZ.AND P3, PT, R6, RZ, PT ;  /* 0x000000ff0600720b */ /* 0x000fd20003f75000 */
[----:B------:R-:W-:Y:S04]  /*12930*/  @P0 MUFU.RCP R7, R10 ;  /* 0x0000000a00070308 */ /* 0x000fe80000001000 */
[----:B01----:R-:W-:-:S04]  /*12940*/  @P3 FMUL.FTZ R14, R59, 0.69314718246459960938 ;  /* 0x3f3172183b0e3820 */ /* 0x003fc80000410000 */
[----:B------:R-:W0:Y:S02]  /*12950*/  @P3 MUFU.LG2 R6, R6 ;  /* 0x0000000600063308 */ /* 0x000e240000000c00 */
[----:B0-----:R-:W-:-:S04]  /*12960*/  @P3 FMUL.FTZ R9, R6, 0.69314718246459960938 ;  /* 0x3f31721806093820 */ /* 0x001fc80000410000 */
[----:B------:R-:W-:Y:S01]  /*12970*/  @P3 FFMA.FTZ R2, R14, R60, R9 ;  /* 0x0000003c0e023223 */ /* 0x000fe20000010009 */
[----:B------:R-:W-:Y:S02]  /*12980*/  WARPGROUP.DEPBAR.LE gsb0, 0x0 ;  /* 0x00008000000079c5 */ /* 0x000fe40000010000 */
[----:B------:R-:W-:-:S06]  /*12990*/  WARPGROUP.ARRIVE ;  /* 0x00000000000079c5 */ /* 0x000fcc0000000000 */
[----:B------:R-:W-:Y:S01]  /*129a0*/  QGMMA.64x64x32.F32.E4M3.E4M3 R24, R136, gdesc[UR4], R24, gsb0 ;  /* 0x00e0000488187df3 */ /* 0x000fe20008000818 */
[-C--:B---3--:R-:W-:Y:S01]  /*129b0*/  FMUL.FTZ R5, R3, R8.reuse ;  /* 0x0000000803057220 */ /* 0x088fe20000410000 */
[----:B------:R-:W-:Y:S01]  /*129c0*/  FMUL.FTZ R16, R7, R8 ;  /* 0x0000000807107220 */ /* 0x000fe20000410000 */
[----:B------:R-:W-:Y:S02]  /*129d0*/  WARPGROUP.DEPBAR.LE gsb0, 0x0 ;  /* 0x00008000000079c5 */ /* 0x000fe40000010000 */
[----:B------:R-:W-:Y:S05]  /*129e0*/  @!P1 BRA `(.L_x_1929) ;  /* 0x0000000000049947 */ /* 0x000fea0003800000 */
[----:B------:R-:W-:Y:S01]  /*129f0*/  BPT.TRAP 0x1 ;  /* 0x000000040000795c */ /* 0x000fe20000300000 */
.L_x_1929:
        /* <DEDUP_REMOVED lines=42> */
[----:B0-----:R-:W-:Y:S01]  /*12ca0*/  SEL R4, RZ, 0x1, P0 ;  /* 0x00000001ff047807 */ /* 0x001fe20000000000 */
[----:B------:R-:W-:-:S03]  /*12cb0*/  FMUL.FTZ R3, R53, R5 ;  /* 0x0000000535037220 */ /* 0x000fc60000410000 */
[----:B------:R-:W-:-:S07]  /*12cc0*/  LOP3.LUT R157, R157, R4, RZ, 0x3c, !PT ;  /* 0x000000049d9d7212 */ /* 0x000fce00078e3cff */
.L_x_1863:
[----:B------:R-:W0:Y:S08]  /*12cd0*/  S2UR UR4, SR_CgaCtaId ;  /* 0x00000000000479c3 */ /* 0x000e300000008800 */
[----:B------:R-:W-:Y:S01]  /*12ce0*/  BAR.SYNC.DEFER_BLOCKING 0x5, 0x200 ;  /* 0x0148000000007b1d */ /* 0x000fe20000010000 */
[----:B------:R-:W-:-:S05]  /*12cf0*/  MOV R16, 0x400 ;  /* 0x0000040000107802 */ /* 0x000fca0000000f00 */
[----:B------:R-:W-:Y:S01]  /*12d00*/  BSSY B0, `(.L_x_1930) ;  /* 0x00001c8000007945 */ /* 0x000fe20003800000 */
[----:B0-----:R-:W-:-:S05]  /*12d10*/  IMAD.U32 R4, RZ, RZ, UR4 ;  /* 0x00000004ff047e24 */ /* 0x001fca000f8e00ff */
[----:B------:R-:W-:Y:S01]  /*12d20*/  LEA R16, R4, R16, 0x18 ;  /* 0x0000001004107211 */ /* 0x000fe200078ec0ff */
[----:B------:R-:W-:Y:S04]  /*12d30*/  STL [R1+0x1c], R4 ;  /* 0x00001c0401007387 */ /* 0x000fe80000100800 */
[----:B------:R-:W0:Y:S04]  /*12d40*/  LDS.128 R44, [R16+0x132d0] ;  /* 0x0132d000102c7984 */ /* 0x000e280000000c00 */
[----:B0-----:R0:W-:Y:S04]  /*12d50*/  STL.64 [R1], R44 ;  /* 0x0000002c01007387 */ /* 0x0011e80000100a00 */
[----:B------:R0:W-:Y:S01]  /*12d60*/  STL.64 [R1+0x8], R46 ;  /* 0x0000082e01007387 */ /* 0x0001e20000100a00 */
[----:B------:R-:W-:Y:S06]  /*12d70*/  BAR.ARV 0x4, 0x200 ;  /* 0x0108000000007b1d */ /* 0x000fec0000002000 */
[----:B------:R-:W-:Y:S05]  /*12d80*/  @P1 BRA `(.L_x_1931) ;  /* 0x0000001000a01947 */ /* 0x000fea0003800000 */
[----:B------:R-:W2:Y:S01]  /*12d90*/  S2R R34, SR_TID.X ;  /* 0x0000000000227919 */ /* 0x000ea20000002100 */
[----:B------:R-:W-:Y:S01]  /*12da0*/  ULDC.64 UR4, c[0x4][0x38] ;  /* 0x01000e0000047ab9 */ /* 0x000fe20000000a00 */
[----:B------:R-:W3:Y:S04]  /*12db0*/  LDL R38, [R1+0x68] ;  /* 0x0000680001267983 */ /* 0x000ee80000100800 */
[----:B0-----:R-:W4:Y:S04]  /*12dc0*/  LDL.LU R45, [R1+0x4c] ;  /* 0x00004c00012d7983 */ /* 0x001f280000300800 */
        /* <DEDUP_REMOVED lines=11> */
[----:B-----5:R2:W4:Y:S01]  /*12e80*/  LDG.E.CONSTANT R28, desc[UR40][R4.64] ;  /* 0x00000028041c7981 */ /* 0x020522000c1e9900 */
[----:B------:R-:W-:Y:S02]  /*12e90*/  F2FP.BF16.F32.PACK_AB R56, R29, R56 ;  /* 0x000000381d38723e */ /* 0x000fe400000010ff */
[----:B------:R-:W-:Y:S02]  /*12ea0*/  F2FP.BF16.F32.PACK_AB R33, R33, R58 ;  /* 0x0000003a2121723e */ /* 0x000fe400000010ff */
[----:B------:R-:W-:Y:S02]  /*12eb0*/  F2FP.BF16.F32.PACK_AB R14, R11, R14 ;  /* 0x0000000e0b0e723e */ /* 0x000fe400000010ff */
[----:B------:R-:W-:Y:S02]  /*12ec0*/  F2FP.BF16.F32.PACK_AB R7, R7, R10 ;  /* 0x0000000a0707723e */ /* 0x000fe400000010ff */
[----:B------:R-:W-:Y:S02]  /*12ed0*/  F2FP.BF16.F32.PACK_AB R26, R25, R26 ;  /* 0x0000001a191a723e */ /* 0x000fe400000010ff */
[----:B--2---:R-:W-:-:S02]  /*12ee0*/  LOP3.LUT P0, R4, R34, 0x3, RZ, 0xc0, !PT ;  /* 0x0000000322047812 */ /* 0x004fc4000780c0ff */
[----:B------:R-:W-:Y:S02]  /*12ef0*/  F2FP.BF16.F32.PACK_AB R37, R37, R40 ;  /* 0x000000282525723e */ /* 0x000fe400000010ff */
[----:B------:R-:W-:Y:S02]  /*12f00*/  ISETP.EQ.OR P0, PT, R4, 0x3, !P0 ;  /* 0x000000030400780c */ /* 0x000fe40004702670 */
[----:B------:R-:W-:Y:S02]  /*12f10*/  F2FP.BF16.F32.PACK_AB R36, R31, R36 ;  /* 0x000000241f24723e */ /* 0x000fe400000010ff */
[----:B------:R-:W-:Y:S02]  /*12f20*/  SEL R29, R21, R20, P0 ;  /* 0x00000014151d7207 */ /* 0x000fe40000000000 */
[----:B------:R-:W-:Y:S02]  /*12f30*/  SEL R30, R20, R21, P0 ;  /* 0x00000015141e7207 */ /* 0x000fe40000000000 */
[----:B------:R-:W-:-:S02]  /*12f40*/  MOV R20, R16 ;  /* 0x0000001000147202 */ /* 0x000fc40000000f00 */
[----:B0-----:R-:W-:Y:S02]  /*12f50*/  MOV R21, R35 ;  /* 0x0000002300157202 */ /* 0x001fe40000000f00 */
[----:B------:R-:W-:Y:S02]  /*12f60*/  F2FP.BF16.F32.PACK_AB R59, R59, R62 ;  /* 0x0000003e3b3b723e */ /* 0x000fe400000010ff */
[----:B------:R-:W-:Y:S02]  /*12f70*/  F2FP.BF16.F32.PACK_AB R60, R57, R60 ;  /* 0x0000003c393c723e */ /* 0x000fe400000010ff */
[----:B------:R-:W-:Y:S02]  /*12f80*/  F2FP.BF16.F32.PACK_AB R15, R15, R24 ;  /* 0x000000180f0f723e */ /* 0x000fe400000010ff */
[----:B------:R-:W-:Y:S02]  /*12f90*/  SEL R25, R33, R56, P0 ;  /* 0x0000003821197207 */ /* 0x000fe40000000000 */
[----:B------:R-:W-:-:S02]  /*12fa0*/  SEL R56, R56, R33, P0 ;  /* 0x0000002138387207 */ /* 0x000fc40000000000 */
        /* <DEDUP_REMOVED lines=24> */
[----:B------:R-:W-:Y:S02]  /*13130*/  IADD3 R41, P2, R10, 0x40, RZ ;  /* 0x000000400a297810 */ /* 0x000fe40007f5e0ff */
[----:B------:R-:W-:Y:S02]  /*13140*/  LOP3.LUT R8, R4, R27, RZ, 0x3c, !PT ;  /* 0x0000001b04087212 */ /* 0x000fe400078e3cff */
[----:B------:R-:W-:Y:S02]  /*13150*/  LOP3.LUT R10, R15, R10, RZ, 0x3c, !PT ;  /* 0x0000000a0f0a7212 */ /* 0x000fe400078e3cff */
[----:B------:R-:W-:-:S02]  /*13160*/  LOP3.LUT R4, R12, R43, RZ, 0x3c, !PT ;  /* 0x0000002b0c047212 */ /* 0x000fc400078e3cff */
[----:B----4-:R-:W-:Y:S01]  /*13170*/  LOP3.LUT R3, R28, 0x2, RZ, 0x3c, !PT ;  /* 0x000000021c037812 */ /* 0x010fe200078e3cff */
[----:B------:R-:W-:Y:S04]  /*13180*/  SHFL.IDX PT, R13, R13, R28, 0x1c1f ;  /* 0x001c1f1c0d0d7589 */ /* 0x000fe800000e0000 */
[----:B------:R-:W0:Y:S04]  /*13190*/  SHFL.IDX PT, R60, R60, R3, 0x1c1f ;  /* 0x001c1f033c3c7589 */ /* 0x000e2800000e0000 */
[----:B------:R-:W-:Y:S04]  /*131a0*/  SHFL.IDX PT, R33, R33, R28, 0x1c1f ;  /* 0x001c1f1c21217589 */ /* 0x000fe800000e0000 */
[----:B------:R-:W2:Y:S04]  /*131b0*/  SHFL.IDX PT, R36, R36, R3, 0x1c1f ;  /* 0x001c1f0324247589 */ /* 0x000ea800000e0000 */
[----:B------:R2:W-:Y:S04]  /*131c0*/  SHFL.IDX PT, R12, R25, R28, 0x1c1f ;  /* 0x001c1f1c190c7589 */ /* 0x0005e800000e0000 */
[----:B------:R-:W3:Y:S04]  /*131d0*/  SHFL.IDX PT, R15, R56, R3, 0x1c1f ;  /* 0x001c1f03380f7589 */ /* 0x000ee800000e0000 */
[----:B------:R-:W-:Y:S04]  /*131e0*/  SHFL.IDX PT, R35, R35, R28, 0x1c1f ;  /* 0x001c1f1c23237589 */ /* 0x000fe800000e0000 */
[----:B------:R-:W4:Y:S04]  /*131f0*/  SHFL.IDX PT, R34, R34, R3, 0x1c1f ;  /* 0x001c1f0322227589 */ /* 0x000f2800000e0000 */
[----:B------:R-:W-:Y:S04]  /*13200*/  SHFL.IDX PT, R29, R29, R28, 0x1c1f ;  /* 0x001c1f1c1d1d7589 */ /* 0x000fe800000e0000 */
[----:B------:R-:W1:Y:S04]  /*13210*/  SHFL.IDX PT, R30, R30, R3, 0x1c1f ;  /* 0x001c1f031e1e7589 */ /* 0x000e6800000e0000 */
[----:B------:R-:W-:Y:S04]  /*13220*/  SHFL.IDX PT, R37, R37, R28, 0x1c1f ;  /* 0x001c1f1c25257589 */ /* 0x000fe800000e0000 */
[----:B------:R-:W1:Y:S04]  /*13230*/  SHFL.IDX PT, R38, R14, R3, 0x1c1f ;  /* 0x001c1f030e267589 */ /* 0x000e6800000e0000 */
[----:B------:R-:W-:Y:S04]  /*13240*/  SHFL.IDX PT, R31, R31, R28, 0x1c1f ;  /* 0x001c1f1c1f1f7589 */ /* 0x000fe800000e0000 */
[----:B------:R-:W1:Y:S04]  /*13250*/  SHFL.IDX PT, R32, R32, R3, 0x1c1f ;  /* 0x001c1f0320207589 */ /* 0x000e6800000e0000 */
[----:B------:R-:W-:Y:S04]  /*13260*/  SHFL.IDX PT, R39, R39, R28, 0x1c1f ;  /* 0x001c1f1c27277589 */ /* 0x000fe800000e0000 */
[----:B------:R-:W1:Y:S01]  /*13270*/  SHFL.IDX PT, R40, R40, R3, 0x1c1f ;  /* 0x001c1f0328287589 */ /* 0x000e6200000e0000 */
[----:B------:R-:W-:Y:S01]  /*13280*/  LOP3.LUT R6, R41, 0x380, RZ, 0xc0, !PT ;  /* 0x0000038029067812 */ /* 0x000fe200078ec0ff */
[----:B------:R-:W-:-:S03]  /*13290*/  IMAD.X R5, RZ, RZ, R11, P1 ;  /* 0x000000ffff057224 */ /* 0x000fc600008e060b */
[----:B------:R-:W-:Y:S01]  /*132a0*/  SHF.R.U64 R6, R6, 0x3, RZ ;  /* 0x0000000306067819 */ /* 0x000fe200000012ff */
[--C-:B------:R-:W-:Y:S01]  /*132b0*/  IMAD.X R7, RZ, RZ, R11.reuse, P2 ;  /* 0x000000ffff077224 */ /* 0x100fe200010e060b */
[----:B0-----:R-:W-:Y:S01]  /*132c0*/  SEL R24, R13, R60, P0 ;  /* 0x0000003c0d187207 */ /* 0x001fe20000000000 */
[----:B------:R-:W-:Y:S01]  /*132d0*/  IMAD.X R9, RZ, RZ, R11, P3 ;  /* 0x000000ffff097224 */ /* 0x000fe200018e060b */
[----:B------:R-:W-:Y:S02]  /*132e0*/  LOP3.LUT R6, R6, R41, RZ, 0x3c, !PT ;  /* 0x0000002906067212 */ /* 0x000fe400078e3cff */
[----:B------:R-:W-:Y:S02]  /*132f0*/  MOV R11, R10 ;  /* 0x0000000a000b7202 */ /* 0x000fe40000000f00 */
[----:B------:R-:W-:Y:S02]  /*13300*/  SEL R26, R60, R13, P0 ;  /* 0x0000000d3c1a7207 */ /* 0x000fe40000000000 */
[----:B--2---:R-:W-:-:S02]  /*13310*/  SEL R25, R33, R36, P0 ;  /* 0x0000002421197207 */ /* 0x004fc40000000000 */
[----:B------:R-:W-:Y:S01]  /*13320*/  SEL R27, R36, R33, P0 ;  /* 0x00000021241b7207 */ /* 0x000fe20000000000 */
[----:B------:R-:W-:Y:S01]  /*13330*/  BAR.SYNC.DEFER_BLOCKING 0x1, 0x180 ;  /* 0x0046000000007b1d */ /* 0x000fe20000010000 */
[----:B------:R-:W-:Y:S02]  /*13340*/  MOV R36, R6 ;  /* 0x0000000600247202 */ /* 0x000fe40000000f00 */
[----:B------:R-:W-:Y:S02]  /*13350*/  MOV R33, R4 ;  /* 0x0000000400217202 */ /* 0x000fe40000000f00 */
[----:B------:R-:W-:Y:S02]  /*13360*/  MOV R41, R8 ;  /* 0x0000000800297202 */ /* 0x000fe40000000f00 */
[----:B---3--:R-:W-:Y:S02]  /*13370*/  SEL R4, R12, R15, P0 ;  /* 0x0000000f0c047207 */ /* 0x008fe40000000000 */
[----:B------:R-:W-:-:S02]  /*13380*/  SEL R6, R15, R12, P0 ;  /* 0x0000000c0f067207 */ /* 0x000fc40000000000 */
[----:B----4-:R-:W-:Y:S02]  /*13390*/  SEL R5, R35, R34, P0 ;  /* 0x0000002223057207 */ /* 0x010fe40000000000 */
[----:B------:R-:W-:Y:S02]  /*133a0*/  SEL R7, R34, R35, P0 ;  /* 0x0000002322077207 */ /* 0x000fe40000000000 */
[----:B-1----:R-:W-:Y:S02]  /*133b0*/  SEL R8, R29, R30, P0 ;  /* 0x0000001e1d087207 */ /* 0x002fe40000000000 */
[----:B------:R-:W-:Y:S02]  /*133c0*/  SEL R10, R30, R29, P0 ;  /* 0x0000001d1e0a7207 */ /* 0x000fe40000000000 */
[----:B------:R-:W-:Y:S02]  /*133d0*/  SEL R9, R37, R38, P0 ;  /* 0x0000002625097207 */ /* 0x000fe40000000000 */
[----:B------:R-:W-:Y:S01]  /*133e0*/  SEL R12, R31, R32, P0 ;  /* 0x000000201f0c7207 */ /* 0x000fe20000000000 */
[----:B------:R0:W-:Y:S01]  /*133f0*/  STSM.16.M88.4 [R11], R24 ;  /* 0x000000180b007844 */ /* 0x0001e20000000200 */
[----:B------:R-:W-:-:S02]  /*13400*/  SEL R14, R32, R31, P0 ;  /* 0x0000001f200e7207 */ /* 0x000fc40000000000 */
[----:B------:R-:W-:Y:S02]  /*13410*/  SEL R13, R39, R40, P0 ;  /* 0x00000028270d7207 */ /* 0x000fe40000000000 */
[----:B------:R-:W-:Y:S02]  /*13420*/  SEL R15, R40, R39, P0 ;  /* 0x00000027280f7207 */ /* 0x000fe40000000000 */
[----:B------:R-:W-:Y:S01]  /*13430*/  ISETP.NE.U32.AND P1, PT, RZ, UR4, PT ;  /* 0x00000004ff007c0c */ /* 0x000fe2000bf25070 */
[----:B------:R1:W-:Y:S01]  /*13440*/  STSM.16.M88.4 [R41], R4 ;  /* 0x0000000429007844 */ /* 0x0003e20000000200 */
[----:B0-----:R-:W-:Y:S02]  /*13450*/  SEL R11, R38, R37, P0 ;  /* 0x00000025260b7207 */ /* 0x001fe40000000000 */
[----:B------:R-:W-:Y:S02]  /*13460*/  IADD3 R26, P2, R45, UR4, RZ ;  /* 0x000000042d1a7c10 */ /* 0x000fe4000ff5e0ff */
[----:B------:R-:W-:Y:S01]  /*13470*/  ISETP.NE.AND.EX P1, PT, RZ, UR5, PT, P1 ;  /* 0x00000005ff007c0c */ /* 0x000fe2000bf25310 */
[----:B------:R1:W-:Y:S01]  /*13480*/  STSM.16.M88.4 [R36], R8 ;  /* 0x0000000824007844 */ /* 0x0003e20000000200 */
[----:B------:R-:W-:Y:S01]  /*13490*/  IADD3.X R27, R44, UR5, RZ, P2, !PT ;  /* 0x000000052c1b7c10 */ /* 0x000fe200097fe4ff */
[----:B------:R-:W-:-:S02]  /*134a0*/  ULDC.64 UR4, c[0x0][0xbe0] ;  /* 0x0002f80000047ab9 */ /* 0x000fc40000000a00 */
[----:B------:R1:W-:Y:S01]  /*134b0*/  STSM.16.M88.4 [R33], R12 ;  /* 0x0000000c21007844 */ /* 0x0003e20000000200 */
[----:B------:R-:W-:Y:S01]  /*134c0*/  BAR.SYNC.DEFER_BLOCKING 0x1, 0x180 ;  /* 0x0046000000007b1d */ /* 0x000fe20000010000 */
[----:B------:R-:W-:-:S04]  /*134d0*/  ISETP.NE.U32.AND P0, PT, RZ, UR4, PT ;  /* 0x00000004ff007c0c */ /* 0x000fc8000bf05070 */
[----:B------:R-:W-:Y:S02]  /*134e0*/  ISETP.NE.AND.EX P0, PT, RZ, UR5, PT, P0 ;  /* 0x00000005ff007c0c */ /* 0x000fe4000bf05300 */
[----:B------:R-:W-:-:S11]  /*134f0*/  MOV R3, RZ ;  /* 0x000000ff00037202 */ /* 0x000fd60000000f00 */
        /* <DEDUP_REMOVED lines=13> */
.L_x_1932:
        /* <DEDUP_REMOVED lines=14> */
[----:B------:R-:W-:-:S03]  /*136b0*/  ULDC.64 UR4, c[0x0][0xb78] ;  /* 0x0002de0000047ab9 */ /* 0x000fc60000000a00 */
[----:B------:R-:W-:Y:S01]  /*136c0*/  IMAD.IADD R5, R5, 0x1, R7 ;  /* 0x0000000105057824 */ /* 0x000fe200078e0207 */
        /* <DEDUP_REMOVED lines=16> */
[----:B0-----:R-:W-:Y:S02]  /*137d0*/  VIADD R9, R8, 0xffffff80 ;  /* 0xffffff8008097836 */ /* 0x001fe40000000000 */
[----:B------:R-:W-:Y:S01]  /*137e0*/  IMAD.X R13, RZ, RZ, R21, P3 ;  /* 0x000000ffff0d7224 */ /* 0x000fe200018e0615 */
[----:B------:R-:W-:Y:S02]  /*137f0*/  SHF.R.U64 R15, R15, 0x3, RZ ;  /* 0x000000030f0f7819 */ /* 0x000fe400000012ff */
[----:B------:R-:W-:-:S04]  /*13800*/  SHF.R.S32.HI R8, RZ, 0x1f, R9 ;  /* 0x0000001fff087819 */ /* 0x000fc80000011409 */
[----:B------:R-:W-:-:S04]  /*13810*/  LEA.HI R8, R8, R9, RZ, 0x7 ;  /* 0x0000000908087211 */ /* 0x000fc800078f38ff */
[----:B------:R-:W-:-:S05]  /*13820*/  LOP3.LUT R8, R8, 0xffffff80, RZ, 0xc0, !PT ;  /* 0xffffff8008087812 */ /* 0x000fca00078ec0ff */
[----:B------:R-:W-:Y:S01]  /*13830*/  IMAD.IADD R8, R9, 0x1, -R8 ;  /* 0x0000000109087824 */ /* 0x000fe200078e0a08 */
[----:B------:R-:W-:-:S04]  /*13840*/  SHF.R.S32.HI R9, RZ, 0x1f, R11 ;  /* 0x0000001fff097819 */ /* 0x000fc8000001140b */
[----:B------:R-:W-:Y:S02]  /*13850*/  LOP3.LUT P0, RZ, R8, 0x3, RZ, 0xc0, !PT ;  /* 0x0000000308ff7812 */ /* 0x000fe4000780c0ff */
[----:B------:R-:W-:Y:S02]  /*13860*/  IADD3.X R9, R9, R5, R6, P1, !PT ;  /* 0x0000000509097210 */ /* 0x000fe40000ffe406 */
[C---:B------:R-:W-:Y:S02]  /*13870*/  IADD3 R5, R11.reuse, 0x8, RZ ;  /* 0x000000080b057810 */ /* 0x040fe40007ffe0ff */
[-C--:B-----5:R-:W-:Y:S02]  /*13880*/  ISETP.GE.OR P1, PT, R11, R32.reuse, P0 ;  /* 0x000000200b00720c */ /* 0x0a0fe40000726670 */
[----:B------:R-:W-:Y:S02]  /*13890*/  ISETP.GE.OR P0, PT, R5, R32, P0 ;  /* 0x000000200500720c */ /* 0x000fe40000706670 */
[----:B------:R-:W-:Y:S01]  /*138a0*/  LEA.HI.X R31, R4, UR5, R9, 0x2, P2 ;  /* 0x00000005041f7c11 */ /* 0x000fe200090f1409 */
[----:B------:R-:W-:Y:S01]  /*138b0*/  IMAD.MOV.U32 R28, RZ, RZ, R40 ;  /* 0x000000ffff1c7224 */ /* 0x000fe200078e0028 */
[C---:B------:R-:W-:Y:S01]  /*138c0*/  IADD3 R11, P2, R20.reuse, 0x1800, RZ ;  /* 0x00001800140b7810 */ /* 0x040fe20007f5e0ff */
[----:B------:R-:W-:Y:S01]  /*138d0*/  ULDC.64 UR4, c[0x0][0xaa0] ;  /* 0x0002a80000047ab9 */ /* 0x000fe20000000a00 */
[----:B------:R-:W-:-:S02]  /*138e0*/  IADD3 R5, P4, R20, 0x4800, RZ ;  /* 0x0000480014057810 */ /* 0x000fc40007f9e0ff */
[----:B------:R-:W-:Y:S01]  /*138f0*/  LOP3.LUT R8, R11, 0x380, RZ, 0xc0, !PT ;  /* 0x000003800b087812 */ /* 0x000fe200078ec0ff */
[--C-:B------:R-:W-:Y:S01]  /*13900*/  IMAD.X R9, RZ, RZ, R21.reuse, P2 ;  /* 0x000000ffff097224 */ /* 0x100fe200010e0615 */
[----:B------:R-:W-:Y:S01]  /*13910*/  LOP3.LUT R6, R7, 0x380, RZ, 0xc0, !PT ;  /* 0x0000038007067812 */ /* 0x000fe200078ec0ff */
[----:B------:R-:W-:Y:S01]  /*13920*/  IMAD.X R25, RZ, RZ, R21, P4 ;  /* 0x000000ffff197224 */ /* 0x000fe200020e0615 */
[----:B------:R-:W-:Y:S01]  /*13930*/  LOP3.LUT R4, R5, 0x380, RZ, 0xc0, !PT ;  /* 0x0000038005047812 */ /* 0x000fe200078ec0ff */
[----:B------:R-:W-:Y:S01]  /*13940*/  @!P1 STG.E desc[UR40][R30.64], R0 ;  /* 0x000000001e009986 */ /* 0x000fe2000c101928 */
        /* <DEDUP_REMOVED lines=9> */
[----:B------:R-:W-:-:S03]  /*139e0*/  SHF.R.S32.HI R29, RZ, 0x1f, R40 ;  /* 0x0000001fff1d7819 */ /* 0x000fc60000011428 */
[----:B------:R1:W5:Y:S01]  /*139f0*/  LD.E.128 R4, desc[UR40][R20.64] ;  /* 0x0000002814047980 */ /* 0x000362000c101d00 */
[----:B------:R-:W-:-:S03]  /*13a00*/  SHF.R.S32.HI R39, RZ, 0x1f, R38 ;  /* 0x0000001fff277819 */ /* 0x000fc60000011426 */
[----:B------:R-:W5:Y:S04]  /*13a10*/  LD.E.128 R12, desc[UR40][R12.64] ;  /* 0x000000280c0c7980 */ /* 0x000f68000c101d00 */
[----:B------:R-:W5:Y:S01]  /*13a20*/  LD.E.128 R24, desc[UR40][R24.64] ;  /* 0x0000002818187980 */ /* 0x000f62000c101d00 */
[----:B------:R-:W-:Y:S01]  /*13a30*/  IMAD R34, R34, UR4, RZ ;  /* 0x0000000422227c24 */ /* 0x000fe2000f8e02ff */
[----:B------:R-:W-:Y:S01]  /*13a40*/  @!PT LDS RZ, [RZ] ;  /* 0x00000000fffff984 */ /* 0x000fe20000000800 */
[----:B------:R-:W-:Y:S01]  /*13a50*/  @!PT LDS RZ, [RZ] ;  /* 0x00000000fffff984 */ /* 0x000fe20000000800 */
[----:B------:R-:W-:Y:S01]  /*13a60*/  @!PT LDS RZ, [RZ] ;  /* 0x00000000fffff984 */ /* 0x000fe20000000800 */
[----:B------:R-:W-:Y:S01]  /*13a70*/  @!PT LDS RZ, [RZ] ;  /* 0x00000000fffff984 */ /* 0x000fe20000000800 */
[----:B------:R2:W-:Y:S06]  /*13a80*/  MEMBAR.ALL.CTA ;  /* 0x0000000000007992 */ /* 0x0005ec0000008000 */
[----:B--2---:R-:W2:Y:S01]  /*13a90*/  FENCE.VIEW.ASYNC.S ;  /* 0x00000000000073c6 */ /* 0x004ea20000000000 */
[----:B------:R-:W-:Y:S01]  /*13aa0*/  IMAD.WIDE.U32 R28, R3, UR4, R28 ;  /* 0x00000004031c7c25 */ /* 0x000fe2000f8e001c */
[----:B------:R-:W-:-:S03]  /*13ab0*/  ULDC UR4, c[0x0][0xa8c] ;  /* 0x0002a30000047ab9 */ /* 0x000fc60000000800 */
[----:B0-----:R-:W-:Y:S01]  /*13ac0*/  IMAD R2, R35, UR6, RZ ;  /* 0x0000000623027c24 */ /* 0x001fe2000f8e02ff */
[----:B------:R-:W-:Y:S01]  /*13ad0*/  ISETP.GE.AND P0, PT, R40, UR4, PT ;  /* 0x0000000428007c0c */ /* 0x000fe2000bf06270 */
[C---:B------:R-:W-:Y:S01]  /*13ae0*/  VIADD R0, R38.reuse, 0x30 ;  /* 0x0000003026007836 */ /* 0x040fe20000000000 */
[----:B------:R0:W-:Y:S01]  /*13af0*/  STL [R1+0x3c], R39 ;  /* 0x00003c2701007387 */ /* 0x0001e20000100800 */
[C---:B-1----:R-:W-:Y:S02]  /*13b00*/  VIADD R20, R38.reuse, 0x60 ;  /* 0x0000006026147836 */ /* 0x042fe40000000000 */
[----:B------:R-:W-:Y:S02]  /*13b10*/  IMAD R35, R37, -0xc0, R32 ;  /* 0xffffff4025237824 */ /* 0x000fe400078e0220 */
[----:B------:R-:W-:Y:S02]  /*13b20*/  VIADD R21, R38, 0x90 ;  /* 0x0000009026157836 */ /* 0x000fe40000000000 */
[----:B------:R-:W-:Y:S01]  /*13b30*/  IMAD R3, R3, UR5, R34 ;  /* 0x0000000503037c24 */ /* 0x000fe2000f8e0222 */
[-C--:B------:R-:W-:Y:S01]  /*13b40*/  ISETP.GE.OR P3, PT, R0, R35.reuse, P0 ;  /* 0x000000230000720c */ /* 0x080fe20000766670 */
[----:B------:R-:W-:Y:S01]  /*13b50*/  IMAD R31, R42, UR7, R2 ;  /* 0x000000072a1f7c24 */ /* 0x000fe2000f8e0202 */
[-C--:B------:R-:W-:Y:S01]  /*13b60*/  ISETP.GE.OR P1, PT, R20, R35.reuse, P0 ;  /* 0x000000231400720c */ /* 0x080fe20000726670 */
[----:B------:R-:W-:Y:S01]  /*13b70*/  IMAD.IADD R29, R29, 0x1, R3 ;  /* 0x000000011d1d7824 */ /* 0x000fe200078e0203 */
[-C--:B------:R-:W-:Y:S01]  /*13b80*/  ISETP.GE.OR P2, PT, R21, R35.reuse, P0 ;  /* 0x000000231500720c */ /* 0x080fe20000746670 */
[----:B------:R-:W-:Y:S01]  /*13b90*/  ULDC.64 UR4, c[0x0][0xae8] ;  /* 0x0002ba0000047ab9 */ /* 0x000fe20000000a00 */
[----:B------:R-:W-:Y:S01]  /*13ba0*/  ISETP.GE.OR P0, PT, R38, R35, P0 ;  /* 0x000000232600720c */ /* 0x000fe20000706670 */
[----:B------:R-:W-:Y:S01]  /*13bb0*/  IMAD.WIDE.U32 R2, R42, UR6, R28 ;  /* 0x000000062a027c25 */ /* 0x000fe2000f8e001c */
[----:B------:R-:W-:-:S03]  /*13bc0*/  IADD3 R0, R16, 0x13220, RZ ;  /* 0x0001322010007810 */ /* 0x000fc60007ffe0ff */
[----:B------:R-:W-:Y:S01]  /*13bd0*/  IMAD.IADD R3, R3, 0x1, R31 ;  /* 0x0000000103037824 */ /* 0x000fe200078e021f */
[----:B------:R-:W-:Y:S01]  /*13be0*/  PRMT R0, RZ, 0x654, R0 ;  /* 0x00000654ff007816 */ /* 0x000fe20000000000 */
[----:B------:R-:W-:Y:S02]  /*13bf0*/  IMAD R20, R36, UR4, RZ ;  /* 0x0000000424147c24 */ /* 0x000fe4000f8e02ff */
[C---:B------:R-:W-:Y:S01]  /*13c00*/  IMAD.WIDE.U32 R30, R33.reuse, UR4, R2 ;  /* 0x00000004211e7c25 */ /* 0x040fe2000f8e0002 */
[----:B--2---:R0:W-:Y:S03]  /*13c10*/  SYNCS.ARRIVE.TRANS64.RED.A1T0 RZ, [R0+URZ], RZ ;  /* 0x000000ff00ff79a7 */ /* 0x0041e6000810043f */
        /* <DEDUP_REMOVED lines=15> */
.L_x_1934:
[----:B------:R-:W-:Y:S05]  /*13d10*/  BSYNC B1 ;  /* 0x0000000000017941 */ /* 0x000fea0003800000 */
.L_x_1933:
        /* <DEDUP_REMOVED lines=15> */
.L_x_1936:
[----:B------:R-:W-:Y:S05]  /*13e10*/  BSYNC B1 ;  /* 0x0000000000017941 */ /* 0x000fea0003800000 */
.L_x_1935:
[----:B------:R-:W-:Y:S04]  /*13e20*/  BSSY B1, `(.L_x_1937) ;  /* 0x000000f000017945 */ /* 0x000fe80003800000 */
[----:B------:R-:W-:Y:S05]  /*13e30*/  @P1 BRA `(.L_x_1938) ;  /* 0x0000000000341947 */ /* 0x000fea0003800000 */
[----:B01---5:R-:W-:Y:S01]  /*13e40*/  IADD3 R5, P0, R28, 0x60, RZ ;  /* 0x000000601c057810 */ /* 0x023fe20007f1e0ff */
        /* <DEDUP_REMOVED lines=12> */
.L_x_1938:
[----:B------:R-:W-:Y:S05]  /*13f10*/  BSYNC B1 ;  /* 0x0000000000017941 */ /* 0x000fea0003800000 */
.L_x_1937:
        /* <DEDUP_REMOVED lines=15> */
.L_x_1931:
[----:B------:R-:W2:Y:S01]  /*14010*/  LDL.LU R4, [R1+0x4c] ;  /* 0x00004c0001047983 */ /* 0x000ea20000300800 */
        /* <DEDUP_REMOVED lines=24> */
.L_x_1940:
        /* <DEDUP_REMOVED lines=34> */
.L_x_1942:
[----:B------:R-:W-:Y:S05]  /*143c0*/  BSYNC B1 ;  /* 0x0000000000017941 */ /* 0x000fea0003800000 */
.L_x_1941:
        /* <DEDUP_REMOVED lines=12> */
[----:B------:R-:W-:-:S02]  /*14490*/  IMAD R4, R8, UR6, RZ ;  /* 0x0000000608047c24 */ /* 0x000fc4000f8e02ff */
[----:B------:R-:W-:Y:S02]  /*144a0*/  IMAD.IADD R3, R3, 0x1, R7 ;  /* 0x0000000103037824 */ /* 0x000fe400078e0207 */
[----:B------:R-:W-:Y:S02]  /*144b0*/  IMAD R6, R12, -0xc0, R0 ;  /* 0xffffff400c067824 */ /* 0x000fe400078e0200 */
[C---:B------:R-:W-:Y:S02]  /*144c0*/  IMAD R5, R13.reuse, UR7, R4 ;  /* 0x000000070d057c24 */ /* 0x040fe4000f8e0204 */
[----:B------:R-:W-:-:S04]  /*144d0*/  IMAD.WIDE.U32 R2, R13, UR6, R2 ;  /* 0x000000060d027c25 */ /* 0x000fc8000f8e0002 */
[----:B------:R-:W-:Y:S02]  /*144e0*/  IMAD.IADD R3, R3, 0x1, R5 ;  /* 0x0000000103037824 */ /* 0x000fe400078e0205 */
[----:B------:R-:W-:Y:S02]  /*144f0*/  IMAD R0, R9, UR4, RZ ;  /* 0x0000000409007c24 */ /* 0x000fe4000f8e02ff */
[----:B------:R-:W-:-:S04]  /*14500*/  IMAD.WIDE.U32 R4, R11, UR4, R2 ;  /* 0x000000040b047c25 */ /* 0x000fc8000f8e0002 */
[----:B------:R-:W-:-:S04]  /*14510*/  IMAD R9, R11, UR5, R0 ;  /* 0x000000050b097c24 */ /* 0x000fc8000f8e0200 */
[----:B------:R-:W-:Y:S02]  /*14520*/  IMAD.IADD R11, R5, 0x1, R9 ;  /* 0x00000001050b7824 */ /* 0x000fe400078e0209 */
[C---:B--2---:R-:W-:Y:S02]  /*14530*/  VIADD R7, R14.reuse, 0x30 ;  /* 0x000000300e077836 */ /* 0x044fe40000000000 */
[----:B------:R-:W-:-:S03]  /*14540*/  VIADD R13, R14, 0x60 ;  /* 0x000000600e0d7836 */ /* 0x000fc60000000000 */
[-C--:B------:R-:W-:Y:S02]  /*14550*/  ISETP.GE.OR P3, PT, R7, R6.reuse, P0 ;  /* 0x000000060700720c */ /* 0x080fe40000766670 */
[C---:B------:R-:W-:Y:S02]  /*14560*/  IADD3 R7, R14.reuse, 0x90, RZ ;  /* 0x000000900e077810 */ /* 0x040fe40007ffe0ff */
[-C--:B------:R-:W-:Y:S02]  /*14570*/  ISETP.GE.OR P1, PT, R13, R6.reuse, P0 ;  /* 0x000000060d00720c */ /* 0x080fe40000726670 */
[-C--:B------:R-:W-:Y:S02]  /*14580*/  ISETP.GE.OR P2, PT, R7, R6.reuse, P0 ;  /* 0x000000060700720c */ /* 0x080fe40000746670 */
[----:B------:R-:W-:Y:S01]  /*14590*/  ISETP.GE.OR P0, PT, R14, R6, P0 ;  /* 0x000000060e00720c */ /* 0x000fe20000706670 */
[--C-:B------:R-:W-:Y:S01]  /*145a0*/  IMAD.MOV.U32 R6, RZ, RZ, R14.reuse ;  /* 0x000000ffff067224 */ /* 0x100fe200078e000e */
[----:B------:R-:W-:-:S03]  /*145b0*/  SHF.R.S32.HI R7, RZ, 0x1f, R14 ;  /* 0x0000001fff077819 */ /* 0x000fc6000001140e */
[----:B------:R-:W-:-:S08]  /*145c0*/  IMAD.WIDE R6, R12, 0xc0, R6 ;  /* 0x000000c00c067825 */ /* 0x000fd000078e0206 */
        /* <DEDUP_REMOVED lines=12> */
.L_x_1944:
[----:B------:R-:W-:Y:S05]  /*14690*/  BSYNC B1 ;  /* 0x0000000000017941 */ /* 0x000fea0003800000 */
.L_x_1943:
        /* <DEDUP_REMOVED lines=15> */
.L_x_1946:
[----:B------:R-:W-:Y:S05]  /*14790*/  BSYNC B1 ;  /* 0x0000000000017941 */ /* 0x000fea0003800000 */
.L_x_1945:
[----:B------:R-:W-:Y:S04]  /*147a0*/  BSSY B1, `(.L_x_1947) ;  /* 0x000000f000017945 */ /* 0x000fe80003800000 */
[----:B------:R-:W-:Y:S05]  /*147b0*/  @P1 BRA `(.L_x_1948) ;  /* 0x0000000000341947 */ /* 0x000fea0003800000 */
[----:B0-2---:R-:W-:Y:S01]  /*147c0*/  IADD3 R9, P0, R6, 0x60, RZ ;  /* 0x0000006006097810 */ /* 0x005fe20007f1e0ff */
        /* <DEDUP_REMOVED lines=12> */
.L_x_1948:
[----:B------:R-:W-:Y:S05]  /*14890*/  BSYNC B1 ;  /* 0x0000000000017941 */ /* 0x000fea0003800000 */
.L_x_1947:
        /* <DEDUP_REMOVED lines=14> */
.L_x_1939:
[----:B------:R-:W-:Y:S05]  /*14980*/  BSYNC B0 ;  /* 0x0000000000007941 */ /* 0x000fea0003800000 */
.L_x_1930:
[----:B------:R-:W3:Y:S01]  /*14990*/  LDL R0, [R1+0xc] ;  /* 0x00000c0001007983 */ /* 0x000ee20000100800 */
[----:B------:R-:W-:Y:S02]  /*149a0*/  ULDC UR4, c[0x0][0xc14] ;  /* 0x0003050000047ab9 */ /* 0x000fe40000000800 */
[----:B---3--:R-:W-:-:S13]  /*149b0*/  ISETP.GE.AND P0, PT, R0, UR4, PT ;  /* 0x0000000400007c0c */ /* 0x008fda000bf06270 */
[----:B------:R-:W-:Y:S05]  /*149c0*/  @!P0 BRA `(.L_x_1949) ;  /* 0xfffffec400ac8947 */ /* 0x000fea000383ffff */
[----:B------:R-:W-:Y:S05]  /*149d0*/  BRA `(.L_x_1822) ;  /* 0x0000005400587947 */ /* 0x000fea0003800000 */
.L_x_1820:
[----:B------:R-:W-:-:S08]  /*149e0*/  NOP ;  /* 0x0000000000007918 */ /* 0x000fd00000000000 */
[----:B--2---:R-:W0:-:S00]  /*149f0*/  USETMAXREG.DEALLOC.CTAPOOL 0x20 ;  /* 0x00000020000079c8 */ /* 0x004e0000080e0500 */
        /* <DEDUP_REMOVED lines=14> */
.L_x_1950:
        /* <DEDUP_REMOVED lines=42> */
.L_x_1956:
[----:B------:R-:W-:Y:S01]  /*14d80*/  UIADD3 UR4, UR4, 0x1f, URZ ;  /* 0x0000001f04047890 */ /* 0x000fe2000fffe03f */
[----:B------:R-:W-:-:S05]  /*14d90*/  IMAD.U32 R19, RZ, RZ, UR7 ;  /* 0x00000007ff137e24 */ /* 0x000fca000f8e00ff */
[----:B0-----:R-:W-:-:S13]  /*14da0*/  ISETP.LE.AND P6, PT, R6, UR4, PT ;  /* 0x0000000406007c0c */ /* 0x001fda000bfc3270 */
[----:B------:R-:W-:Y:S05]  /*14db0*/  @P6 BRA `(.L_x_1953) ;  /* 0x0000000400ac6947 */ /* 0x000fea0003800000 */
[----:B------:R-:W-:Y:S01]  /*14dc0*/  VIADD R7, R5, UR4 ;  /* 0x0000000405077c36 */ /* 0x000fe20008000000 */
[----:B------:R-:W-:Y:S01]  /*14dd0*/  BSSY B0, `(.L_x_1954) ;  /* 0x0000007000007945 */ /* 0x000fe20003800000 */
[----:B------:R-:W-:-:S03]  /*14de0*/  MOV R0, RZ ;  /* 0x000000ff00007202 */ /* 0x000fc60000000f00 */
[----:B------:R-:W-:-:S13]  /*14df0*/  ISETP.GE.OR P6, PT, R7, R6, !P0 ;  /* 0x000000060700720c */ /* 0x000fda00047c6670 */
[----:B------:R-:W-:Y:S05]  /*14e00*/  @P6 BRA `(.L_x_1955) ;  /* 0x00000000000c6947 */ /* 0x000fea0003800000 */
[----:B------:R-:W0:Y:S02]  /*14e10*/  LDC.64 R2, c[0x0][0xc58] ;  /* 0x00031600ff027b82 */ /* 0x000e240000000a00 */
[----:B0-----:R-:W-:-:S05]  /*14e20*/  IMAD.WIDE R2, R7, 0x4, R2 ;  /* 0x0000000407027825 */ /* 0x001fca00078e0202 */
[----:B------:R0:W5:Y:S02]  /*14e30*/  LDG.E R0, desc[UR40][R2.64] ;  /* 0x0000002802007981 */ /* 0x000164000c1e1900 */
.L_x_1955:
[----:B------:R-:W-:Y:S05]  /*14e40*/  BSYNC B0 ;  /* 0x0000000000007941 */ /* 0x000fea0003800000 */
.L_x_1954:
        /* <DEDUP_REMOVED lines=22> */
.L_x_1952:
[----:B------:R-:W-:-:S04]  /*14fb0*/  IMAD.IADD R9, R4, 0x1, -R9 ;  /* 0x0000000104097824 */ /* 0x000fc800078e0a09 */
[----:B------:R-:W-:-:S05]  /*14fc0*/  IMAD R2, R6, UR5, R9 ;  /* 0x0000000506027c24 */ /* 0x000fca000f8e0209 */
[----:B------:R-:W-:Y:S02]  /*14fd0*/  ISETP.GT.AND P0, PT, R2, UR6, PT ;  /* 0x0000000602007c0c */ /* 0x000fe4000bf04270 */
[----:B------:R-:W0:Y:S11]  /*14fe0*/  LDC.64 R2, c[0x0][0xc68] ;  /* 0x00031a00ff027b82 */ /* 0x000e360000000a00 */
[----:B------:R-:W-:-:S04]  /*14ff0*/  VOTE.ANY R10, PT, !P0 ;  /* 0x00000000000a7806 */ /* 0x000fc800040e0100 */
[----:B------:R-:W1:Y:S02]  /*15000*/  POPC R13, R10 ;  /* 0x0000000a000d7309 */ /* 0x000e640000000000 */
[----:B-1----:R-:W-:-:S05]  /*15010*/  IADD3 R19, R13, UR4, RZ ;  /* 0x000000040d137c10 */ /* 0x002fca000fffe0ff */
        /* <DEDUP_REMOVED lines=14> */
.L_x_1957:
        /* <DEDUP_REMOVED lines=21> */
[----:B------:R-:W-:-:S03]  /*15250*/  IMAD.MOV R2, RZ, RZ, -R2 ;  /* 0x000000ffff027224 */ /* 0x000fc600078e0a02 */
[----:B------:R-:W-:Y:S01]  /*15260*/  IADD3 R8, -R6, RZ, RZ ;  /* 0x000000ff06087210 */ /* 0x000fe20007ffe1ff */
        /* <DEDUP_REMOVED lines=22> */
[----:B------:R-:W-:Y:S02]  /*153d0*/  ISETP.GE.AND P2, PT, R3, RZ, PT ;  /* 0x000000ff0300720c */ /* 0x000fe40003f46270 */
[----:B------:R-:W-:-:S05]  /*153e0*/  IADD3 R3, R4, R6, RZ ;  /* 0x0000000604037210 */ /* 0x000fca0007ffe0ff */
        /* <DEDUP_REMOVED lines=8> */
.L_x_1953:
[----:B------:R-:W-:Y:S02]  /*15470*/  IMAD.MOV.U32 R17, RZ, RZ, RZ ;  /* 0x000000ffff117224 */ /* 0x000fe400078e00ff */
[----:B------:R-:W-:Y:S02]  /*15480*/  IMAD.U32 R16, RZ, RZ, UR6 ;  /* 0x00000006ff107e24 */ /* 0x000fe4000f8e00ff */
[----:B------:R-:W-:-:S07]  /*15490*/  IMAD.MOV.U32 R18, RZ, RZ, RZ ;  /* 0x000000ffff127224 */ /* 0x000fce00078e00ff */
.L_x_1958:
[----:B------:R-:W-:-:S13]  /*154a0*/  ISETP.NE.AND P0, PT, R5, RZ, PT ;  /* 0x000000ff0500720c */ /* 0x000fda0003f05270 */
[----:B------:R-:W0:Y:S01]  /*154b0*/  @!P0 S2R R3, SR_CgaCtaId ;  /* 0x0000000000038919 */ /* 0x000e220000008800 */
[----:B------:R-:W-:-:S04]  /*154c0*/  @!P0 MOV R0, 0x400 ;  /* 0x0000040000008802 */ /* 0x000fc80000000f00 */
[----:B0-----:R-:W-:-:S05]  /*154d0*/  @!P0 LEA R0, R3, R0, 0x18 ;  /* 0x0000000003008211 */ /* 0x001fca00078ec0ff */
[----:B------:R1:W-:Y:S01]  /*154e0*/  @!P0 STS.128 [R0+0x132d0], R16 ;  /* 0x0132d01000008388 */ /* 0x0003e20000000c00 */
[----:B------:R-:W-:Y:S06]  /*154f0*/  BAR.ARV 0x5, 0x200 ;  /* 0x0148000000007b1d */ /* 0x000fec0000002000 */
.L_x_1951:
[----:B------:R2:W-:Y:S01]  /*15500*/  STL [R1+0x1c], RZ ;  /* 0x00001cff01007387 */ /* 0x0005e20000100800 */
[----:B------:R-:W-:Y:S01]  /*15510*/  ULDC UR4, c[0x0][0xc14] ;  /* 0x0003050000047ab9 */ /* 0x000fe20000000800 */
[----:B------:R-:W-:Y:S01]  /*15520*/  IMAD.MOV.U32 R25, RZ, RZ, 0x1 ;  /* 0x00000001ff197424 */ /* 0x000fe200078e00ff */
[----:B0-----:R-:W-:Y:S01]  /*15530*/  ISETP.GE.AND P0, PT, R19, UR4, PT ;  /* 0x0000000413007c0c */ /* 0x001fe2000bf06270 */
[----:B------:R-:W-:-:S12]  /*15540*/  IMAD.MOV.U32 R22, RZ, RZ, RZ ;  /* 0x000000ffff167224 */ /* 0x000fd800078e00ff */
[----:B--2---:R-:W-:Y:S05]  /*15550*/  @P0 BRA `(.L_x_1959) ;  /* 0x0000004400800947 */ /* 0x004fea0003800000 */
[----:B------:R-:W2:Y:S01]  /*15560*/  LDL R6, [R1+0x20] ;  /* 0x0000200001067983 */ /* 0x000ea20000100800 */
[----:B-1----:R-:W0:Y:S01]  /*15570*/  S2R R0, SR_TID.X ;  /* 0x0000000000007919 */ /* 0x002e220000002100 */
[----:B------:R-:W1:Y:S01]  /*15580*/  S2R R8, SR_TID.X ;  /* 0x0000000000087919 */ /* 0x000e620000002100 */
[----:B0-----:R-:W-:Y:S01]  /*15590*/  LOP3.LUT R0, R0, 0x7f, RZ, 0xc0, !PT ;  /* 0x0000007f00007812 */ /* 0x001fe200078ec0ff */
[----:B-1----:R-:W-:Y:S01]  /*155a0*/  IMAD.SHL.U32 R29, R8, 0x40, RZ ;  /* 0x00000040081d7824 */ /* 0x002fe200078e00ff */
[----:B------:R-:W-:-:S03]  /*155b0*/  SHF.R.U32.HI R3, RZ, 0x1, R8 ;  /* 0x00000001ff037819 */ /* 0x000fc60000011608 */
[----:B------:R-:W-:Y:S01]  /*155c0*/  IMAD.SHL.U32 R4, R0, 0x10, RZ ;  /* 0x0000001000047824 */ /* 0x000fe200078e00ff */
[----:B------:R-:W-:Y:S02]  /*155d0*/  LOP3.LUT R0, R29, 0x180, RZ, 0xc0, !PT ;  /* 0x000001801d007812 */ /* 0x000fe400078ec0ff */
[----:B------:R-:W-:Y:S02]  /*155e0*/  SHF.L.U32 R2, R8, 0x5, RZ ;  /* 0x0000000508027819 */ /* 0x000fe400000006ff */
[----:B------:R-:W-:Y:S01]  /*155f0*/  LOP3.LUT R0, R0, 0x30, R3, 0xf8, !PT ;  /* 0x0000003000007812 */ /* 0x000fe200078ef803 */
[----:B------:R-:W-:Y:S01]  /*15600*/  IMAD.SHL.U32 R3, R8, 0x8, RZ ;  /* 0x0000000808037824 */ /* 0x000fe200078e00ff */
[----:B------:R-:W-:-:S04]  /*15610*/  LOP3.LUT R5, R4, 0x600, RZ, 0xc0, !PT ;  /* 0x0000060004057812 */ /* 0x000fc800078ec0ff */
[--C-:B------:R-:W-:Y:S02]  /*15620*/  LOP3.LUT R5, R5, 0x60, R2.reuse, 0xf8, !PT ;  /* 0x0000006005057812 */ /* 0x100fe400078ef802 */
[----:B------:R-:W-:Y:S02]  /*15630*/  LOP3.LUT R0, R0, 0x30, R3, 0x78, !PT ;  /* 0x0000003000007812 */ /* 0x000fe400078e7803 */
[----:B------:R-:W-:Y:S02]  /*15640*/  LOP3.LUT R4, R2, 0x80, RZ, 0xc0, !PT ;  /* 0x0000008002047812 */ /* 0x000fe400078ec0ff */
[----:B------:R-:W-:Y:S02]  /*15650*/  LOP3.LUT R5, R5, 0x100, R2, 0xf8, !PT ;  /* 0x0000010005057812 */ /* 0x000fe400078ef802 */
[----:B------:R-:W-:Y:S01]  /*15660*/  LOP3.LUT R29, R0, 0x640, R29, 0xf8, !PT ;  /* 0x00000640001d7812 */ /* 0x000fe200078ef81d */
[----:B------:R-:W-:Y:S01]  /*15670*/  IMAD.SHL.U32 R7, R8, 0x4, RZ ;  /* 0x0000000408077824 */ /* 0x000fe200078e00ff */
[----:B------:R-:W-:Y:S01]  /*15680*/  LOP3.LUT R4, R4, 0x10, R8, 0xf8, !PT ;  /* 0x0000001004047812 */ /* 0x000fe200078ef808 */
[----:B------:R-:W-:Y:S03]  /*15690*/  BSSY B7, `(.L_x_1959) ;  /* 0x000044c000077945 */ /* 0x000fe60003800000 */
[----:B------:R-:W-:Y:S01]  /*156a0*/  LOP3.LUT R4, R4, 0x10, R7, 0x78, !PT ;  /* 0x0000001004047812 */ /* 0x000fe200078e7807 */
[----:B------:R-:W-:-:S02]  /*156b0*/  IMAD.MOV.U32 R26, RZ, RZ, 0x1 ;  /* 0x00000001ff1a7424 */ /* 0x000fc400078e00ff */
[----:B------:R-:W-:Y:S01]  /*156c0*/  IMAD.MOV.U32 R24, RZ, RZ, RZ ;  /* 0x000000ffff187224 */ /* 0x000fe200078e00ff */
[----:B------:R-:W-:Y:S01]  /*156d0*/  LOP3.LUT R28, R5, R4, RZ, 0xfc, !PT ;  /* 0x00000004051c7212 */ /* 0x000fe200078efcff */
[----:B------:R-:W-:Y:S02]  /*156e0*/  IMAD.MOV.U32 R22, RZ, RZ, RZ ;  /* 0x000000ffff167224 */ /* 0x000fe400078e00ff */
[----:B------:R-:W-:Y:S01]  /*156f0*/  IMAD.MOV.U32 R25, RZ, RZ, 0x1 ;  /* 0x00000001ff197424 */ /* 0x000fe200078e00ff */
[----:B------:R-:W-:Y:S01]  /*15700*/  ULDC UR36, c[0x0][0xc] ;  /* 0x0000030000247ab9 */ /* 0x000fe20000000800 */
[----:B------:R-:W-:Y:S01]  /*15710*/  ULDC.64 UR38, c[0x0][0x198] ;  /* 0x0000660000267ab9 */ /* 0x000fe20000000a00 */
[C---:B--2---:R-:W-:Y:S02]  /*15720*/  LOP3.LUT R2, R6.reuse, 0x1, RZ, 0xfc, !PT ;  /* 0x0000000106027812 */ /* 0x044fe400078efcff */
[----:B------:R-:W-:-:S03]  /*15730*/  LOP3.LUT R0, R6, 0x2, RZ, 0xfc, !PT ;  /* 0x0000000206007812 */ /* 0x000fc600078efcff */
[----:B------:R0:W-:Y:S04]  /*15740*/  STL [R1+0x28], R2 ;  /* 0x0000280201007387 */ /* 0x0001e80000100800 */
[----:B------:R0:W-:Y:S04]  /*15750*/  STL [R1+0x14], R0 ;  /* 0x0000140001007387 */ /* 0x0001e80000100800 */
[----:B------:R0:W-:Y:S02]  /*15760*/  STL [R1+0x1c], RZ ;  /* 0x00001cff01007387 */ /* 0x0001e40000100800 */
.L_x_2056:
[----:B0-----:R-:W0:Y:S02]  /*15770*/  LDC.64 R2, c[0x0][0xc60] ;  /* 0x00031800ff027b82 */ /* 0x001e240000000a00 */
[----:B0-----:R-:W-:-:S05]  /*15780*/  IMAD.WIDE R2, R19, 0x4, R2 ;  /* 0x0000000413027825 */ /* 0x001fca00078e0202 */
[----:B------:R-:W2:Y:S01]  /*15790*/  LDG.E R14, desc[UR40][R2.64] ;  /* 0x00000028020e7981 */ /* 0x000ea2000c1e1900 */
[----:B------:R-:W-:Y:S05]  /*157a0*/  YIELD ;  /* 0x0000000000007946 */ /* 0x000fea0003800000 */
[----:B------:R-:W-:Y:S01]  /*157b0*/  ULDC.64 UR4, c[0x0][0xa28] ;  /* 0x00028a0000047ab9 */ /* 0x000fe20000000a00 */
[----:B------:R-:W-:Y:S01]  /*157c0*/  ULDC.64 UR8, c[0x0][0xa18] ;  /* 0x0002860000087ab9 */ /* 0x000fe20000000a00 */
[----:B------:R-:W-:Y:S01]  /*157d0*/  ISETP.NE.U32.AND P0, PT, RZ, UR4, PT ;  /* 0x00000004ff007c0c */ /* 0x000fe2000bf05070 */
[----:B------:R-:W-:Y:S01]  /*157e0*/  ULDC.64 UR6, c[0x0][0xa00] ;  /* 0x0002800000067ab9 */ /* 0x000fe20000000a00 */
[----:B------:R-:W-:-:S02]  /*157f0*/  CS2R R8, SRZ ;  /* 0x0000000000087805 */ /* 0x000fc4000001ff00 */
[----:B------:R-:W-:Y:S02]  /*15800*/  ISETP.NE.AND.EX P1, PT, RZ, UR5, PT, P0 ;  /* 0x00000005ff007c0c */ /* 0x000fe4000bf25300 */
[----:B------:R-:W-:Y:S02]  /*15810*/  ISETP.NE.U32.AND P3, PT, RZ, UR8, PT ;  /* 0x00000008ff007c0c */ /* 0x000fe4000bf65070 */
[----:B------:R-:W-:Y:S02]  /*15820*/  ISETP.NE.U32.AND P0, PT, RZ, UR6, PT ;  /* 0x00000006ff007c0c */ /* 0x000fe4000bf05070 */
[----:B------:R-:W-:Y:S02]  /*15830*/  ISETP.NE.AND.EX P3, PT, RZ, UR9, PT, P3 ;  /* 0x00000009ff007c0c */ /* 0x000fe4000bf65330 */
[----:B------:R-:W-:Y:S01]  /*15840*/  ISETP.NE.AND.EX P0, PT, RZ, UR7, PT, P0 ;  /* 0x00000007ff007c0c */ /* 0x000fe2000bf05300 */
[----:B------:R-:W-:Y:S01]  /*15850*/  IMAD.MOV.U32 R27, RZ, RZ, RZ ;  /* 0x000000ffff1b7224 */ /* 0x000fe200078e00ff */
[----:B--2---:R-:W-:Y:S01]  /*15860*/  SHF.R.S32.HI R0, RZ, 0x1f, R14 ;  /* 0x0000001fff007819 */ /* 0x004fe2000001140e */
[----:B------:R-:W-:-:S02]  /*15870*/  IMAD.SHL.U32 R20, R14, 0x4, RZ ;  /* 0x000000040e147824 */ /* 0x000fc400078e00ff */
[C---:B------:R-:W-:Y:S01]  /*15880*/  @P1 LEA R4, P2, R14.reuse, UR4, 0x2 ;  /* 0x000000040e041c11 */ /* 0x040fe2000f8410ff */
[----:B------:R-:W-:Y:S01]  /*15890*/  STL [R1], R14 ;  /* 0x0000000e01007387 */ /* 0x000fe20000100800 */
[C-C-:B------:R-:W-:Y:S02]  /*158a0*/  SHF.L.U64.HI R15, R14.reuse, 0x2, R0.reuse ;  /* 0x000000020e0f7819 */ /* 0x140fe40000010200 */
[----:B------:R-:W-:Y:S01]  /*158b0*/  @P1 LEA.HI.X R5, R14, UR5, R0, 0x2, P2 ;  /* 0x000000050e051c11 */ /* 0x000fe200090f1400 */
[----:B------:R-:W-:Y:S01]  /*158c0*/  ULDC.64 UR4, c[0x0][0xa08] ;  /* 0x0002820000047ab9 */ /* 0x000fe20000000a00 */
[C---:B------:R-:W-:Y:S01]  /*158d0*/  IADD3 R2, P2, R20.reuse, UR6, RZ ;  /* 0x0000000614027c10 */ /* 0x040fe2000ff5e0ff */
[----:B------:R-:W-:Y:S01]  /*158e0*/  STL [R1+0x8], R20 ;  /* 0x0000081401007387 */ /* 0x000fe20000100800 */
[----:B------:R-:W-:Y:S02]  /*158f0*/  IADD3 R6, P4, R20, UR4, RZ ;  /* 0x0000000414067c10 */ /* 0x000fe4000ff9e0ff */
[----:B------:R-:W-:Y:S01]  /*15900*/  IADD3.X R3, R15, UR7, RZ, P2, !PT ;  /* 0x000000070f037c10 */ /* 0x000fe200097fe4ff */
[----:B------:R-:W-:Y:S01]  /*15910*/  ULDC.64 UR6, c[0x0][0xa10] ;  /* 0x0002840000067ab9 */ /* 0x000fe20000000a00 */
[----:B------:R0:W5:Y:S01]  /*15920*/  @P1 LDG.E R8, desc[UR40][R4.64] ;  /* 0x0000002804081981 */ /* 0x000162000c1e1900 */
[----:B------:R-:W-:-:S02]  /*15930*/  ISETP.NE.U32.AND P1, PT, RZ, UR4, PT ;  /* 0x00000004ff007c0c */ /* 0x000fc4000bf25070 */
[----:B------:R-:W-:Y:S01]  /*15940*/  ISETP.NE.U32.AND P2, PT, RZ, UR6, PT ;  /* 0x00000006ff007c0c */ /* 0x000fe2000bf45070 */
[----:B------:R-:W2:Y:S01]  /*15950*/  @P0 LDG.E R9, desc[UR40][R2.64] ;  /* 0x0000002802090981 */ /* 0x000ea2000c1e1900 */
[----:B------:R-:W-:Y:S02]  /*15960*/  IADD3.X R7, R15, UR5, RZ, P4, !PT ;  /* 0x000000050f077c10 */ /* 0x000fe4000a7fe4ff */
[----:B------:R-:W-:Y:S01]  /*15970*/  ISETP.NE.AND.EX P1, PT, RZ, UR5, PT, P1 ;  /* 0x00000005ff007c0c */ /* 0x000fe2000bf25310 */
[----:B------:R-:W-:Y:S01]  /*15980*/  IMAD.MOV.U32 R0, RZ, RZ, RZ ;  /* 0x000000ffff007224 */ /* 0x000fe200078e00ff */
[----:B------:R-:W-:Y:S01]  /*15990*/  ISETP.NE.AND.EX P2, PT, RZ, UR7, PT, P2 ;  /* 0x00000007ff007c0c */ /* 0x000fe2000bf45320 */
[----:B------:R-:W-:Y:S01]  /*159a0*/  STL [R1+0xc], R15 ;  /* 0x00000c0f01007387 */ /* 0x000fe20000100800 */
[----:B0-----:R-:W-:Y:S01]  /*159b0*/  IADD3 R4, P4, R20, UR6, RZ ;  /* 0x0000000614047c10 */ /* 0x001fe2000ff9e0ff */
[----:B------:R-:W-:-:S03]  /*159c0*/  ULDC UR4, c[0x0][0x288] ;  /* 0x0000a20000047ab9 */ /* 0x000fc60000000800 */
[C---:B------:R-:W-:Y:S02]  /*159d0*/  IADD3.X R5, R15.reuse, UR7, RZ, P4, !PT ;  /* 0x000000070f057c10 */ /* 0x040fe4000a7fe4ff */
[----:B------:R-:W-:Y:S02]  /*159e0*/  @P3 IADD3 R12, P4, R20, UR8, RZ ;  /* 0x00000008140c3c10 */ /* 0x000fe4000ff9e0ff */
[----:B------:R-:W-:Y:S01]  /*159f0*/  MOV R10, UR4 ;  /* 0x00000004000a7c02 */ /* 0x000fe20008000f00 */
[----:B------:R0:W5:Y:S01]  /*15a00*/  @P1 LDG.E R27, desc[UR40][R6.64] ;  /* 0x00000028061b1981 */ /* 0x000162000c1e1900 */
[----:B------:R-:W-:Y:S01]  /*15a10*/  @P3 IADD3.X R13, R15, UR9, RZ, P4, !PT ;  /* 0x000000090f0d3c10 */ /* 0x000fe2000a7fe4ff */
[----:B------:R-:W-:Y:S02]  /*15a20*/  ULDC.64 UR4, c[0x0][0x3f8] ;  /* 0x0000fe0000047ab9 */ /* 0x000fe40000000a00 */
[----:B------:R0:W5:Y:S04]  /*15a30*/  @P2 LDG.E R0, desc[UR40][R4.64] ;  /* 0x0000002804002981 */ /* 0x000168000c1e1900 */
        /* <DEDUP_REMOVED lines=10> */
[----:B-1----:R-:W-:Y:S01]  /*15ae0*/  IMAD.U32 R9, RZ, RZ, UR5 ;  /* 0x00000005ff097e24 */ /* 0x002fe2000f8e00ff */
[----:B0-----:R-:W-:Y:S06]  /*15af0*/  @P3 BRA `(.L_x_1960) ;  /* 0x0000000000103947 */ /* 0x001fec0003800000 */
[----:B------:R-:W-:Y:S05]  /*15b00*/  @!P0 BRA `(.L_x_1960) ;  /* 0x00000000000c8947 */ /* 0x000fea0003800000 */
[----:B-----5:R-:W2:Y:S04]  /*15b10*/  LDG.E R10, desc[UR40][R2.64] ;  /* 0x00000028020a7981 */ /* 0x020ea8000c1e1900 */
[----:B------:R-:W2:Y:S02]  /*15b20*/  LDG.E R2, desc[UR40][R2.64+0x4] ;  /* 0x0000042802027981 */ /* 0x000ea4000c1e1900 */
[----:B--2---:R-:W-:-:S07]  /*15b30*/  IMAD.IADD R10, R2, 0x1, -R10 ;  /* 0x00000001020a7824 */ /* 0x004fce00078e0a0a */
.L_x_1960:
[----:B------:R-:W-:Y:S01]  /*15b40*/  ULDC.64 UR4, c[0x0][0xa20] ;  /* 0x0002880000047ab9 */ /* 0x000fe20000000a00 */
[----:B-----5:R-:W-:Y:S01]  /*15b50*/  IMAD.IADD R27, R27, 0x1, R8 ;  /* 0x000000011b1b7824 */ /* 0x020fe200078e0208 */
[----:B------:R-:W-:-:S04]  /*15b60*/  ISETP.NE.U32.AND P0, PT, RZ, UR4, PT ;  /* 0x00000004ff007c0c */ /* 0x000fc8000bf05070 */
[----:B------:R-:W-:-:S13]  /*15b70*/  ISETP.NE.AND.EX P0, PT, RZ, UR5, PT, P0 ;  /* 0x00000005ff007c0c */ /* 0x000fda000bf05300 */
[----:B------:R-:W-:Y:S05]  /*15b80*/  @!P0 BRA `(.L_x_1961) ;  /* 0x0000000000108947 */ /* 0x000fea0003800000 */
[----:B------:R-:W-:-:S04]  /*15b90*/  IADD3 R2, P0, R20, UR4, RZ ;  /* 0x0000000414027c10 */ /* 0x000fc8000ff1e0ff */
[----:B------:R-:W-:-:S05]  /*15ba0*/  IADD3.X R3, R15, UR5, RZ, P0, !PT ;  /* 0x000000050f037c10 */ /* 0x000fca00087fe4ff */
[----:B------:R0:W5:Y:S01]  /*15bb0*/  LDG.E R11, desc[UR40][R2.64] ;  /* 0x00000028020b7981 */ /* 0x000162000c1e1900 */
[----:B------:R-:W-:Y:S05]  /*15bc0*/  BRA `(.L_x_1962) ;  /* 0x0000000000107947 */ /* 0x000fea0003800000 */
.L_x_1961:
[----:B------:R-:W-:Y:S05]  /*15bd0*/  @!P1 BRA `(.L_x_1962) ;  /* 0x00000000000c9947 */ /* 0x000fea0003800000 */
[----:B------:R-:W2:Y:S04]  /*15be0*/  LDG.E R11, desc[UR40][R6.64] ;  /* 0x00000028060b7981 */ /* 0x000ea8000c1e1900 */
[----:B------:R-:W2:Y:S02]  /*15bf0*/  LDG.E R6, desc[UR40][R6.64+0x4] ;  /* 0x0000042806067981 */ /* 0x000ea4000c1e1900 */
[----:B--2---:R-:W-:-:S07]  /*15c00*/  IMAD.IADD R11, R6, 0x1, -R11 ;  /* 0x00000001060b7824 */ /* 0x004fce00078e0a0b */
.L_x_1962:
[----:B0-----:R-:W2:Y:S01]  /*15c10*/  @P2 LDG.E R2, desc[UR40][R4.64] ;  /* 0x0000002804022981 */ /* 0x001ea2000c1e1900 */
[----:B-----5:R-:W-:-:S03]  /*15c20*/  IMAD.IADD R11, R11, 0x1, -R8 ;  /* 0x000000010b0b7824 */ /* 0x020fc600078e0a08 */
[----:B------:R0:W2:Y:S02]  /*15c30*/  @P2 LDG.E R3, desc[UR40][R4.64+0x4] ;  /* 0x0000042804032981 */ /* 0x0000a4000c1e1900 */
[----:B0-----:R-:W-:-:S05]  /*15c40*/  IMAD.MOV R4, RZ, RZ, -R11 ;  /* 0x000000ffff047224 */ /* 0x001fca00078e0a0b */
[----:B------:R-:W-:Y:S01]  /*15c50*/  VIMNMX R4, RZ, R4, !PT ;  /* 0x00000004ff047248 */ /* 0x000fe20007fe0100 */
[----:B------:R-:W-:Y:S01]  /*15c60*/  BSSY B0, `(.L_x_1963) ;  /* 0x00000ea000007945 */ /* 0x000fe20003800000 */
[----:B--2---:R-:W-:Y:S02]  /*15c70*/  @P2 IMAD.IADD R9, R3, 0x1, -R2 ;  /* 0x0000000103092824 */ /* 0x004fe400078e0a02 */
[----:B------:R-:W-:-:S05]  /*15c80*/  IMAD R3, R17, 0xc0, RZ ;  /* 0x000000c011037824 */ /* 0x000fca00078e02ff */
[----:B------:R-:W-:Y:S01]  /*15c90*/  IADD3 R10, -R10, 0x15f, R3 ;  /* 0x0000015f0a0a7810 */ /* 0x000fe20007ffe103 */
[----:B------:R-:W-:-:S04]  /*15ca0*/  IMAD.IADD R3, R11, 0x1, R9 ;  /* 0x000000010b037824 */ /* 0x000fc800078e0209 */
[C---:B------:R-:W-:Y:S01]  /*15cb0*/  VIADD R2, R3.reuse, 0x9f ;  /* 0x0000009f03027836 */ /* 0x040fe20000000000 */
[----:B------:R-:W-:-:S03]  /*15cc0*/  IADD3 R10, R3, R10, RZ ;  /* 0x0000000a030a7210 */ /* 0x000fc60007ffe0ff */
[----:B------:R-:W-:-:S04]  /*15cd0*/  IMAD.HI R3, R2, 0x66666667, RZ ;  /* 0x6666666702037827 */ /* 0x000fc800078e02ff */
[----:B------:R-:W-:Y:S01]  /*15ce0*/  IMAD.HI R2, R10, 0x66666667, RZ ;  /* 0x666666670a027827 */ /* 0x000fe200078e02ff */
[----:B------:R-:W-:-:S04]  /*15cf0*/  SHF.R.U32.HI R6, RZ, 0x1f, R3 ;  /* 0x0000001fff067819 */ /* 0x000fc80000011603 */
[----:B------:R-:W-:Y:S02]  /*15d00*/  SHF.R.U32.HI R5, RZ, 0x1f, R2 ;  /* 0x0000001fff057819 */ /* 0x000fe40000011602 */
[----:B------:R-:W-:Y:S02]  /*15d10*/  LEA.HI.SX32 R3, R3, R6, 0x1a ;  /* 0x0000000603037211 */ /* 0x000fe400078fd2ff */
[----:B------:R-:W-:-:S04]  /*15d20*/  LEA.HI.SX32 R2, R2, R5, 0x1a ;  /* 0x0000000502027211 */ /* 0x000fc800078fd2ff */
[----:B------:R-:W-:-:S05]  /*15d30*/  VIMNMX R7, R3, R2, PT ;  /* 0x0000000203077248 */ /* 0x000fca0003fe0100 */
[----:B------:R-:W-:-:S05]  /*15d40*/  IMAD R2, R7, 0xa0, -R11 ;  /* 0x000000a007027824 */ /* 0x000fca00078e0a0b */
[----:B------:R-:W-:-:S04]  /*15d50*/  VIMNMX R9, R2, R9, PT ;  /* 0x0000000902097248 */ /* 0x000fc80003fe0100 */
[----:B------:R-:W-:Y:S01]  /*15d60*/  ISETP.GT.AND P0, PT, R9, R4, PT ;  /* 0x000000040900720c */ /* 0x000fe20003f04270 */
[----:B------:R-:W-:-:S05]  /*15d70*/  IMAD.WIDE.U32 R4, R4, -0x33333333, RZ ;  /* 0xcccccccd04047825 */ /* 0x000fca00078e00ff */
[----:B------:R-:W-:-:S07]  /*15d80*/  SHF.R.U32.HI R4, RZ, 0x7, R5 ;  /* 0x00000007ff047819 */ /* 0x000fce0000011605 */
[----:B------:R-:W-:-:S04]  /*15d90*/  @P0 VIADD R2, R9, 0x9f ;  /* 0x0000009f09020836 */ /* 0x000fc80000000000 */
[----:B------:R-:W-:Y:S01]  /*15da0*/  @P0 IMAD.HI R2, R2, 0x66666667, RZ ;  /* 0x6666666702020827 */ /* 0x000fe200078e02ff */
[----:B------:R0:W-:Y:S04]  /*15db0*/  STL [R1+0x10], R7 ;  /* 0x0000100701007387 */ /* 0x0001e80000100800 */
[----:B------:R-:W-:Y:S01]  /*15dc0*/  @P0 SHF.R.U32.HI R3, RZ, 0x1f, R2 ;  /* 0x0000001fff030819 */ /* 0x000fe20000011602 */
[----:B------:R-:W-:-:S03]  /*15dd0*/  IMAD.MOV.U32 R6, RZ, RZ, R4 ;  /* 0x000000ffff067224 */ /* 0x000fc600078e0004 */
[----:B------:R-:W-:-:S04]  /*15de0*/  @P0 LEA.HI.SX32 R6, R2, R3, 0x1a ;  /* 0x0000000302060211 */ /* 0x000fc800078fd2ff */
[----:B------:R-:W-:Y:S02]  /*15df0*/  ISETP.GT.AND P1, PT, R6, R4, PT ;  /* 0x000000040600720c */ /* 0x000fe40003f24270 */
[----:B------:R-:W-:-:S11]  /*15e00*/  PLOP3.LUT P0, PT, PT, PT, PT, 0x80, 0x0 ;  /* 0x000000000000781c */ /* 0x000fd60003f0f070 */
[----:B0-----:R-:W-:Y:S05]  /*15e10*/  @!P1 BRA `(.L_x_1964) ;  /* 0x0000000c00389947 */ /* 0x001fea0003800000 */
        /* <DEDUP_REMOVED lines=14> */
.L_x_2103:
[----:B-1----:R-:W-:Y:S02]  /*15f00*/  ISETP.NE.AND P0, PT, R14, RZ, PT ;  /* 0x000000ff0e00720c */ /* 0x002fe40003f05270 */
[----:B------:R-:W-:-:S11]  /*15f10*/  PLOP3.LUT P6, PT, PT, PT, PT, 0x8, 0x0 ;  /* 0x000000000000781c */ /* 0x000fd60003fce170 */
[----:B------:R-:W-:Y:S05]  /*15f20*/  @P0 BRA `(.L_x_1966) ;  /* 0x00000000000c0947 */ /* 0x000fea0003800000 */
[----:B------:R-:W-:-:S03]  /*15f30*/  UMOV UR4, 0xffffffff ;  /* 0xffffffff00047882 */ /* 0x000fc60000000000 */
[----:B------:R-:W-:Y:S05]  /*15f40*/  BRA.DIV UR4, `(.L_x_1967) ;  /* 0x0000004a04607947 */ /* 0x000fea000b800000 */
[----:B------:R-:W-:-:S13]  /*15f50*/  ELECT P6, URZ, PT ;  /* 0x00000000003f782f */ /* 0x000fda00038c0000 */
.L_x_1966:
        /* <DEDUP_REMOVED lines=12> */
.L_x_2106:
[----:B------:R-:W-:Y:S05]  /*16020*/  BSYNC B1 ;  /* 0x0000000000017941 */ /* 0x000fea0003800000 */
.L_x_1968:
[----:B------:R-:W-:Y:S04]  /*16030*/  BSSY B1, `(.L_x_1970) ;  /* 0x000004d000017945 */ /* 0x000fe80003800000 */
[----:B------:R-:W-:Y:S05]  /*16040*/  @!P6 BRA `(.L_x_1971) ;  /* 0x00000004002ce947 */ /* 0x000fea0003800000 */
[----:B------:R-:W1:Y:S01]  /*16050*/  S2R R8, SR_TID.X ;  /* 0x0000000000087919 */ /* 0x000e620000002100 */
[----:B0-----:R-:W-:Y:S01]  /*16060*/  SHF.L.U32 R7, R26, 0x1f, RZ ;  /* 0x0000001f1a077819 */ /* 0x001fe200000006ff */
[----:B------:R-:W-:Y:S01]  /*16070*/  BSSY B2, `(.L_x_1972) ;  /* 0x0000006000027945 */ /* 0x000fe20003800000 */
[----:B-1----:R-:W-:Y:S01]  /*16080*/  LOP3.LUT R9, R8, 0x7f, RZ, 0xc0, !PT ;  /* 0x0000007f08097812 */ /* 0x002fe200078ec0ff */
[----:B------:R-:W-:-:S03]  /*16090*/  IMAD R8, R24, 0x8, R5 ;  /* 0x0000000818087824 */ /* 0x000fc600078e0205 */
[----:B------:R-:W-:Y:S01]  /*160a0*/  ISETP.NE.AND P1, PT, R9, RZ, PT ;  /* 0x000000ff0900720c */ /* 0x000fe20003f25270 */
[----:B------:R-:W0:Y:S02]  /*160b0*/  SYNCS.PHASECHK.TRANS64.TRYWAIT P0, [R8+URZ+0x132a0], R7 ;  /* 0x0132a007080075a7 */ /* 0x000e24000800017f */
[----:B0-----:R-:W-:Y:S10]  /*160c0*/  @!P0 BRA `(.L_x_1973) ;  /* 0x0000004800348947 */ /* 0x001ff40003800000 */
.L_x_2107:
[----:B------:R-:W-:Y:S05]  /*160d0*/  BSYNC B2 ;  /* 0x0000000000027941 */ /* 0x000fea0003800000 */
.L_x_1972:
        /* <DEDUP_REMOVED lines=9> */
.L_x_1975:
[----:B------:R-:W-:Y:S05]  /*16170*/  BSYNC B2 ;  /* 0x0000000000027941 */ /* 0x000fea0003800000 */
.L_x_1974:
[----:B------:R-:W-:Y:S01]  /*16180*/  IMAD.MOV.U32 R13, RZ, RZ, RZ ;  /* 0x000000ffff0d7224 */ /* 0x000fe200078e00ff */
[----:B------:R-:W-:Y:S01]  /*16190*/  UIADD3 UR4, UP0, UR38, 0x570, URZ ;  /* 0x0000057026047890 */ /* 0x000fe2000ff1e03f */
[----:B------:R-:W-:Y:S01]  /*161a0*/  IMAD R9, R6, 0xa0, R0 ;  /* 0x000000a006097824 */ /* 0x000fe200078e0200 */
[----:B------:R-:W-:Y:S01]  /*161b0*/  PLOP3.LUT P0, PT, PT, PT, PT, 0x80, 0x0 ;  /* 0x000000000000781c */ /* 0x000fe20003f0f070 */
[----:B------:R-:W-:Y:S01]  /*161c0*/  IMAD R12, R24, 0x2800, R5 ;  /* 0x00002800180c7824 */ /* 0x000fe200078e0205 */
[----:B------:R-:W-:Y:S01]  /*161d0*/  R2UR UR10, R13 ;  /* 0x000000000d0a72ca */ /* 0x000fe200000e0000 */
[----:B------:R-:W-:Y:S01]  /*161e0*/  VIADD R10, R8, 0x13290 ;  /* 0x00013290080a7836 */ /* 0x000fe20000000000 */
[----:B------:R-:W-:Y:S01]  /*161f0*/  IADD3 R9, R9, -0xa0, RZ ;  /* 0xffffff6009097810 */ /* 0x000fe20007ffe0ff */
[----:B------:R-:W-:Y:S01]  /*16200*/  VIADD R11, R12, 0xe000 ;  /* 0x0000e0000c0b7836 */ /* 0x000fe20000000000 */
[----:B------:R-:W-:Y:S01]  /*16210*/  UIADD3.X UR5, URZ, UR39, URZ, UP0, !UPT ;  /* 0x000000273f057290 */ /* 0x000fe200087fe43f */
[----:B------:R-:W-:Y:S01]  /*16220*/  UMOV UR6, 0x0 ;  /* 0x0000000000067882 */ /* 0x000fe20000000000 */
[----:B------:R-:W-:-:S10]  /*16230*/  UMOV UR7, 0x12f00000 ;  /* 0x12f0000000077882 */ /* 0x000fd40000000000 */
.L_x_1976:
        /* <DEDUP_REMOVED lines=13> */
.L_x_2108:
[----:B------:R-:W-:Y:S05]  /*16310*/  BSYNC B2 ;  /* 0x0000000000027941 */ /* 0x000fea0003800000 */
.L_x_1977:
        /* <DEDUP_REMOVED lines=11> */
.L_x_1980:
[----:B------:R-:W-:Y:S05]  /*163d0*/  BSYNC B2 ;  /* 0x0000000000027941 */ /* 0x000fea0003800000 */
.L_x_1979:
        /* <DEDUP_REMOVED lines=8> */
.L_x_1981:
        /* <DEDUP_REMOVED lines=10> */
.L_x_1971:
[----:B------:R-:W-:Y:S05]  /*16500*/  BSYNC B1 ;  /* 0x0000000000017941 */ /* 0x000fea0003800000 */
.L_x_1970:
        /* <DEDUP_REMOVED lines=9> */
.L_x_1994:
[----:B------:R-:W-:Y:S05]  /*165a0*/  YIELD ;  /* 0x0000000000007946 */ /* 0x000fea0003800000 */
[----:B------:R-:W-:Y:S04]  /*165b0*/  BSSY B1, `(.L_x_1982) ;  /* 0x000004c000017945 */ /* 0x000fe80003800000 */
[----:B------:R-:W-:Y:S05]  /*165c0*/  @!P6 BRA `(.L_x_1983) ;  /* 0x000000040028e947 */ /* 0x000fea0003800000 */
[----:B------:R-:W0:Y:S01]  /*165d0*/  S2R R7, SR_TID.X ;  /* 0x0000000000077919 */ /* 0x000e220000002100 */
[----:B------:R-:W-:Y:S01]  /*165e0*/  SHF.L.U32 R8, R26, 0x1f, RZ ;  /* 0x0000001f1a087819 */ /* 0x000fe200000006ff */
[----:B------:R-:W-:Y:S01]  /*165f0*/  BSSY B2, `(.L_x_1984) ;  /* 0x0000006000027945 */ /* 0x000fe20003800000 */
[----:B0-----:R-:W-:Y:S02]  /*16600*/  LOP3.LUT R9, R7, 0x7f, RZ, 0xc0, !PT ;  /* 0x0000007f07097812 */ /* 0x001fe400078ec0ff */
[----:B------:R-:W-:Y:S02]  /*16610*/  LEA R7, R24, R5, 0x3 ;  /* 0x0000000518077211 */ /* 0x000fe400078e18ff */
[----:B------:R-:W-:Y:S02]  /*16620*/  ISETP.NE.AND P2, PT, R9, RZ, PT ;  /* 0x000000ff0900720c */ /* 0x000fe40003f45270 */
[----:B------:R-:W0:Y:S02]  /*16630*/  SYNCS.PHASECHK.TRANS64.TRYWAIT P1, [R7+URZ+0x132a0], R8 ;  /* 0x0132a008070075a7 */ /* 0x000e24000802017f */
[----:B0-----:R-:W-:Y:S09]  /*16640*/  @!P1 BRA `(.L_x_1985) ;  /* 0x0000004000fc9947 */ /* 0x001ff20003800000 */
.L_x_2109:
[----:B------:R-:W-:Y:S05]  /*16650*/  BSYNC B2 ;  /* 0x0000000000027941 */ /* 0x000fea0003800000 */
.L_x_1984:
        /* <DEDUP_REMOVED lines=9> */
.L_x_1987:
[----:B------:R-:W-:Y:S05]  /*166f0*/  BSYNC B2 ;  /* 0x0000000000027941 */ /* 0x000fea0003800000 */
.L_x_1986:
        /* <DEDUP_REMOVED lines=11> */
.L_x_1988:
        /* <DEDUP_REMOVED lines=13> */
.L_x_2110:
[----:B------:R-:W-:Y:S05]  /*16880*/  BSYNC B2 ;  /* 0x0000000000027941 */ /* 0x000fea0003800000 */
.L_x_1989:
        /* <DEDUP_REMOVED lines=11> */
.L_x_1992:
[----:B------:R-:W-:Y:S05]  /*16940*/  BSYNC B2 ;  /* 0x0000000000027941 */ /* 0x000fea0003800000 */
.L_x_1991:
        /* <DEDUP_REMOVED lines=8> */
.L_x_1993:
        /* <DEDUP_REMOVED lines=10> */
.L_x_1983:
[----:B------:R-:W-:Y:S05]  /*16a70*/  BSYNC B1 ;  /* 0x0000000000017941 */ /* 0x000fea0003800000 */
.L_x_1982:
        /* <DEDUP_REMOVED lines=8> */
.L_x_1964:
[----:B------:R-:W-:Y:S05]  /*16b00*/  BSYNC B0 ;  /* 0x0000000000007941 */ /* 0x000fea0003800000 */
.L_x_1963:
        /* <DEDUP_REMOVED lines=23> */
.L_x_1996:
        /* <DEDUP_REMOVED lines=11> */
[----:B------:R-:W-:Y:S01]  /*16d30*/  MOV R12, 0x1 ;  /* 0x00000001000c7802 */ /* 0x000fe20000000f00 */
[----:B------:R-:W0:Y:S01]  /*16d40*/  LDC.64 R2, c[0x4][R2] ;  /* 0x0100000002027b82 */ /* 0x000e220000000a00 */
[----:B------:R-:W-:Y:S02]  /*16d50*/  IMAD.U32 R5, RZ, RZ, UR7 ;  /* 0x00000007ff057e24 */ /* 0x000fe4000f8e00ff */
[----:B------:R-:W-:Y:S02]  /*16d60*/  IMAD.U32 R6, RZ, RZ, UR8 ;  /* 0x00000008ff067e24 */ /* 0x000fe4000f8e00ff */
[----:B------:R-:W-:-:S02]  /*16d70*/  IMAD.U32 R7, RZ, RZ, UR9 ;  /* 0x00000009ff077e24 */ /* 0x000fc4000f8e00ff */
[----:B------:R-:W-:Y:S02]  /*16d80*/  IMAD.U32 R10, RZ, RZ, UR4 ;  /* 0x00000004ff0a7e24 */ /* 0x000fe4000f8e00ff */
[----:B------:R-:W-:Y:S02]  /*16d90*/  IMAD.U32 R11, RZ, RZ, UR5 ;  /* 0x00000005ff0b7e24 */ /* 0x000fe4000f8e00ff */
[----:B------:R-:W-:Y:S02]  /*16da0*/  IMAD.MOV.U32 R8, RZ, RZ, 0x70 ;  /* 0x00000070ff087424 */ /* 0x000fe400078e00ff */
[----:B------:R-:W-:-:S07]  /*16db0*/  IMAD.MOV.U32 R13, RZ, RZ, RZ ;  /* 0x000000ffff0d7224 */ /* 0x000fce00078e00ff */
[----:B------:R-:W-:-:S07]  /*16dc0*/  LEPC R20, `(.L_x_1998) ;  /* 0x000000001014794e */ /* 0x000fce0000000000 */
[----:B0-----:R-:W-:Y:S05]  /*16dd0*/  CALL.ABS.NOINC R2 ;  /* 0x0000000002007343 */ /* 0x001fea0003c00000 */
.L_x_1998:
        /* <DEDUP_REMOVED lines=24> */
.L_x_1999:
        /* <DEDUP_REMOVED lines=22> */
.L_x_2000:
        /* <DEDUP_REMOVED lines=22> */
.L_x_2001:
[----:B------:R-:W2:Y:S01]  /*17220*/  LDL.LU R2, [R1+0x8] ;  /* 0x0000080001027983 */ /* 0x000ea20000300800 */
[----:B------:R-:W-:Y:S01]  /*17230*/  ULDC.64 UR4, c[0x0][0x9f8] ;  /* 0x00027e0000047ab9 */ /* 0x000fe20000000a00 */
[----:B------:R-:W0:Y:S02]  /*17240*/  LDC R0, c[0x0][0x428] ;  /* 0x00010a00ff007b82 */ /* 0x000e240000000800 */
[----:B------:R-:W3:Y:S04]  /*17250*/  LDL.LU R20, [R1+0xc] ;  /* 0x00000c0001147983 */ /* 0x000ee80000300800 */
[----:B------:R-:W4:Y:S04]  /*17260*/  LDL.LU R6, [R1+0x24] ;  /* 0x0000240001067983 */ /* 0x000f280000300800 */
[----:B------:R-:W4:Y:S01]  /*17270*/  LDL.LU R21, [R1] ;  /* 0x0000000001157983 */ /* 0x000f220000300800 */
[----:B------:R-:W-:Y:S01]  /*17280*/  ISETP.NE.U32.AND P0, PT, RZ, UR4, PT ;  /* 0x00000004ff007c0c */ /* 0x000fe2000bf05070 */
[----:B------:R-:W1:Y:S03]  /*17290*/  S2R R4, SR_TID.X ;  /* 0x0000000000047919 */ /* 0x000e660000002100 */
[----:B------:R-:W-:-:S02]  /*172a0*/  ISETP.NE.AND.EX P0, PT, RZ, UR5, PT, P0 ;  /* 0x00000005ff007c0c */ /* 0x000fc4000bf05300 */
[----:B-1----:R-:W-:-:S11]  /*172b0*/  LOP3.LUT R7, R4, 0x7f, RZ, 0xc0, !PT ;  /* 0x0000007f04077812 */ /* 0x002fd600078ec0ff */
[----:B--2---:R-:W-:-:S04]  /*172c0*/  @P0 IADD3 R2, P1, R2, UR4, RZ ;  /* 0x0000000402020c10 */ /* 0x004fc8000ff3e0ff */
[----:B---3--:R-:W-:Y:S01]  /*172d0*/  @P0 IADD3.X R3, R20, UR5, RZ, P1, !PT ;  /* 0x0000000514030c10 */ /* 0x008fe20008ffe4ff */
[----:B------:R-:W-:Y:S01]  /*172e0*/  ULDC.64 UR4, c[0x0][0xa00] ;  /* 0x0002800000047ab9 */ /* 0x000fe20000000a00 */
[----:B----4-:R-:W-:-:S06]  /*172f0*/  IMAD.MOV.U32 R20, RZ, RZ, R21 ;  /* 0x000000ffff147224 */ /* 0x010fcc00078e0015 */
[----:B------:R1:W5:Y:S01]  /*17300*/  @P0 LDG.E R20, desc[UR40][R2.64] ;  /* 0x0000002802140981 */ /* 0x000362000c1e1900 */
[----:B0-----:R-:W-:Y:S01]  /*17310*/  ISETP.NE.AND P0, PT, R0, 0x1, PT ;  /* 0x000000010000780c */ /* 0x001fe20003f05270 */
[----:B------:R-:W-:Y:S01]  /*17320*/  IMAD.MOV.U32 R0, RZ, RZ, R18 ;  /* 0x000000ffff007224 */ /* 0x000fe200078e0012 */
[----:B------:R-:W-:Y:S01]  /*17330*/  ISETP.NE.AND P1, PT, R7, RZ, PT ;  /* 0x000000ff0700720c */ /* 0x000fe20003f25270 */
[----:B------:R-:W-:-:S03]  /*17340*/  IMAD R6, R17, 0xc0, R6 ;  /* 0x000000c011067824 */ /* 0x000fc600078e0206 */
        /* <DEDUP_REMOVED lines=12> */
.L_x_2002:
        /* <DEDUP_REMOVED lines=22> */
.L_x_2113:
[----:B-1----:R-:W-:Y:S02]  /*17570*/  ISETP.NE.AND P0, PT, R14, RZ, PT ;  /* 0x000000ff0e00720c */ /* 0x002fe40003f05270 */
[----:B------:R-:W-:-:S11]  /*17580*/  PLOP3.LUT P6, PT, PT, PT, PT, 0x8, 0x0 ;  /* 0x000000000000781c */ /* 0x000fd60003fce170 */
[----:B------:R-:W-:Y:S05]  /*17590*/  @P0 BRA `(.L_x_2004) ;  /* 0x0000000400ac0947 */ /* 0x000fea0003800000 */
[----:B------:R-:W-:-:S03]  /*175a0*/  UMOV UR4, 0xffffffff ;  /* 0xffffffff00047882 */ /* 0x000fc60000000000 */
[----:B------:R-:W-:Y:S05]  /*175b0*/  BRA.DIV UR4, `(.L_x_2005) ;  /* 0x00000036047c7947 */ /* 0x000fea000b800000 */
[----:B------:R-:W-:-:S13]  /*175c0*/  ELECT P6, URZ, PT ;  /* 0x00000000003f782f */ /* 0x000fda00038c0000 */
.L_x_2116:
        /* <DEDUP_REMOVED lines=23> */
.L_x_2007:
        /* <DEDUP_REMOVED lines=10> */
.L_x_2117:
        /* <DEDUP_REMOVED lines=8> */
.L_x_2009:
        /* <DEDUP_REMOVED lines=20> */
.L_x_2118:
[----:B------:R-:W-:Y:S05]  /*179a0*/  @P0 BRA `(.L_x_2011) ;  /* 0x00000000001c0947 */ /* 0x000fea0003800000 */
[----:B------:R-:W2:Y:S01]  /*179b0*/  S2R R9, SR_TID.X ;  /* 0x0000000000097919 */ /* 0x000ea20000002100 */
[----:B01----:R-:W-:-:S04]  /*179c0*/  MOV R4, 0x2800 ;  /* 0x0000280000047802 */ /* 0x003fc80000000f00 */
[----:B------:R3:W-:Y:S01]  /*179d0*/  SYNCS.ARRIVE.TRANS64 RZ, [R5+URZ+0x13230], R4 ;  /* 0x0132300405ff79a7 */ /* 0x0007e2000800003f */
[----:B--2---:R-:W-:-:S04]  /*179e0*/  LOP3.LUT R9, R9, 0x1f, RZ, 0xc0, !PT ;  /* 0x0000001f09097812 */ /* 0x004fc800078ec0ff */
[----:B------:R-:W-:-:S13]  /*179f0*/  ISETP.NE.AND P0, PT, R9, RZ, PT ;  /* 0x000000ff0900720c */ /* 0x000fda0003f05270 */
[----:B---3--:R-:W-:Y:S05]  /*17a00*/  @!P0 BRA `(.L_x_2011) ;  /* 0x0000000000048947 */ /* 0x008fea0003800000 */
[----:B------:R-:W-:Y:S01]  /*17a10*/  BPT.TRAP 0x1 ;  /* 0x000000040000795c */ /* 0x000fe20000300000 */
.L_x_2011:
        /* <DEDUP_REMOVED lines=14> */
.L_x_2006:
        /* <DEDUP_REMOVED lines=21> */
.L_x_2004:
[----:B------:R-:W2:Y:S04]  /*17c50*/  LDL.LU R7, [R1+0x1c] ;  /* 0x00001c0001077983 */ /* 0x000ea80000300800 */
[----:B------:R-:W3:Y:S01]  /*17c60*/  LDL R4, [R1+0x10] ;  /* 0x0000100001047983 */ /* 0x000ee20000100800 */
        /* <DEDUP_REMOVED lines=13> */
.L_x_2119:
[----:B------:R-:W-:Y:S05]  /*17d40*/  BSYNC B0 ;  /* 0x0000000000007941 */ /* 0x000fea0003800000 */
.L_x_2012:
[----:B------:R-:W-:Y:S05]  /*17d50*/  @!P2 BRA `(.L_x_2014) ;  /* 0x0000000c0004a947 */ /* 0x000fea0003800000 */
[----:B0-----:R-:W2:Y:S01]  /*17d60*/  LDL.LU R4, [R1+0x10] ;  /* 0x0000100001047983 */ /* 0x001ea20000300800 */
[----:B------:R-:W-:Y:S02]  /*17d70*/  IMAD.MOV.U32 R8, RZ, RZ, R22 ;  /* 0x000000ffff087224 */ /* 0x000fe400078e0016 */
[----:B------:R-:W-:Y:S02]  /*17d80*/  IMAD.MOV.U32 R9, RZ, RZ, R25 ;  /* 0x000000ffff097224 */ /* 0x000fe400078e0019 */
[----:B--2---:R-:W-:-:S07]  /*17d90*/  VIADD R3, R4, 0xfffffffe ;  /* 0xfffffffe04037836 */ /* 0x004fce0000000000 */
.L_x_2034:
        /* <DEDUP_REMOVED lines=14> */
[----:B------:R-:W-:Y:S02]  /*17e80*/  ULDC.64 UR6, c[0x0][0x408] ;  /* 0x0001020000067ab9 */ /* 0x000fe40000000a00 */
[----:B------:R-:W-:Y:S01]  /*17e90*/  IMAD R7, R17, UR6, RZ ;  /* 0x0000000611077c24 */ /* 0x000fe2000f8e02ff */
[----:B0-----:R-:W-:-:S13]  /*17ea0*/  ISETP.NE.AND P0, PT, R10, 0x1, PT ;  /* 0x000000010a00780c */ /* 0x001fda0003f05270 */
[----:B------:R-:W0:Y:S02]  /*17eb0*/  @P0 LDC.64 R4, c[0x0][0x420] ;  /* 0x00010800ff040b82 */ /* 0x000e240000000a00 */
[----:B0-----:R-:W-:-:S04]  /*17ec0*/  @P0 IMAD.HI.U32 R2, R3, R4, RZ ;  /* 0x0000000403020227 */ /* 0x001fc800078e00ff */
[----:B------:R-:W-:Y:S01]  /*17ed0*/  IMAD.MOV.U32 R4, RZ, RZ, R3 ;  /* 0x000000ffff047224 */ /* 0x000fe200078e0003 */
[----:B------:R-:W-:-:S04]  /*17ee0*/  @P0 SHF.R.U32.HI R4, RZ, R5, R2 ;  /* 0x00000005ff040219 */ /* 0x000fc80000011602 */
[----:B------:R-:W-:Y:S02]  /*17ef0*/  IADD3 R2, -R4, RZ, RZ ;  /* 0x000000ff04027210 */ /* 0x000fe40007ffe1ff */
[----:B------:R-:W-:-:S03]  /*17f00*/  SHF.R.S32.HI R5, RZ, 0x1f, R4 ;  /* 0x0000001fff057819 */ /* 0x000fc60000011404 */
[----:B------:R-:W-:Y:S02]  /*17f10*/  IMAD R10, R10, R2, R3 ;  /* 0x000000020a0a7224 */ /* 0x000fe400078e0203 */
[C---:B------:R-:W-:Y:S02]  /*17f20*/  IMAD R2, R20.reuse, UR7, R7 ;  /* 0x0000000714027c24 */ /* 0x040fe4000f8e0207 */
[----:B------:R-:W-:-:S04]  /*17f30*/  IMAD.WIDE.U32 R4, R20, UR6, R4 ;  /* 0x0000000614047c25 */ /* 0x000fc8000f8e0004 */
[----:B------:R-:W-:Y:S01]  /*17f40*/  IMAD.IADD R2, R2, 0x1, R5 ;  /* 0x0000000102027824 */ /* 0x000fe200078e0205 */
[----:B------:R-:W-:-:S04]  /*17f50*/  LEA R6, P0, R4, UR4, 0x2 ;  /* 0x0000000404067c11 */ /* 0x000fc8000f8010ff */
[----:B------:R-:W-:-:S05]  /*17f60*/  LEA.HI.X R7, R4, UR5, R2, 0x2, P0 ;  /* 0x0000000504077c11 */ /* 0x000fca00080f1402 */
[----:B------:R0:W5:Y:S04]  /*17f70*/  LDG.E R2, desc[UR40][R6.64] ;  /* 0x0000002806027981 */ /* 0x000168000c1e1900 */
.L_x_2017:
        /* <DEDUP_REMOVED lines=11> */
.L_x_2120:
[----:B------:R-:W-:Y:S05]  /*18030*/  BSYNC B1 ;  /* 0x0000000000017941 */ /* 0x000fea0003800000 */
.L_x_2018:
        /* <DEDUP_REMOVED lines=9> */
.L_x_2021:
[----:B------:R-:W-:Y:S05]  /*180d0*/  BSYNC B1 ;  /* 0x0000000000017941 */ /* 0x000fea0003800000 */
.L_x_2020:
        /* <DEDUP_REMOVED lines=14> */
.L_x_2022:
        /* <DEDUP_REMOVED lines=13> */
.L_x_2121:
[----:B------:R-:W-:Y:S05]  /*18290*/  BSYNC B1 ;  /* 0x0000000000017941 */ /* 0x000fea0003800000 */
.L_x_2023:
        /* <DEDUP_REMOVED lines=11> */
.L_x_2026:
[----:B------:R-:W-:Y:S05]  /*18350*/  BSYNC B1 ;  /* 0x0000000000017941 */ /* 0x000fea0003800000 */
.L_x_2025:
        /* <DEDUP_REMOVED lines=8> */
.L_x_2027:
        /* <DEDUP_REMOVED lines=10> */
.L_x_2016:
[----:B------:R-:W-:Y:S05]  /*18480*/  BSYNC B0 ;  /* 0x0000000000007941 */ /* 0x000fea0003800000 */
.L_x_2015:
[----:B------:R-:W2:Y:S02]  /*18490*/  LDL R5, [R1+0x28] ;  /* 0x0000280001057983 */ /* 0x000ea40000100800 */
[----:B--2---:R-:W-:-:S13]  /*184a0*/  ISETP.NE.AND P0, PT, R5, 0x3, PT ;  /* 0x000000030500780c */ /* 0x004fda0003f05270 */
[----:B------:R-:W-:Y:S05]  /*184b0*/  @!P0 BRA `(.L_x_2028) ;  /* 0x0000000000048947 */ /* 0x000fea0003800000 */
[----:B------:R-:W-:Y:S01]  /*184c0*/  BPT.TRAP 0x1 ;  /* 0x000000040000795c */ /* 0x000fe20000300000 */
.L_x_2028:
        /* <DEDUP_REMOVED lines=11> */
.L_x_2122:
[----:B------:R-:W-:Y:S05]  /*18580*/  BSYNC B0 ;  /* 0x0000000000007941 */ /* 0x000fea0003800000 */
.L_x_2029:
[----:B------:R-:W-:Y:S05]  /*18590*/  @!P0 BRA `(.L_x_2031) ;  /* 0x0000000000048947 */ /* 0x000fea0003800000 */
[----:B------:R-:W-:Y:S01]  /*185a0*/  BPT.TRAP 0x1 ;  /* 0x000000040000795c */ /* 0x000fe20000300000 */
.L_x_2031:
[----:B0-----:R-:W-:Y:S01]  /*185b0*/  SHF.L.U32 R4, R9, 0x1f, RZ ;  /* 0x0000001f09047819 */ /* 0x001fe200000006ff */
[----:B------:R-:W-:-:S03]  /*185c0*/  IMAD R10, R8, 0x2800, RZ ;  /* 0x00002800080a7824 */ /* 0x000fc600078e02ff */
[----:B------:R-:W0:Y:S02]  /*185d0*/  SYNCS.PHASECHK.TRANS64.TRYWAIT P2, [R13+URZ+0x13260], R4 ;  /* 0x013260040d0075a7 */ /* 0x000e24000804017f */
[----:B0-----:R-:W-:Y:S05]  /*185e0*/  @!P2 BRA `(.L_x_2032) ;  /* 0x000000280014a947 */ /* 0x001fea0003800000 */
.L_x_2123:
[----:B------:R-:W1:Y:S01]  /*185f0*/  S2R R18, SR_CgaCtaId ;  /* 0x0000000000127919 */ /* 0x000e620000008800 */
[----:B------:R-:W-:Y:S01]  /*18600*/  MOV R15, 0x400 ;  /* 0x00000400000f7802 */ /* 0x000fe20000000f00 */
[----:B------:R-:W-:Y:S05]  /*18610*/  WARPSYNC.ALL ;  /* 0x0000000000007948 */ /* 0x000fea0003800000 */
[C---:B------:R-:W-:Y:S02]  /*18620*/  LOP3.LUT R12, R10.reuse, R29, RZ, 0xfc, !PT ;  /* 0x0000001d0a0c7212 */ /* 0x040fe400078efcff */
[----:B------:R-:W-:Y:S02]  /*18630*/  LOP3.LUT R14, R10, R28, RZ, 0xfc, !PT ;  /* 0x0000001c0a0e7212 */ /* 0x000fe400078efcff */
[----:B-1----:R-:W-:-:S05]  /*18640*/  LEA R15, R18, R15, 0x18 ;  /* 0x0000000f120f7211 */ /* 0x002fca00078ec0ff */
[C---:B------:R-:W-:Y:S02]  /*18650*/  IMAD.IADD R12, R15.reuse, 0x1, R12 ;  /* 0x000000010f0c7824 */ /* 0x040fe400078e020c */
[----:B------:R-:W-:-:S03]  /*18660*/  IMAD.IADD R14, R15, 0x1, R14 ;  /* 0x000000010f0e7824 */ /* 0x000fc600078e020e */
        /* <DEDUP_REMOVED lines=38> */
.L_x_2033:
[----:B-1----:R1:W-:Y:S01]  /*188d0*/  SYNCS.ARRIVE.TRANS64.A1T0 RZ, [R13+URZ+0x13250], RZ ;  /* 0x013250ff0dff79a7 */ /* 0x0023e2000810003f */
[----:B------:R-:W-:Y:S01]  /*188e0*/  BAR.SYNC.DEFER_BLOCKING 0x2, 0x80 ;  /* 0x0082000000007b1d */ /* 0x000fe20000010000 */
[----:B------:R-:W-:Y:S01]  /*188f0*/  ISETP.GT.AND P0, PT, R3, RZ, PT ;  /* 0x000000ff0300720c */ /* 0x000fe20003f04270 */
[----:B------:R-:W-:Y:S02]  /*18900*/  @!P1 VIADD R4, R13, 0x13280 ;  /* 0x000132800d049836 */ /* 0x000fe40000000000 */
[----:B------:R-:W-:Y:S02]  /*18910*/  VIADD R3, R3, 0xffffffff ;  /* 0xffffffff03037836 */ /* 0x000fe40000000000 */
[----:B0-----:R-:W-:Y:S01]  /*18920*/  IMAD.MOV.U32 R8, RZ, RZ, R22 ;  /* 0x000000ffff087224 */ /* 0x001fe200078e0016 */
[----:B------:R-:W-:Y:S01]  /*18930*/  @!P1 PRMT R4, RZ, 0x654, R4 ;  /* 0x00000654ff049816 */ /* 0x000fe20000000004 */
[----:B------:R-:W-:-:S03]  /*18940*/  IMAD.MOV.U32 R9, RZ, RZ, R25 ;  /* 0x000000ffff097224 */ /* 0x000fc600078e0019 */
[----:B------:R1:W-:Y:S03]  /*18950*/  @!P1 SYNCS.ARRIVE.TRANS64.RED.A1T0 RZ, [R4+URZ], RZ ;  /* 0x000000ff04ff99a7 */ /* 0x0003e6000810043f */
[----:B------:R-:W-:Y:S05]  /*18960*/  @P0 BRA `(.L_x_2034) ;  /* 0xfffffff4000c0947 */ /* 0x000fea000383ffff */
.L_x_2014:
        /* <DEDUP_REMOVED lines=16> */
.L_x_2036:
[----:B------:R-:W-:Y:S05]  /*18a70*/  BSYNC B0 ;  /* 0x0000000000007941 */ /* 0x000fea0003800000 */
.L_x_2035:
[----:B------:R-:W-:Y:S05]  /*18a80*/  @!P2 BRA `(.L_x_2037) ;  /* 0x000000000004a947 */ /* 0x000fea0003800000 */
[----:B------:R-:W-:Y:S01]  /*18a90*/  BPT.TRAP 0x1 ;  /* 0x000000040000795c */ /* 0x000fe20000300000 */
.L_x_2037:
        /* <DEDUP_REMOVED lines=11> */
.L_x_2124:
[----:B------:R-:W-:Y:S05]  /*18b50*/  BSYNC B0 ;  /* 0x0000000000007941 */ /* 0x000fea0003800000 */
.L_x_2038:
[----:B------:R-:W-:Y:S05]  /*18b60*/  @!P2 BRA `(.L_x_2040) ;  /* 0x000000000004a947 */ /* 0x000fea0003800000 */
[----:B------:R-:W-:Y:S01]  /*18b70*/  BPT.TRAP 0x1 ;  /* 0x000000040000795c */ /* 0x000fe20000300000 */
.L_x_2040:
[----:B0-----:R-:W-:-:S04]  /*18b80*/  SHF.L.U32 R0, R25, 0x1f, RZ ;  /* 0x0000001f19007819 */ /* 0x001fc800000006ff */
[----:B------:R-:W0:Y:S02]  /*18b90*/  SYNCS.PHASECHK.TRANS64.TRYWAIT P0, [R3+URZ+0x13260], R0 ;  /* 0x01326000030075a7 */ /* 0x000e24000800017f */
[----:B0-----:R-:W-:Y:S05]  /*18ba0*/  @!P0 BRA `(.L_x_2041) ;  /* 0x0000002000cc8947 */ /* 0x001fea0003800000 */
.L_x_2125:
[----:B------:R-:W1:Y:S01]  /*18bb0*/  S2R R9, SR_CgaCtaId ;  /* 0x0000000000097919 */ /* 0x000e620000008800 */
[----:B------:R-:W-:Y:S01]  /*18bc0*/  IMAD R2, R22, 0x2800, RZ ;  /* 0x0000280016027824 */ /* 0x000fe200078e02ff */
[----:B------:R-:W-:Y:S01]  /*18bd0*/  MOV R8, 0x400 ;  /* 0x0000040000087802 */ /* 0x000fe20000000f00 */
[----:B------:R-:W-:Y:S05]  /*18be0*/  WARPSYNC.ALL ;  /* 0x0000000000007948 */ /* 0x000fea0003800000 */
[C---:B0-----:R-:W-:Y:S02]  /*18bf0*/  LOP3.LUT R0, R2.reuse, R29, RZ, 0xfc, !PT ;  /* 0x0000001d02007212 */ /* 0x041fe400078efcff */
[----:B------:R-:W-:-:S02]  /*18c00*/  LOP3.LUT R2, R2, R28, RZ, 0xfc, !PT ;  /* 0x0000001c02027212 */ /* 0x000fc400078efcff */
[----:B-1----:R-:W-:-:S04]  /*18c10*/  LEA R8, R9, R8, 0x18 ;  /* 0x0000000809087211 */ /* 0x002fc800078ec0ff */
[C---:B------:R-:W-:Y:S01]  /*18c20*/  IADD3 R0, R8.reuse, R0, RZ ;  /* 0x0000000008007210 */ /* 0x040fe20007ffe0ff */
[----:B------:R-:W-:-:S04]  /*18c30*/  IMAD.IADD R2, R8, 0x1, R2 ;  /* 0x0000000108027824 */ /* 0x000fc800078e0202 */
        /* <DEDUP_REMOVED lines=38> */
.L_x_2042:
        /* <DEDUP_REMOVED lines=10> */
.L_x_1997:
[----:B------:R-:W-:Y:S05]  /*18f40*/  BSYNC B6 ;  /* 0x0000000000067941 */ /* 0x000fea0003800000 */
.L_x_1995:
        /* <DEDUP_REMOVED lines=10> */
.L_x_2043:
        /* <DEDUP_REMOVED lines=35> */
[----:B------:R0:W1:Y:S02]  /*19220*/  SHFL.IDX PT, R14, R3, 0x1f, 0x1f ;  /* 0x03e01f00030e7f89 */ /* 0x00006400000e0000 */
.L_x_2135:
[----:B------:R-:W-:Y:S02]  /*19230*/  ULDC UR4, c[0x0][0xc10] ;  /* 0x0003040000047ab9 */ /* 0x000fe40000000800 */
[----:B------:R-:W-:-:S04]  /*19240*/  IMAD.U32 R4, RZ, RZ, UR4 ;  /* 0x00000004ff047e24 */ /* 0x000fc8000f8e00ff */
[----:B-1----:R-:W-:-:S04]  /*19250*/  IMAD R14, R14, R4, RZ ;  /* 0x000000040e0e7224 */ /* 0x002fc800078e02ff */
[----:B------:R-:W-:-:S05]  /*19260*/  IMAD.IADD R5, R5, 0x1, R14 ;  /* 0x0000000105057824 */ /* 0x000fca00078e020e */
[----:B------:R-:W-:-:S13]  /*19270*/  ISETP.GT.AND P6, PT, R5, R0, PT ;  /* 0x000000000500720c */ /* 0x000fda0003fc4270 */
[----:B------:R-:W-:Y:S05]  /*19280*/  @P6 BRA `(.L_x_2046) ;  /* 0x00000000009c6947 */ /* 0x000fea0003800000 */
.L_x_2051:
        /* <DEDUP_REMOVED lines=14> */
.L_x_2049:
[----:B------:R-:W-:Y:S05]  /*19370*/  BSYNC B0 ;  /* 0x0000000000007941 */ /* 0x000fea0003800000 */
.L_x_2048:
        /* <DEDUP_REMOVED lines=18> */
.L_x_2143:
[----:B------:R-:W-:Y:S02]  /*194a0*/  ULDC UR4, c[0x0][0xc10] ;  /* 0x0003040000047ab9 */ /* 0x000fe40000000800 */
[----:B------:R-:W-:-:S04]  /*194b0*/  IMAD.U32 R4, RZ, RZ, UR4 ;  /* 0x00000004ff047e24 */ /* 0x000fc8000f8e00ff */
[----:B-1----:R-:W-:-:S04]  /*194c0*/  IMAD R14, R14, R4, RZ ;  /* 0x000000040e0e7224 */ /* 0x002fc800078e02ff */
[----:B------:R-:W-:-:S05]  /*194d0*/  IMAD.IADD R5, R14, 0x1, R5 ;  /* 0x000000010e057824 */ /* 0x000fca00078e0205 */
[----:B------:R-:W-:-:S13]  /*194e0*/  ISETP.GT.AND P6, PT, R5, R0, PT ;  /* 0x000000000500720c */ /* 0x000fda0003fc4270 */
[----:B------:R-:W-:Y:S05]  /*194f0*/  @!P6 BRA `(.L_x_2051) ;  /* 0xfffffffc0064e947 */ /* 0x000fea000383ffff */
.L_x_2046:
        /* <DEDUP_REMOVED lines=8> */
.L_x_2147:
[----:B------:R-:W-:Y:S01]  /*19580*/  ISETP.NE.AND P0, PT, R2, RZ, PT ;  /* 0x000000ff0200720c */ /* 0x000fe20003f05270 */
[----:B------:R-:W-:-:S12]  /*19590*/  IMAD.MOV.U32 R14, RZ, RZ, RZ ;  /* 0x000000ffff0e7224 */ /* 0x000fd800078e00ff */
[----:B------:R-:W-:Y:S05]  /*195a0*/  @!P0 BRA `(.L_x_2053) ;  /* 0x0000000000108947 */ /* 0x000fea0003800000 */
[----:B------:R-:W-:Y:S01]  /*195b0*/  UMOV UR4, 0xffffffff ;  /* 0xffffffff00047882 */ /* 0x000fe20000000000 */
[----:B------:R-:W-:Y:S02]  /*195c0*/  VIADD R12, R6, 0xffffffff ;  /* 0xffffffff060c7836 */ /* 0x000fe40000000000 */
[----:B------:R-:W-:Y:S05]  /*195d0*/  BRA.DIV UR4, `(.L_x_2054) ;  /* 0x00000022047c7947 */ /* 0x000fea000b800000 */
[----:B------:R3:W4:Y:S02]  /*195e0*/  SHFL.IDX PT, R14, R3, R12, 0x1f ;  /* 0x00001f0c030e7589 */ /* 0x00072400000e0000 */
.L_x_2053:
[----:B0--3--:R-:W0:Y:S01]  /*195f0*/  LDC.64 R2, c[0x0][0xc68] ;  /* 0x00031a00ff027b82 */ /* 0x009e220000000a00 */
[----:B------:R-:W-:-:S04]  /*19600*/  IMAD.IADD R19, R6, 0x1, R19 ;  /* 0x0000000106137824 */ /* 0x000fc800078e0213 */
[----:B0-----:R-:W-:-:S05]  /*19610*/  IMAD.WIDE R2, R19, 0x4, R2 ;  /* 0x0000000413027825 */ /* 0x001fca00078e0202 */
[----:B-1----:R0:W2:Y:S01]  /*19620*/  LDG.E R6, desc[UR40][R2.64] ;  /* 0x0000002802067981 */ /* 0x0020a2000c1e1900 */
[----:B----4-:R-:W-:-:S04]  /*19630*/  IMAD R16, R14, R4, R16 ;  /* 0x000000040e107224 */ /* 0x010fc800078e0210 */
[----:B------:R-:W-:Y:S01]  /*19640*/  IMAD.IADD R0, R0, 0x1, -R16 ;  /* 0x0000000100007824 */ /* 0x000fe200078e0a10 */
[----:B0-----:R-:W-:Y:S01]  /*19650*/  MOV R2, RZ ;  /* 0x000000ff00027202 */ /* 0x001fe20000000f00 */
        /* <DEDUP_REMOVED lines=35> */
[----:B0-----:R-:W-:Y:S01]  /*19890*/  IMAD.MOV.U32 R2, RZ, RZ, RZ ;  /* 0x000000ffff027224 */ /* 0x001fe200078e00ff */
[----:B-1----:R-:W-:-:S05]  /*198a0*/  IADD3 R5, RZ, -R3, RZ ;  /* 0x80000003ff057210 */ /* 0x002fca0007ffe0ff */
        /* <DEDUP_REMOVED lines=22> */
.L_x_2047:
[----:B------:R-:W-:Y:S01]  /*19a10*/  UMOV UR4, URZ ;  /* 0x0000003f00047c82 */ /* 0x000fe20008000000 */
[----:B------:R-:W-:Y:S01]  /*19a20*/  UMOV UR5, URZ ;  /* 0x0000003f00057c82 */ /* 0x000fe20008000000 */
[----:B------:R-:W-:Y:S01]  /*19a30*/  ULDC UR6, c[0x0][0xc14] ;  /* 0x0003050000067ab9 */ /* 0x000fe20000000800 */
[----:B------:R-:W-:Y:S01]  /*19a40*/  MOV R16, R0 ;  /* 0x0000000000107202 */ /* 0x000fe20000000f00 */
[----:B------:R-:W-:Y:S02]  /*19a50*/  IMAD.U32 R17, RZ, RZ, UR4 ;  /* 0x00000004ff117e24 */ /* 0x000fe4000f8e00ff */
[----:B------:R-:W-:Y:S02]  /*19a60*/  IMAD.U32 R18, RZ, RZ, UR5 ;  /* 0x00000005ff127e24 */ /* 0x000fe4000f8e00ff */
[----:B------:R-:W-:-:S07]  /*19a70*/  IMAD.U32 R19, RZ, RZ, UR6 ;  /* 0x00000006ff137e24 */ /* 0x000fce000f8e00ff */
.L_x_2055:
        /* <DEDUP_REMOVED lines=10> */
.L_x_2044:
[----:B------:R-:W-:Y:S02]  /*19b20*/  ULDC UR4, c[0x0][0xc14] ;  /* 0x0003050000047ab9 */ /* 0x000fe40000000800 */
[----:B-1----:R-:W-:-:S13]  /*19b30*/  ISETP.GE.AND P0, PT, R19, UR4, PT ;  /* 0x0000000413007c0c */ /* 0x002fda000bf06270 */
[----:B------:R-:W-:Y:S05]  /*19b40*/  @!P0 BRA `(.L_x_2056) ;  /* 0xffffffbc00088947 */ /* 0x000fea000383ffff */
[----:B------:R-:W-:Y:S05]  /*19b50*/  BSYNC B7 ;  /* 0x0000000000077941 */ /* 0x000fea0003800000 */
.L_x_1959:
[----:B01----:R-:W2:Y:S01]  /*19b60*/  LDL.LU R0, [R1+0x1c] ;  /* 0x00001c0001007983 */ /* 0x003ea20000300800 */
        /* <DEDUP_REMOVED lines=11> */
.L_x_2150:
[----:B------:R-:W-:Y:S05]  /*19c20*/  BSYNC B0 ;  /* 0x0000000000007941 */ /* 0x000fea0003800000 */
.L_x_2057:
[----:B------:R-:W-:-:S03]  /*19c30*/  UMOV UR4, 0xffffffff ;  /* 0xffffffff00047882 */ /* 0x000fc60000000000 */
[----:B------:R-:W-:Y:S05]  /*19c40*/  BRA.DIV UR4, `(.L_x_2059) ;  /* 0x0000001e04187947 */ /* 0x000fea000b800000 */
[----:B0-----:R-:W0:Y:S02]  /*19c50*/  S2R R0, SR_TID.X ;  /* 0x0000000000007919 */ /* 0x001e240000002100 */
[----:B0-----:R-:W-:-:S04]  /*19c60*/  SHF.R.U32.HI R0, RZ, 0x5, R0 ;  /* 0x00000005ff007819 */ /* 0x001fc80000011600 */
[----:B------:R-:W-:-:S05]  /*19c70*/  LOP3.LUT R0, R0, 0x3, RZ, 0xc0, !PT ;  /* 0x0000000300007812 */ /* 0x000fca00078ec0ff */
[----:B------:R0:W1:Y:S02]  /*19c80*/  SHFL.IDX PT, R14, R0, RZ, 0x1f ;  /* 0x00001fff000e7589 */ /* 0x00006400000e0000 */
.L_x_2153:
[----:B-1----:R-:W-:-:S13]  /*19c90*/  ISETP.NE.AND P0, PT, R14, RZ, PT ;  /* 0x000000ff0e00720c */ /* 0x002fda0003f05270 */
[----:B------:R-:W-:Y:S05]  /*19ca0*/  @P0 BRA `(.L_x_1822) ;  /* 0x0000000000a40947 */ /* 0x000fea0003800000 */
[----:B------:R-:W-:-:S03]  /*19cb0*/  UMOV UR4, 0xffffffff ;  /* 0xffffffff00047882 */ /* 0x000fc60000000000 */
[----:B------:R-:W-:Y:S05]  /*19cc0*/  BRA.DIV UR4, `(.L_x_2060) ;  /* 0x0000001e042c7947 */ /* 0x000fea000b800000 */
[----:B------:R-:W-:-:S13]  /*19cd0*/  ELECT P6, URZ, PT ;  /* 0x00000000003f782f */ /* 0x000fda00038c0000 */
.L_x_2156:
[----:B------:R-:W-:Y:S05]  /*19ce0*/  @!P6 BRA `(.L_x_1822) ;  /* 0x000000000094e947 */ /* 0x000fea0003800000 */
[----:B0-----:R-:W2:Y:S02]  /*19cf0*/  LDL.LU R0, [R1+0x20] ;  /* 0x0000200001007983 */ /* 0x001ea40000300800 */
[----:B--2---:R-:W-:-:S04]  /*19d00*/  LOP3.LUT R0, R0, 0x2, RZ, 0xfc, !PT ;  /* 0x0000000200007812 */ /* 0x004fc800078efcff */
[----:B------:R-:W-:-:S13]  /*19d10*/  ISETP.NE.AND P0, PT, R0, 0x3, PT ;  /* 0x000000030000780c */ /* 0x000fda0003f05270 */
[----:B------:R-:W-:Y:S05]  /*19d20*/  @!P0 BRA `(.L_x_2061) ;  /* 0x0000000000048947 */ /* 0x000fea0003800000 */
[----:B------:R-:W-:Y:S01]  /*19d30*/  BPT.TRAP 0x1 ;  /* 0x000000040000795c */ /* 0x000fe20000300000 */
.L_x_2061:
        /* <DEDUP_REMOVED lines=12> */
.L_x_2157:
[----:B------:R-:W1:Y:S02]  /*19e00*/  SYNCS.PHASECHK.TRANS64.TRYWAIT P1, [R3+URZ], R0 ;  /* 0x00000000030075a7 */ /* 0x000e64000802017f */
[----:B-1----:R-:W-:Y:S05]  /*19e10*/  @!P1 BRA `(.L_x_2063) ;  /* 0x0000001c000c9947 */ /* 0x002fea0003800000 */
.L_x_2158:
[----:B------:R-:W-:Y:S05]  /*19e20*/  @!P0 BRA `(.L_x_2064) ;  /* 0x0000000000048947 */ /* 0x000fea0003800000 */
[----:B------:R-:W-:Y:S01]  /*19e30*/  BPT.TRAP 0x1 ;  /* 0x000000040000795c */ /* 0x000fe20000300000 */
.L_x_2064:
[----:B-1----:R-:W-:-:S04]  /*19e40*/  LEA R3, R22, R7, 0x3 ;  /* 0x0000000716037211 */ /* 0x002fc800078e18ff */
[----:B------:R-:W1:Y:S02]  /*19e50*/  SYNCS.PHASECHK.TRANS64.TRYWAIT P1, [R3+URZ+0x13260], R4 ;  /* 0x01326004030075a7 */ /* 0x000e64000802017f */
[----:B-1----:R-:W-:Y:S05]  /*19e60*/  @!P1 BRA `(.L_x_2065) ;  /* 0x0000001c000c9947 */ /* 0x002fea0003800000 */
.L_x_2159:
[----:B------:R-:W-:Y:S05]  /*19e70*/  @!P0 BRA `(.L_x_2066) ;  /* 0x0000000000048947 */ /* 0x000fea0003800000 */
[----:B------:R-:W-:Y:S01]  /*19e80*/  BPT.TRAP 0x1 ;  /* 0x000000040000795c */ /* 0x000fe20000300000 */
.L_x_2066:
[----:B0-----:R-:W-:-:S04]  /*19e90*/  IMAD R5, R6, 0x8, R7 ;  /* 0x0000000806057824 */ /* 0x001fc800078e0207 */
[----:B------:R-:W0:Y:S02]  /*19ea0*/  SYNCS.PHASECHK.TRANS64.TRYWAIT P1, [R5+URZ+0x13260], R0 ;  /* 0x01326000050075a7 */ /* 0x000e24000802017f */
[----:B0-----:R-:W-:Y:S05]  /*19eb0*/  @!P1 BRA `(.L_x_2067) ;  /* 0x0000001c000c9947 */ /* 0x001fea0003800000 */
.L_x_2160:
[----:B------:R-:W-:Y:S05]  /*19ec0*/  @!P0 BRA `(.L_x_2068) ;  /* 0x0000000000048947 */ /* 0x000fea0003800000 */
[----:B------:R-:W-:Y:S01]  /*19ed0*/  BPT.TRAP 0x1 ;  /* 0x000000040000795c */ /* 0x000fe20000300000 */
.L_x_2068:
[----:B------:R-:W2:Y:S02]  /*19ee0*/  SYNCS.PHASECHK.TRANS64.TRYWAIT P0, [R3+URZ+0x13280], R4 ;  /* 0x01328004030075a7 */ /* 0x000ea4000800017f */
[----:B--2---:R-:W-:Y:S05]  /*19ef0*/  @!P0 BRA `(.L_x_2069) ;  /* 0x0000001c00108947 */ /* 0x004fea0003800000 */
.L_x_2070:
[----:B---3--:R3:W4:Y:S02]  /*19f00*/  SYNCS.PHASECHK.TRANS64.TRYWAIT P0, [R5+URZ+0x13280], R0 ;  /* 0x01328000050075a7 */ /* 0x008724000800017f */
[----:B----4-:R-:W-:Y:S05]  /*19f10*/  @!P0 NANOSLEEP.SYNCS 0x989680 ;  /* 0x009896800000895d */ /* 0x010fea0003900000 */
[----:B------:R-:W4:Y:S02]  /*19f20*/  @!P0 SYNCS.PHASECHK.TRANS64 P0, [R5+URZ+0x13280], R0 ;  /* 0x01328000050085a7 */ /* 0x000f24000800007f */
[----:B----4-:R-:W-:Y:S05]  /*19f30*/  @!P0 BRA `(.L_x_2070) ;  /* 0xfffffffc00f08947 */ /* 0x010fea000383ffff */
.L_x_1822:
[----:B------:R-:W-:Y:S05]  /*19f40*/  BSYNC B8 ;  /* 0x0000000000087941 */ /* 0x000fea0003800000 */
.L_x_1819:
[----:B------:R-:W-:Y:S05]  /*19f50*/  EXIT ;  /* 0x000000000000794d */ /* 0x000fea0003800000 */
.L_x_1838:
[----:B0-----:R0:W1:Y:S02]  /*19f60*/  SYNCS.PHASECHK.TRANS64.TRYWAIT P5, [R75+URZ+0x13290], R76 ;  /* 0x0132904c4b0075a7 */ /* 0x00106400080a017f */
[----:B-1----:R-:W-:Y:S05]  /*19f70*/  @!P5 NANOSLEEP.SYNCS 0x989680 ;  /* 0x009896800000d95d */ /* 0x002fea0003900000 */
[----:B------:R-:W1:Y:S02]  /*19f80*/  @!P5 SYNCS.PHASECHK.TRANS64 P5, [R75+URZ+0x13290], R76 ;  /* 0x0132904c4b00d5a7 */ /* 0x000e6400080a007f */
[----:B-1----:R-:W-:Y:S05]  /*19f90*/  @!P5 BRA `(.L_x_1838) ;  /* 0xfffffffc00f0d947 */ /* 0x002fea000383ffff */
[----:B------:R-:W-:Y:S05]  /*19fa0*/  BRA `(.L_x_2071) ;  /* 0xfffffe8400c47947 */ /* 0x000fea000383ffff */
.L_x_1848:
[----:B0-----:R0:W1:Y:S02]  /*19fb0*/  SYNCS.PHASECHK.TRANS64.TRYWAIT P5, [R75+URZ+0x13290], R76 ;  /* 0x0132904c4b0075a7 */ /* 0x00106400080a017f */
[----:B-1----:R-:W-:Y:S05]  /*19fc0*/  @!P5 NANOSLEEP.SYNCS 0x989680 ;  /* 0x009896800000d95d */ /* 0x002fea0003900000 */
[----:B------:R-:W1:Y:S02]  /*19fd0*/  @!P5 SYNCS.PHASECHK.TRANS64 P5, [R75+URZ+0x13290], R76 ;  /* 0x0132904c4b00d5a7 */ /* 0x000e6400080a007f */
[----:B-1----:R-:W-:Y:S05]  /*19fe0*/  @!P5 BRA `(.L_x_1848) ;  /* 0xfffffffc00f0d947 */ /* 0x002fea000383ffff */
[----:B------:R-:W-:Y:S05]  /*19ff0*/  BRA `(.L_x_2072) ;  /* 0xfffffe9400d87947 */ /* 0x000fea000383ffff */
.L_x_1853:
[----:B0-----:R0:W1:Y:S02]  /*1a000*/  SYNCS.PHASECHK.TRANS64.TRYWAIT P1, [R75+URZ+0x13290], R76 ;  /* 0x0132904c4b0075a7 */ /* 0x001064000802017f */
[----:B-1----:R-:W-:Y:S05]  /*1a010*/  @!P1 NANOSLEEP.SYNCS 0x989680 ;  /* 0x009896800000995d */ /* 0x002fea0003900000 */
[----:B------:R-:W1:Y:S02]  /*1a020*/  @!P1 SYNCS.PHASECHK.TRANS64 P1, [R75+URZ+0x13290], R76 ;  /* 0x0132904c4b0095a7 */ /* 0x000e64000802007f */
[----:B-1----:R-:W-:Y:S05]  /*1a030*/  @!P1 BRA `(.L_x_1853) ;  /* 0xfffffffc00f09947 */ /* 0x002fea000383ffff */
[----:B------:R-:W-:Y:S05]  /*1a040*/  BRA `(.L_x_2073) ;  /* 0xfffffea400e47947 */ /* 0x000fea000383ffff */
.L_x_1857:
[----:B------:R0:W0:Y:S02]  /*1a050*/  SYNCS.PHASECHK.TRANS64.TRYWAIT P0, [R75+URZ+0x132b0], R76 ;  /* 0x0132b04c4b0075a7 */ /* 0x000024000800017f */
[----:B0-----:R-:W-:Y:S05]  /*1a060*/  @!P0 NANOSLEEP.SYNCS 0x989680 ;  /* 0x009896800000895d */ /* 0x001fea0003900000 */
[----:B------:R-:W0:Y:S02]  /*1a070*/  @!P0 SYNCS.PHASECHK.TRANS64 P0, [R75+URZ+0x132b0], R76 ;  /* 0x0132b04c4b0085a7 */ /* 0x000e24000800007f */
[----:B0-----:R-:W-:Y:S05]  /*1a080*/  @!P0 BRA `(.L_x_1857) ;  /* 0xfffffffc00f08947 */ /* 0x001fea000383ffff */
[----:B------:R-:W-:Y:S05]  /*1a090*/  BRA `(.L_x_2074) ;  /* 0xfffffea800447947 */ /* 0x000fea000383ffff */
.L_x_1877:
[----:B------:R-:W-:Y:S01]  /*1a0a0*/  BSSY B1, `(.L_x_2075) ;  /* 0x0000007000017945 */ /* 0x000fe20003800000 */
[----:B------:R-:W-:Y:S02]  /*1a0b0*/  IMAD.MOV.U32 R12, RZ, RZ, RZ ;  /* 0x000000ffff0c7224 */ /* 0x000fe400078e00ff */
[----:B------:R-:W-:Y:S02]  /*1a0c0*/  IMAD.MOV.U32 R11, RZ, RZ, 0x1e1f ;  /* 0x00001e1fff0b7424 */ /* 0x000fe400078e00ff */
[----:B------:R-:W-:-:S07]  /*1a0d0*/  IMAD.MOV.U32 R15, RZ, RZ, -0x1 ;  /* 0xffffffffff0f7424 */ /* 0x000fce00078e00ff */
[----:B-----5:R-:W-:Y:S05]  /*1a0e0*/  WARPSYNC.COLLECTIVE R15, `(.L_x_2076) ;  /* 0x000000000f087348 */ /* 0x020fea0003c00000 */
[----:B------:R0:W1:Y:S02]  /*1a0f0*/  SHFL.IDX P6, R14, R13, R12, R11 ;  /* 0x0000000c0d0e7389 */ /* 0x00006400000c000b */
[----:B01---5:R-:W-:Y:S01]  /*1a100*/  ENDCOLLECTIVE ;  /* 0x000000000000791b */ /* 0x023fe20003800000 */
.L_x_2076:
[----:B------:R-:W-:Y:S05]  /*1a110*/  BSYNC B1 ;  /* 0x0000000000017941 */ /* 0x000fea0003800000 */
.L_x_2075:
[----:B------:R-:W-:Y:S05]  /*1a120*/  BRA `(.L_x_2077) ;  /* 0xfffffeb800f47947 */ /* 0x000fea000383ffff */
.L_x_1878:
        /* <DEDUP_REMOVED lines=8> */
.L_x_2079:
[----:B------:R-:W-:Y:S05]  /*1a1b0*/  BSYNC B1 ;  /* 0x0000000000017941 */ /* 0x000fea0003800000 */
.L_x_2078:
[----:B------:R-:W-:Y:S05]  /*1a1c0*/  BRA `(.L_x_2080) ;  /* 0xfffffeb800d47947 */ /* 0x000fea000383ffff */
.L_x_1879:
[----:B------:R-:W-:Y:S01]  /*1a1d0*/  BSSY B1, `(.L_x_2081) ;  /* 0x0000008000017945 */ /* 0x000fe20003800000 */
[----:B------:R-:W-:Y:S01]  /*1a1e0*/  IMAD.MOV.U32 R13, RZ, RZ, R3 ;  /* 0x000000ffff0d7224 */ /* 0x000fe200078e0003 */
[----:B------:R-:W-:Y:S01]  /*1a1f0*/  MOV R12, RZ ;  /* 0x000000ff000c7202 */ /* 0x000fe20000000f00 */
[----:B------:R-:W-:Y:S02]  /*1a200*/  IMAD.MOV.U32 R11, RZ, RZ, 0x1e1f ;  /* 0x00001e1fff0b7424 */ /* 0x000fe400078e00ff */
[----:B------:R-:W-:-:S07]  /*1a210*/  IMAD.MOV.U32 R15, RZ, RZ, -0x1 ;  /* 0xffffffffff0f7424 */ /* 0x000fce00078e00ff */
[----:B-----5:R-:W-:Y:S05]  /*1a220*/  WARPSYNC.COLLECTIVE R15, `(.L_x_2082) ;  /* 0x000000000f087348 */ /* 0x020fea0003c00000 */
[----:B------:R0:W1:Y:S02]  /*1a230*/  SHFL.IDX P6, R14, R13, R12, R11 ;  /* 0x0000000c0d0e7389 */ /* 0x00006400000c000b */
[----:B01---5:R-:W-:Y:S01]  /*1a240*/  ENDCOLLECTIVE ;  /* 0x000000000000791b */ /* 0x023fe20003800000 */
.L_x_2082:
[----:B------:R-:W-:Y:S05]  /*1a250*/  BSYNC B1 ;  /* 0x0000000000017941 */ /* 0x000fea0003800000 */
.L_x_2081:
[----:B------:R-:W-:Y:S05]  /*1a260*/  BRA `(.L_x_2083) ;  /* 0xfffffeb800b47947 */ /* 0x000fea000383ffff */
.L_x_1880:
        /* <DEDUP_REMOVED lines=8> */
.L_x_2085:
[----:B------:R-:W-:Y:S05]  /*1a2f0*/  BSYNC B1 ;  /* 0x0000000000017941 */ /* 0x000fea0003800000 */
.L_x_2084:
[----:B------:R-:W-:Y:S05]  /*1a300*/  BRA `(.L_x_2086) ;  /* 0xfffffeb800947947 */ /* 0x000fea000383ffff */
.L_x_1882:
[----:B0-----:R0:W1:Y:S02]  /*1a310*/  SYNCS.PHASECHK.TRANS64.TRYWAIT P1, [R16+URZ+0x13200], R5 ;  /* 0x01320005100075a7 */ /* 0x001064000802017f */
[----:B-1----:R-:W-:Y:S05]  /*1a320*/  @!P1 NANOSLEEP.SYNCS 0x989680 ;  /* 0x009896800000995d */ /* 0x002fea0003900000 */
[----:B------:R-:W1:Y:S02]  /*1a330*/  @!P1 SYNCS.PHASECHK.TRANS64 P1, [R16+URZ+0x13200], R5 ;  /* 0x01320005100095a7 */ /* 0x000e64000802007f */
[----:B-1----:R-:W-:Y:S05]  /*1a340*/  @!P1 BRA `(.L_x_1882) ;  /* 0xfffffffc00f09947 */ /* 0x002fea000383ffff */
[----:B------:R-:W-:Y:S05]  /*1a350*/  BRA `(.L_x_2087) ;  /* 0xfffffeb8008c7947 */ /* 0x000fea000383ffff */
.L_x_1886:
[----:B------:R-:W-:Y:S01]  /*1a360*/  BSSY B1, `(.L_x_2088) ;  /* 0x0000007000017945 */ /* 0x000fe20003800000 */
[----:B------:R-:W-:Y:S02]  /*1a370*/  IMAD.MOV.U32 R12, RZ, RZ, RZ ;  /* 0x000000ffff0c7224 */ /* 0x000fe400078e00ff */
[----:B------:R-:W-:Y:S02]  /*1a380*/  IMAD.MOV.U32 R11, RZ, RZ, 0x1e1f ;  /* 0x00001e1fff0b7424 */ /* 0x000fe400078e00ff */
[----:B------:R-:W-:-:S07]  /*1a390*/  IMAD.MOV.U32 R15, RZ, RZ, -0x1 ;  /* 0xffffffffff0f7424 */ /* 0x000fce00078e00ff */
[----:B-----5:R-:W-:Y:S05]  /*1a3a0*/  WARPSYNC.COLLECTIVE R15, `(.L_x_2089) ;  /* 0x000000000f087348 */ /* 0x020fea0003c00000 */
[----:B------:R0:W1:Y:S02]  /*1a3b0*/  SHFL.IDX P6, R14, R13, R12, R11 ;  /* 0x0000000c0d0e7389 */ /* 0x00006400000c000b */
[----:B01---5:R-:W-:Y:S01]  /*1a3c0*/  ENDCOLLECTIVE ;  /* 0x000000000000791b */ /* 0x023fe20003800000 */
.L_x_2089:
[----:B------:R-:W-:Y:S05]  /*1a3d0*/  BSYNC B1 ;  /* 0x0000000000017941 */ /* 0x000fea0003800000 */
.L_x_2088:
[----:B------:R-:W-:Y:S05]  /*1a3e0*/  BRA `(.L_x_2090) ;  /* 0xfffffecc00607947 */ /* 0x000fea000383ffff */
.L_x_1887:
[----:B------:R-:W-:Y:S01]  /*1a3f0*/  BSSY B1, `(.L_x_2091) ;  /* 0x0000008000017945 */ /* 0x000fe20003800000 */
[----:B------:R-:W-:Y:S01]  /*1a400*/  MOV R13, R8 ;  /* 0x00000008000d7202 */ /* 0x000fe20000000f00 */
[----:B------:R-:W-:Y:S02]  /*1a410*/  IMAD.MOV.U32 R12, RZ, RZ, RZ ;  /* 0x000000ffff0c7224 */ /* 0x000fe400078e00ff */
[----:B------:R-:W-:Y:S02]  /*1a420*/  IMAD.MOV.U32 R11, RZ, RZ, 0x1e1f ;  /* 0x00001e1fff0b7424 */ /* 0x000fe400078e00ff */
[----:B------:R-:W-:-:S07]  /*1a430*/  IMAD.MOV.U32 R15, RZ, RZ, -0x1 ;  /* 0xffffffffff0f7424 */ /* 0x000fce00078e00ff */
[----:B-----5:R-:W-:Y:S05]  /*1a440*/  WARPSYNC.COLLECTIVE R15, `(.L_x_2092) ;  /* 0x000000000f087348 */ /* 0x020fea0003c00000 */
[----:B------:R0:W1:Y:S02]  /*1a450*/  SHFL.IDX P6, R14, R13, R12, R11 ;  /* 0x0000000c0d0e7389 */ /* 0x00006400000c000b */
[----:B01---5:R-:W-:Y:S01]  /*1a460*/  ENDCOLLECTIVE ;  /* 0x000000000000791b */ /* 0x023fe20003800000 */
.L_x_2092:
[----:B------:R-:W-:Y:S05]  /*1a470*/  BSYNC B1 ;  /* 0x0000000000017941 */ /* 0x000fea0003800000 */
.L_x_2091:
[----:B------:R-:W-:Y:S05]  /*1a480*/  BRA `(.L_x_2093) ;  /* 0xfffffecc00447947 */ /* 0x000fea000383ffff */
.L_x_1888:
        /* <DEDUP_REMOVED lines=8> */
.L_x_2095:
[----:B------:R-:W-:Y:S05]  /*1a510*/  BSYNC B1 ;  /* 0x0000000000017941 */ /* 0x000fea0003800000 */
.L_x_2094:
[----:B------:R-:W-:Y:S05]  /*1a520*/  BRA `(.L_x_2096) ;  /* 0xfffffecc00287947 */ /* 0x000fea000383ffff */
.L_x_1889:
        /* <DEDUP_REMOVED lines=8> */
.L_x_2098:
[----:B------:R-:W-:Y:S05]  /*1a5b0*/  BSYNC B1 ;  /* 0x0000000000017941 */ /* 0x000fea0003800000 */
.L_x_2097:
[----:B------:R-:W-:Y:S05]  /*1a5c0*/  BRA `(.L_x_2099) ;  /* 0xfffffecc000c7947 */ /* 0x000fea000383ffff */
.L_x_1891:
[----:B0-----:R0:W1:Y:S02]  /*1a5d0*/  SYNCS.PHASECHK.TRANS64.TRYWAIT P1, [R16+URZ+0x13200], R3 ;  /* 0x01320003100075a7 */ /* 0x001064000802017f */
[----:B-1----:R-:W-:Y:S05]  /*1a5e0*/  @!P1 NANOSLEEP.SYNCS 0x989680 ;  /* 0x009896800000995d */ /* 0x002fea0003900000 */
[----:B------:R-:W1:Y:S02]  /*1a5f0*/  @!P1 SYNCS.PHASECHK.TRANS64 P1, [R16+URZ+0x13200], R3 ;  /* 0x01320003100095a7 */ /* 0x000e64000802007f */
[----:B-1----:R-:W-:Y:S05]  /*1a600*/  @!P1 BRA `(.L_x_1891) ;  /* 0xfffffffc00f09947 */ /* 0x002fea000383ffff */
[----:B------:R-:W-:Y:S05]  /*1a610*/  BRA `(.L_x_2100) ;  /* 0xfffffecc000c7947 */ /* 0x000fea000383ffff */
.L_x_1895:
[----:B--2---:R2:W3:Y:S02]  /*1a620*/  SYNCS.PHASECHK.TRANS64.TRYWAIT P0, [R0+URZ+0x13230], R7 ;  /* 0x01323007000075a7 */ /* 0x0044e4000800017f */
[----:B---3--:R-:W-:Y:S05]  /*1a630*/  @!P0 NANOSLEEP.SYNCS 0x989680 ;  /* 0x009896800000895d */ /* 0x008fea0003900000 */
[----:B------:R-:W3:Y:S02]  /*1a640*/  @!P0 SYNCS.PHASECHK.TRANS64 P0, [R0+URZ+0x13230], R7 ;  /* 0x01323007000085a7 */ /* 0x000ee4000800007f */
[----:B---3--:R-:W-:Y:S05]  /*1a650*/  @!P0 BRA `(.L_x_1895) ;  /* 0xfffffffc00f08947 */ /* 0x008fea000383ffff */
[----:B------:R-:W-:Y:S05]  /*1a660*/  BRA `(.L_x_1894) ;  /* 0xfffffedc00607947 */ /* 0x000fea000383ffff */
.L_x_1902:
[----:B-1----:R1:W2:Y:S02]  /*1a670*/  SYNCS.PHASECHK.TRANS64.TRYWAIT P0, [R12+URZ+0x13230], R11 ;  /* 0x0132300b0c0075a7 */ /* 0x0022a4000800017f */
[----:B--2---:R-:W-:Y:S05]  /*1a680*/  @!P0 NANOSLEEP.SYNCS 0x989680 ;  /* 0x009896800000895d */ /* 0x004fea0003900000 */
[----:B------:R-:W2:Y:S02]  /*1a690*/  @!P0 SYNCS.PHASECHK.TRANS64 P0, [R12+URZ+0x13230], R11 ;  /* 0x0132300b0c0085a7 */ /* 0x000ea4000800007f */
[----:B--2---:R-:W-:Y:S05]  /*1a6a0*/  @!P0 BRA `(.L_x_1902) ;  /* 0xfffffffc00f08947 */ /* 0x004fea000383ffff */
[----:B------:R-:W-:Y:S05]  /*1a6b0*/  BRA `(.L_x_1901) ;  /* 0xffffff1400347947 */ /* 0x000fea000383ffff */
.L_x_1907:
[----:B-1----:R1:W2:Y:S02]  /*1a6c0*/  SYNCS.PHASECHK.TRANS64.TRYWAIT P0, [R14+URZ+0x13250], R9 ;  /* 0x013250090e0075a7 */ /* 0x0022a4000800017f */
[----:B--2---:R-:W-:Y:S05]  /*1a6d0*/  @!P0 NANOSLEEP.SYNCS 0x989680 ;  /* 0x009896800000895d */ /* 0x004fea0003900000 */
[----:B------:R-:W2:Y:S02]  /*1a6e0*/  @!P0 SYNCS.PHASECHK.TRANS64 P0, [R14+URZ+0x13250], R9 ;  /* 0x013250090e0085a7 */ /* 0x000ea4000800007f */
[----:B--2---:R-:W-:Y:S05]  /*1a6f0*/  @!P0 BRA `(.L_x_1907) ;  /* 0xfffffffc00f08947 */ /* 0x004fea000383ffff */
[----:B------:R-:W-:Y:S05]  /*1a700*/  BRA `(.L_x_1906) ;  /* 0xffffff1800a47947 */ /* 0x000fea000383ffff */
.L_x_1916:
[----:B0-----:R0:W2:Y:S02]  /*1a710*/  SYNCS.PHASECHK.TRANS64.TRYWAIT P0, [R10+URZ+0x13230], R11 ;  /* 0x0132300b0a0075a7 */ /* 0x0010a4000800017f */
[----:B--2---:R-:W-:Y:S05]  /*1a720*/  @!P0 NANOSLEEP.SYNCS 0x989680 ;  /* 0x009896800000895d */ /* 0x004fea0003900000 */
[----:B------:R-:W2:Y:S02]  /*1a730*/  @!P0 SYNCS.PHASECHK.TRANS64 P0, [R10+URZ+0x13230], R11 ;  /* 0x0132300b0a0085a7 */ /* 0x000ea4000800007f */
[----:B--2---:R-:W-:Y:S05]  /*1a740*/  @!P0 BRA `(.L_x_1916) ;  /* 0xfffffffc00f08947 */ /* 0x004fea000383ffff */
[----:B------:R-:W-:Y:S05]  /*1a750*/  BRA `(.L_x_1915) ;  /* 0xffffff4c00a47947 */ /* 0x000fea000383ffff */
.L_x_1921:
[----:B-1----:R1:W2:Y:S02]  /*1a760*/  SYNCS.PHASECHK.TRANS64.TRYWAIT P0, [R14+URZ+0x13250], R9 ;  /* 0x013250090e0075a7 */ /* 0x0022a4000800017f */
[----:B--2---:R-:W-:Y:S05]  /*1a770*/  @!P0 NANOSLEEP.SYNCS 0x989680 ;  /* 0x009896800000895d */ /* 0x004fea0003900000 */
[----:B------:R-:W2:Y:S02]  /*1a780*/  @!P0 SYNCS.PHASECHK.TRANS64 P0, [R14+URZ+0x13250], R9 ;  /* 0x013250090e0085a7 */ /* 0x000ea4000800007f */
[----:B--2---:R-:W-:Y:S05]  /*1a790*/  @!P0 BRA `(.L_x_1921) ;  /* 0xfffffffc00f08947 */ /* 0x004fea000383ffff */
[----:B------:R-:W-:Y:S05]  /*1a7a0*/  BRA `(.L_x_1920) ;  /* 0xffffff5400147947 */ /* 0x000fea000383ffff */
.L_x_1928:
[----:B---3--:R3:W4:Y:S02]  /*1a7b0*/  SYNCS.PHASECHK.TRANS64.TRYWAIT P0, [R11+URZ+0x13250], R2 ;  /* 0x013250020b0075a7 */ /* 0x008724000800017f */
[----:B----4-:R-:W-:Y:S05]  /*1a7c0*/  @!P0 NANOSLEEP.SYNCS 0x989680 ;  /* 0x009896800000895d */ /* 0x010fea0003900000 */
[----:B------:R-:W4:Y:S02]  /*1a7d0*/  @!P0 SYNCS.PHASECHK.TRANS64 P0, [R11+URZ+0x13250], R2 ;  /* 0x013250020b0085a7 */ /* 0x000f24000800007f */
[----:B----4-:R-:W-:Y:S05]  /*1a7e0*/  @!P0 BRA `(.L_x_1928) ;  /* 0xfffffffc00f08947 */ /* 0x010fea000383ffff */
[----:B------:R-:W-:Y:S05]  /*1a7f0*/  BRA `(.L_x_1927) ;  /* 0xffffff7c000c7947 */ /* 0x000fea000383ffff */
.L_x_1965:
        /* <DEDUP_REMOVED lines=11> */
.L_x_2102:
[----:B------:R-:W-:Y:S05]  /*1a8b0*/  BSYNC B1 ;  /* 0x0000000000017941 */ /* 0x000fea0003800000 */
.L_x_2101:
[----:B------:R-:W-:Y:S05]  /*1a8c0*/  BRA `(.L_x_2103) ;  /* 0xffffffb4008c7947 */ /* 0x000fea000383ffff */
.L_x_1967:
[----:B------:R-:W-:Y:S01]  /*1a8d0*/  BSSY B1, `(.L_x_2104) ;  /* 0x0000006000017945 */ /* 0x000fe20003800000 */
[----:B------:R-:W-:-:S07]  /*1a8e0*/  IMAD.MOV.U32 R15, RZ, RZ, -0x1 ;  /* 0xffffffffff0f7424 */ /* 0x000fce00078e00ff */
[----:B0-----:R-:W-:Y:S05]  /*1a8f0*/  WARPSYNC.COLLECTIVE R15, `(.L_x_2105) ;  /* 0x000000000f0c7348 */ /* 0x001fea0003c00000 */
[----:B------:R-:W-:Y:S02]  /*1a900*/  ELECT P6, UR62, PT ;  /* 0x00000000003e782f */ /* 0x000fe400038c0000 */
[----:B------:R-:W-:Y:S01]  /*1a910*/  MOV R14, UR62 ;  /* 0x0000003e000e7c02 */ /* 0x000fe20008000f00 */
[----:B0-----:R-:W-:Y:S10]  /*1a920*/  ENDCOLLECTIVE ;  /* 0x000000000000791b */ /* 0x001ff40003800000 */
.L_x_2105:
[----:B------:R-:W-:Y:S05]  /*1a930*/  BSYNC B1 ;  /* 0x0000000000017941 */ /* 0x000fea0003800000 */
.L_x_2104:
[----:B------:R-:W-:Y:S05]  /*1a940*/  BRA `(.L_x_1966) ;  /* 0xffffffb400847947 */ /* 0x000fea000383ffff */
.L_x_1969:
[----:B0-----:R0:W1:Y:S02]  /*1a950*/  SYNCS.PHASECHK.TRANS64.TRYWAIT P0, [R5+URZ+0x13220], R7 ;  /* 0x01322007050075a7 */ /* 0x001064000800017f */
[----:B-1----:R-:W-:Y:S05]  /*1a960*/  @!P0 NANOSLEEP.SYNCS 0x989680 ;  /* 0x009896800000895d */ /* 0x002fea0003900000 */
[----:B------:R-:W1:Y:S02]  /*1a970*/  @!P0 SYNCS.PHASECHK.TRANS64 P0, [R5+URZ+0x13220], R7 ;  /* 0x01322007050085a7 */ /* 0x000e64000800007f */
[----:B-1----:R-:W-:Y:S05]  /*1a980*/  @!P0 BRA `(.L_x_1969) ;  /* 0xfffffffc00f08947 */ /* 0x002fea000383ffff */
[----:B------:R-:W-:Y:S05]  /*1a990*/  BRA `(.L_x_2106) ;  /* 0xffffffb400a07947 */ /* 0x000fea000383ffff */
.L_x_1973:
[----:B0-----:R0:W1:Y:S02]  /*1a9a0*/  SYNCS.PHASECHK.TRANS64.TRYWAIT P0, [R8+URZ+0x132a0], R7 ;  /* 0x0132a007080075a7 */ /* 0x001064000800017f */
[----:B-1----:R-:W-:Y:S05]  /*1a9b0*/  @!P0 NANOSLEEP.SYNCS 0x989680 ;  /* 0x009896800000895d */ /* 0x002fea0003900000 */
[----:B------:R-:W1:Y:S02]  /*1a9c0*/  @!P0 SYNCS.PHASECHK.TRANS64 P0, [R8+URZ+0x132a0], R7 ;  /* 0x0132a007080085a7 */ /* 0x000e64000800007f */
[----:B-1----:R-:W-:Y:S05]  /*1a9d0*/  @!P0 BRA `(.L_x_1973) ;  /* 0xfffffffc00f08947 */ /* 0x002fea000383ffff */
[----:B------:R-:W-:Y:S05]  /*1a9e0*/  BRA `(.L_x_2107) ;  /* 0xffffffb400b87947 */ /* 0x000fea000383ffff */
.L_x_1978:
[----:B-1----:R1:W2:Y:S02]  /*1a9f0*/  SYNCS.PHASECHK.TRANS64.TRYWAIT P0, [R8+URZ+0x132c0], R7 ;  /* 0x0132c007080075a7 */ /* 0x0022a4000800017f */
[----:B--2---:R-:W-:Y:S05]  /*1aa00*/  @!P0 NANOSLEEP.SYNCS 0x989680 ;  /* 0x009896800000895d */ /* 0x004fea0003900000 */
[----:B------:R-:W2:Y:S02]  /*1aa10*/  @!P0 SYNCS.PHASECHK.TRANS64 P0, [R8+URZ+0x132c0], R7 ;  /* 0x0132c007080085a7 */ /* 0x000ea4000800007f */
[----:B--2---:R-:W-:Y:S05]  /*1aa20*/  @!P0 BRA `(.L_x_1978) ;  /* 0xfffffffc00f08947 */ /* 0x004fea000383ffff */
[----:B------:R-:W-:Y:S05]  /*1aa30*/  BRA `(.L_x_2108) ;  /* 0xffffffb800347947 */ /* 0x000fea000383ffff */
.L_x_1985:
[----:B0-----:R0:W1:Y:S02]  /*1aa40*/  SYNCS.PHASECHK.TRANS64.TRYWAIT P1, [R7+URZ+0x132a0], R8 ;  /* 0x0132a008070075a7 */ /* 0x001064000802017f */
[----:B-1----:R-:W-:Y:S05]  /*1aa50*/  @!P1 NANOSLEEP.SYNCS 0x989680 ;  /* 0x009896800000995d */ /* 0x002fea0003900000 */
[----:B------:R-:W1:Y:S02]  /*1aa60*/  @!P1 SYNCS.PHASECHK.TRANS64 P1, [R7+URZ+0x132a0], R8 ;  /* 0x0132a008070095a7 */ /* 0x000e64000802007f */
[----:B-1----:R-:W-:Y:S05]  /*1aa70*/  @!P1 BRA `(.L_x_1985) ;  /* 0xfffffffc00f09947 */ /* 0x002fea000383ffff */
[----:B------:R-:W-:Y:S05]  /*1aa80*/  BRA `(.L_x_2109) ;  /* 0xffffffb800f07947 */ /* 0x000fea000383ffff */
.L_x_1990:
[----:B-1----:R1:W2:Y:S02]  /*1aa90*/  SYNCS.PHASECHK.TRANS64.TRYWAIT P1, [R7+URZ+0x132c0], R8 ;  /* 0x0132c008070075a7 */ /* 0x0022a4000802017f */
[----:B--2---:R-:W-:Y:S05]  /*1aaa0*/  @!P1 NANOSLEEP.SYNCS 0x989680 ;  /* 0x009896800000995d */ /* 0x004fea0003900000 */
[----:B------:R-:W2:Y:S02]  /*1aab0*/  @!P1 SYNCS.PHASECHK.TRANS64 P1, [R7+URZ+0x132c0], R8 ;  /* 0x0132c008070095a7 */ /* 0x000ea4000802007f */
[----:B--2---:R-:W-:Y:S05]  /*1aac0*/  @!P1 BRA `(.L_x_1990) ;  /* 0xfffffffc00f09947 */ /* 0x004fea000383ffff */
[----:B------:R-:W-:Y:S05]  /*1aad0*/  BRA `(.L_x_2110) ;  /* 0xffffffbc00687947 */ /* 0x000fea000383ffff */
.L_x_2003:
        /* <DEDUP_REMOVED lines=11> */
.L_x_2112:
[----:B------:R-:W-:Y:S05]  /*1ab90*/  BSYNC B0 ;  /* 0x0000000000007941 */ /* 0x000fea0003800000 */
.L_x_2111:
[----:B------:R-:W-:Y:S05]  /*1aba0*/  BRA `(.L_x_2113) ;  /* 0xffffffc800707947 */ /* 0x000fea000383ffff */
.L_x_2005:
[----:B------:R-:W-:Y:S01]  /*1abb0*/  BSSY B0, `(.L_x_2114) ;  /* 0x0000006000007945 */ /* 0x000fe20003800000 */
[----:B------:R-:W-:-:S07]  /*1abc0*/  IMAD.MOV.U32 R15, RZ, RZ, -0x1 ;  /* 0xffffffffff0f7424 */ /* 0x000fce00078e00ff */
[----:B0-----:R-:W-:Y:S05]  /*1abd0*/  WARPSYNC.COLLECTIVE R15, `(.L_x_2115) ;  /* 0x000000000f0c7348 */ /* 0x001fea0003c00000 */
[----:B------:R-:W-:Y:S02]  /*1abe0*/  ELECT P6, UR62, PT ;  /* 0x00000000003e782f */ /* 0x000fe400038c0000 */
[----:B------:R-:W-:Y:S01]  /*1abf0*/  MOV R14, UR62 ;  /* 0x0000003e000e7c02 */ /* 0x000fe20008000f00 */
[----:B0-----:R-:W-:Y:S10]  /*1ac00*/  ENDCOLLECTIVE ;  /* 0x000000000000791b */ /* 0x001ff40003800000 */
.L_x_2115:
[----:B------:R-:W-:Y:S05]  /*1ac10*/  BSYNC B0 ;  /* 0x0000000000007941 */ /* 0x000fea0003800000 */
.L_x_2114:
[----:B------:R-:W-:Y:S05]  /*1ac20*/  BRA `(.L_x_2116) ;  /* 0xffffffc800687947 */ /* 0x000fea000383ffff */
.L_x_2008:
[----:B0-----:R0:W1:Y:S02]  /*1ac30*/  SYNCS.PHASECHK.TRANS64.TRYWAIT P2, [R5+URZ+0x13280], R4 ;  /* 0x01328004050075a7 */ /* 0x001064000804017f */
[----:B-1----:R-:W-:Y:S05]  /*1ac40*/  @!P2 NANOSLEEP.SYNCS 0x989680 ;  /* 0x009896800000a95d */ /* 0x002fea0003900000 */
[----:B------:R-:W1:Y:S02]  /*1ac50*/  @!P2 SYNCS.PHASECHK.TRANS64 P2, [R5+URZ+0x13280], R4 ;  /* 0x013280040500a5a7 */ /* 0x000e64000804007f */
[----:B-1----:R-:W-:Y:S05]  /*1ac60*/  @!P2 BRA `(.L_x_2008) ;  /* 0xfffffffc00f0a947 */ /* 0x002fea000383ffff */
[----:B------:R-:W-:Y:S05]  /*1ac70*/  BRA `(.L_x_2117) ;  /* 0xffffffc800d87947 */ /* 0x000fea000383ffff */
.L_x_2010:
[----:B-1----:R1:W2:Y:S02]  /*1ac80*/  SYNCS.PHASECHK.TRANS64.TRYWAIT P2, [R5+URZ+0x13240], R4 ;  /* 0x01324004050075a7 */ /* 0x0022a4000804017f */
[----:B--2---:R-:W-:Y:S05]  /*1ac90*/  @!P2 NANOSLEEP.SYNCS 0x989680 ;  /* 0x009896800000a95d */ /* 0x004fea0003900000 */
[----:B------:R-:W2:Y:S02]  /*1aca0*/  @!P2 SYNCS.PHASECHK.TRANS64 P2, [R5+URZ+0x13240], R4 ;  /* 0x013240040500a5a7 */ /* 0x000ea4000804007f */
[----:B--2---:R-:W-:Y:S05]  /*1acb0*/  @!P2 BRA `(.L_x_2010) ;  /* 0xfffffffc00f0a947 */ /* 0x004fea000383ffff */
[----:B------:R-:W-:Y:S05]  /*1acc0*/  BRA `(.L_x_2118) ;  /* 0xffffffcc00347947 */ /* 0x000fea000383ffff */
.L_x_2013:
        /* <DEDUP_REMOVED lines=8> */
.L_x_2019:
[----:B0-----:R0:W1:Y:S02]  /*1ad50*/  SYNCS.PHASECHK.TRANS64.TRYWAIT P0, [R6+URZ+0x13280], R5 ;  /* 0x01328005060075a7 */ /* 0x001064000800017f */
[----:B-1----:R-:W-:Y:S05]  /*1ad60*/  @!P0 NANOSLEEP.SYNCS 0x989680 ;  /* 0x009896800000895d */ /* 0x002fea0003900000 */
[----:B------:R-:W1:Y:S02]  /*1ad70*/  @!P0 SYNCS.PHASECHK.TRANS64 P0, [R6+URZ+0x13280], R5 ;  /* 0x01328005060085a7 */ /* 0x000e64000800007f */
[----:B-1----:R-:W-:Y:S05]  /*1ad80*/  @!P0 BRA `(.L_x_2019) ;  /* 0xfffffffc00f08947 */ /* 0x002fea000383ffff */
[----:B------:R-:W-:Y:S05]  /*1ad90*/  BRA `(.L_x_2120) ;  /* 0xffffffd000a47947 */ /* 0x000fea000383ffff */
.L_x_2024:
[----:B-1----:R1:W2:Y:S02]  /*1ada0*/  SYNCS.PHASECHK.TRANS64.TRYWAIT P0, [R6+URZ+0x13240], R5 ;  /* 0x01324005060075a7 */ /* 0x0022a4000800017f */
[----:B--2---:R-:W-:Y:S05]  /*1adb0*/  @!P0 NANOSLEEP.SYNCS 0x989680 ;  /* 0x009896800000895d */ /* 0x004fea0003900000 */
[----:B------:R-:W2:Y:S02]  /*1adc0*/  @!P0 SYNCS.PHASECHK.TRANS64 P0, [R6+URZ+0x13240], R5 ;  /* 0x01324005060085a7 */ /* 0x000ea4000800007f */
[----:B--2---:R-:W-:Y:S05]  /*1add0*/  @!P0 BRA `(.L_x_2024) ;  /* 0xfffffffc00f08947 */ /* 0x004fea000383ffff */
[----:B------:R-:W-:Y:S05]  /*1ade0*/  BRA `(.L_x_2121) ;  /* 0xffffffd400287947 */ /* 0x000fea000383ffff */
.L_x_2030:
[----:B0-----:R0:W1:Y:S02]  /*1adf0*/  SYNCS.PHASECHK.TRANS64.TRYWAIT P2, [R13+URZ+0x13270], R4 ;  /* 0x013270040d0075a7 */ /* 0x001064000804017f */
[----:B-1----:R-:W-:Y:S05]  /*1ae00*/  @!P2 NANOSLEEP.SYNCS 0x989680 ;  /* 0x009896800000a95d */ /* 0x002fea0003900000 */
[----:B------:R-:W1:Y:S02]  /*1ae10*/  @!P2 SYNCS.PHASECHK.TRANS64 P2, [R13+URZ+0x13270], R4 ;  /* 0x013270040d00a5a7 */ /* 0x000e64000804007f */
[----:B-1----:R-:W-:Y:S05]  /*1ae20*/  @!P2 BRA `(.L_x_2030) ;  /* 0xfffffffc00f0a947 */ /* 0x002fea000383ffff */
[----:B------:R-:W-:Y:S05]  /*1ae30*/  BRA `(.L_x_2122) ;  /* 0xffffffd400d07947 */ /* 0x000fea000383ffff */
.L_x_2032:
[----:B0-----:R0:W1:Y:S02]  /*1ae40*/  SYNCS.PHASECHK.TRANS64.TRYWAIT P2, [R13+URZ+0x13260], R4 ;  /* 0x013260040d0075a7 */ /* 0x001064000804017f */
[----:B-1----:R-:W-:Y:S05]  /*1ae50*/  @!P2 NANOSLEEP.SYNCS 0x989680 ;  /* 0x009896800000a95d */ /* 0x002fea0003900000 */
[----:B------:R-:W1:Y:S02]  /*1ae60*/  @!P2 SYNCS.PHASECHK.TRANS64 P2, [R13+URZ+0x13260], R4 ;  /* 0x013260040d00a5a7 */ /* 0x000e64000804007f */
[----:B-1----:R-:W-:Y:S05]  /*1ae70*/  @!P2 BRA `(.L_x_2032) ;  /* 0xfffffffc00f0a947 */ /* 0x002fea000383ffff */
[----:B------:R-:W-:Y:S05]  /*1ae80*/  BRA `(.L_x_2123) ;  /* 0xffffffd400d87947 */ /* 0x000fea000383ffff */
.L_x_2039:
[----:B0-----:R0:W1:Y:S02]  /*1ae90*/  SYNCS.PHASECHK.TRANS64.TRYWAIT P0, [R3+URZ+0x13270], R0 ;  /* 0x01327000030075a7 */ /* 0x001064000800017f */
[----:B-1----:R-:W-:Y:S05]  /*1aea0*/  @!P0 NANOSLEEP.SYNCS 0x989680 ;  /* 0x009896800000895d */ /* 0x002fea0003900000 */
[----:B------:R-:W1:Y:S02]  /*1aeb0*/  @!P0 SYNCS.PHASECHK.TRANS64 P0, [R3+URZ+0x13270], R0 ;  /* 0x01327000030085a7 */ /* 0x000e64000800007f */
[----:B-1----:R-:W-:Y:S05]  /*1aec0*/  @!P0 BRA `(.L_x_2039) ;  /* 0xfffffffc00f08947 */ /* 0x002fea000383ffff */
[----:B------:R-:W-:Y:S05]  /*1aed0*/  BRA `(.L_x_2124) ;  /* 0xffffffdc001c7947 */ /* 0x000fea000383ffff */
.L_x_2041:
[----:B0-----:R0:W1:Y:S02]  /*1aee0*/  SYNCS.PHASECHK.TRANS64.TRYWAIT P0, [R3+URZ+0x13260], R0 ;  /* 0x01326000030075a7 */ /* 0x001064000800017f */
[----:B-1----:R-:W-:Y:S05]  /*1aef0*/  @!P0 NANOSLEEP.SYNCS 0x989680 ;  /* 0x009896800000895d */ /* 0x002fea0003900000 */
[----:B------:R-:W1:Y:S02]  /*1af00*/  @!P0 SYNCS.PHASECHK.TRANS64 P0, [R3+URZ+0x13260], R0 ;  /* 0x01326000030085a7 */ /* 0x000e64000800007f */
[----:B-1----:R-:W-:Y:S05]  /*1af10*/  @!P0 BRA `(.L_x_2041) ;  /* 0xfffffffc00f08947 */ /* 0x002fea000383ffff */
[----:B------:R-:W-:Y:S05]  /*1af20*/  BRA `(.L_x_2125) ;  /* 0xffffffdc00207947 */ /* 0x000fea000383ffff */
.L_x_2045:
        /* <DEDUP_REMOVED lines=8> */
.L_x_2127:
[----:B------:R-:W-:Y:S05]  /*1afb0*/  BSYNC B0 ;  /* 0x0000000000007941 */ /* 0x000fea0003800000 */
.L_x_2126:
[----:B------:R-:W-:Y:S01]  /*1afc0*/  IMAD.MOV.U32 R13, RZ, RZ, R16 ;  /* 0x000000ffff0d7224 */ /* 0x000fe200078e0010 */
[----:B------:R-:W-:Y:S01]  /*1afd0*/  MOV R15, 0xffffffff ;  /* 0xffffffff000f7802 */ /* 0x000fe20000000f00 */
[----:B------:R-:W-:Y:S02]  /*1afe0*/  IMAD.MOV.U32 R12, RZ, RZ, 0x1 ;  /* 0x00000001ff0c7424 */ /* 0x000fe400078e00ff */
[----:B------:R-:W-:Y:S02]  /*1aff0*/  IMAD.MOV.U32 R11, RZ, RZ, 0x1f ;  /* 0x0000001fff0b7424 */ /* 0x000fe400078e00ff */
[----:B------:R-:W-:Y:S02]  /*1b000*/  IMAD.IADD R7, R19, 0x1, R8 ;  /* 0x0000000113077824 */ /* 0x000fe400078e0208 */
[----:B------:R-:W-:-:S07]  /*1b010*/  IMAD.MOV.U32 R0, RZ, RZ, R14 ;  /* 0x000000ffff007224 */ /* 0x000fce00078e000e */
[----:B------:R-:W-:Y:S05]  /*1b020*/  WARPSYNC.COLLECTIVE R15, `(.L_x_2128) ;  /* 0x000000000f087348 */ /* 0x000fea0003c00000 */
[----:B------:R0:W1:Y:S02]  /*1b030*/  SHFL.IDX P6, R14, R13, R12, R11 ;  /* 0x0000000c0d0e7389 */ /* 0x00006400000c000b */
[----:B01----:R-:W-:Y:S01]  /*1b040*/  ENDCOLLECTIVE ;  /* 0x000000000000791b */ /* 0x003fe20003800000 */
.L_x_2128:
        /* <DEDUP_REMOVED lines=18> */
.L_x_2129:
[----:B------:R-:W-:Y:S01]  /*1b170*/  IMAD.MOV.U32 R12, RZ, RZ, 0x2 ;  /* 0x00000002ff0c7424 */ /* 0x000fe200078e00ff */
[----:B------:R-:W-:-:S05]  /*1b180*/  SEL R4, R14, RZ, P1 ;  /* 0x000000ff0e047207 */ /* 0x000fca0000800000 */
[----:B------:R-:W-:-:S04]  /*1b190*/  IMAD.IADD R4, R17, 0x1, R4 ;  /* 0x0000000111047824 */ /* 0x000fc800078e0204 */
[----:B------:R-:W-:-:S07]  /*1b1a0*/  IMAD.MOV.U32 R13, RZ, RZ, R4 ;  /* 0x000000ffff0d7224 */ /* 0x000fce00078e0004 */
[----:B------:R-:W-:Y:S05]  /*1b1b0*/  WARPSYNC.COLLECTIVE R15, `(.L_x_2130) ;  /* 0x000000000f087348 */ /* 0x000fea0003c00000 */
[----:B------:R0:W1:Y:S02]  /*1b1c0*/  SHFL.UP P6, R14, R13, R12, R11 ;  /* 0x0400000c0d0e7389 */ /* 0x00006400000c000b */
[----:B01----:R-:W-:Y:S01]  /*1b1d0*/  ENDCOLLECTIVE ;  /* 0x000000000000791b */ /* 0x003fe20003800000 */
.L_x_2130:
[----:B------:R-:W-:Y:S01]  /*1b1e0*/  IMAD.MOV.U32 R12, RZ, RZ, 0x4 ;  /* 0x00000004ff0c7424 */ /* 0x000fe200078e00ff */
[----:B------:R-:W-:-:S04]  /*1b1f0*/  SEL R3, R14, RZ, P2 ;  /* 0x000000ff0e037207 */ /* 0x000fc80001000000 */
[----:B------:R-:W-:-:S05]  /*1b200*/  IADD3 R6, R4, R3, RZ ;  /* 0x0000000304067210 */ /* 0x000fca0007ffe0ff */
[----:B------:R-:W-:-:S07]  /*1b210*/  IMAD.MOV.U32 R13, RZ, RZ, R6 ;  /* 0x000000ffff0d7224 */ /* 0x000fce00078e0006 */
[----:B------:R-:W-:Y:S05]  /*1b220*/  WARPSYNC.COLLECTIVE R15, `(.L_x_2131) ;  /* 0x000000000f087348 */ /* 0x000fea0003c00000 */
[----:B------:R0:W1:Y:S02]  /*1b230*/  SHFL.UP P6, R14, R13, R12, R11 ;  /* 0x0400000c0d0e7389 */ /* 0x00006400000c000b */
[----:B01----:R-:W-:Y:S01]  /*1b240*/  ENDCOLLECTIVE ;  /* 0x000000000000791b */ /* 0x003fe20003800000 */
.L_x_2131:
[----:B------:R-:W-:Y:S01]  /*1b250*/  IMAD.MOV.U32 R12, RZ, RZ, 0x8 ;  /* 0x00000008ff0c7424 */ /* 0x000fe200078e00ff */
[----:B------:R-:W-:-:S05]  /*1b260*/  SEL R3, R14, RZ, P3 ;  /* 0x000000ff0e037207 */ /* 0x000fca0001800000 */
[----:B------:R-:W-:-:S04]  /*1b270*/  IMAD.IADD R2, R6, 0x1, R3 ;  /* 0x0000000106027824 */ /* 0x000fc800078e0203 */
[----:B------:R-:W-:-:S07]  /*1b280*/  IMAD.MOV.U32 R13, RZ, RZ, R2 ;  /* 0x000000ffff0d7224 */ /* 0x000fce00078e0002 */
[----:B------:R-:W-:Y:S05]  /*1b290*/  WARPSYNC.COLLECTIVE R15, `(.L_x_2132) ;  /* 0x000000000f087348 */ /* 0x000fea0003c00000 */
[----:B------:R0:W1:Y:S02]  /*1b2a0*/  SHFL.UP P6, R14, R13, R12, R11 ;  /* 0x0400000c0d0e7389 */ /* 0x00006400000c000b */
[----:B01----:R-:W-:Y:S01]  /*1b2b0*/  ENDCOLLECTIVE ;  /* 0x000000000000791b */ /* 0x003fe20003800000 */
.L_x_2132:
[----:B------:R-:W-:Y:S01]  /*1b2c0*/  IMAD.MOV.U32 R12, RZ, RZ, 0x10 ;  /* 0x00000010ff0c7424 */ /* 0x000fe200078e00ff */
[----:B------:R-:W-:-:S05]  /*1b2d0*/  SEL R3, R14, RZ, P4 ;  /* 0x000000ff0e037207 */ /* 0x000fca0002000000 */
[----:B------:R-:W-:-:S04]  /*1b2e0*/  IMAD.IADD R3, R2, 0x1, R3 ;  /* 0x0000000102037824 */ /* 0x000fc800078e0203 */
[----:B------:R-:W-:-:S07]  /*1b2f0*/  IMAD.MOV.U32 R13, RZ, RZ, R3 ;  /* 0x000000ffff0d7224 */ /* 0x000fce00078e0003 */
[----:B------:R-:W-:Y:S05]  /*1b300*/  WARPSYNC.COLLECTIVE R15, `(.L_x_2133) ;  /* 0x000000000f087348 */ /* 0x000fea0003c00000 */
[----:B------:R0:W1:Y:S02]  /*1b310*/  SHFL.UP P6, R14, R13, R12, R11 ;  /* 0x0400000c0d0e7389 */ /* 0x00006400000c000b */
[----:B01----:R-:W-:Y:S01]  /*1b320*/  ENDCOLLECTIVE ;  /* 0x000000000000791b */ /* 0x003fe20003800000 */
.L_x_2133:
[----:B------:R-:W-:Y:S02]  /*1b330*/  IMAD.MOV.U32 R12, RZ, RZ, 0x1f ;  /* 0x0000001fff0c7424 */ /* 0x000fe400078e00ff */
[----:B------:R-:W-:Y:S01]  /*1b340*/  IMAD.MOV.U32 R11, RZ, RZ, 0x1f ;  /* 0x0000001fff0b7424 */ /* 0x000fe200078e00ff */
[----:B------:R-:W-:-:S05]  /*1b350*/  SEL R14, R14, RZ, P5 ;  /* 0x000000ff0e0e7207 */ /* 0x000fca0002800000 */
[----:B------:R-:W-:-:S05]  /*1b360*/  IMAD.IADD R3, R3, 0x1, R14 ;  /* 0x0000000103037824 */ /* 0x000fca00078e020e */
[----:B------:R-:W-:-:S07]  /*1b370*/  MOV R13, R3 ;  /* 0x00000003000d7202 */ /* 0x000fce0000000f00 */
[----:B------:R-:W-:Y:S05]  /*1b380*/  WARPSYNC.COLLECTIVE R15, `(.L_x_2134) ;  /* 0x000000000f087348 */ /* 0x000fea0003c00000 */
[----:B------:R0:W1:Y:S02]  /*1b390*/  SHFL.IDX P6, R14, R13, R12, R11 ;  /* 0x0000000c0d0e7389 */ /* 0x00006400000c000b */
[----:B01----:R-:W-:Y:S01]  /*1b3a0*/  ENDCOLLECTIVE ;  /* 0x000000000000791b */ /* 0x003fe20003800000 */
.L_x_2134:
[----:B------:R-:W-:Y:S05]  /*1b3b0*/  BRA `(.L_x_2135) ;  /* 0xffffffdc009c7947 */ /* 0x000fea000383ffff */
.L_x_2050:
        /* <DEDUP_REMOVED lines=8> */
.L_x_2137:
[----:B------:R-:W-:Y:S05]  /*1b440*/  BSYNC B0 ;  /* 0x0000000000007941 */ /* 0x000fea0003800000 */
.L_x_2136:
[----:B------:R-:W-:Y:S01]  /*1b450*/  SEL R14, R14, RZ, P1 ;  /* 0x000000ff0e0e7207 */ /* 0x000fe20000800000 */
[----:B------:R-:W-:Y:S01]  /*1b460*/  IMAD.MOV.U32 R12, RZ, RZ, 0x2 ;  /* 0x00000002ff0c7424 */ /* 0x000fe200078e00ff */
[----:B------:R-:W-:Y:S01]  /*1b470*/  MOV R15, 0xffffffff ;  /* 0xffffffff000f7802 */ /* 0x000fe20000000f00 */
[----:B------:R-:W-:Y:S02]  /*1b480*/  IMAD.MOV.U32 R11, RZ, RZ, RZ ;  /* 0x000000ffff0b7224 */ /* 0x000fe400078e00ff */
[----:B------:R-:W-:-:S07]  /*1b490*/  IMAD.IADD R13, R17, 0x1, R14 ;  /* 0x00000001110d7824 */ /* 0x000fce00078e020e */
[----:B------:R-:W-:Y:S05]  /*1b4a0*/  WARPSYNC.COLLECTIVE R15, `(.L_x_2138) ;  /* 0x000000000f087348 */ /* 0x000fea0003c00000 */
[----:B------:R0:W1:Y:S02]  /*1b4b0*/  SHFL.UP P6, R14, R13, R12, R11 ;  /* 0x0400000c0d0e7389 */ /* 0x00006400000c000b */
[----:B01----:R-:W-:Y:S01]  /*1b4c0*/  ENDCOLLECTIVE ;  /* 0x000000000000791b */ /* 0x003fe20003800000 */
.L_x_2138:
[----:B------:R-:W-:Y:S01]  /*1b4d0*/  IMAD.MOV.U32 R12, RZ, RZ, 0x4 ;  /* 0x00000004ff0c7424 */ /* 0x000fe200078e00ff */
[----:B------:R-:W-:-:S05]  /*1b4e0*/  SEL R2, R14, RZ, P2 ;  /* 0x000000ff0e027207 */ /* 0x000fca0001000000 */
[----:B------:R-:W-:-:S04]  /*1b4f0*/  IMAD.IADD R2, R13, 0x1, R2 ;  /* 0x000000010d027824 */ /* 0x000fc800078e0202 */
[----:B------:R-:W-:-:S07]  /*1b500*/  IMAD.MOV.U32 R13, RZ, RZ, R2 ;  /* 0x000000ffff0d7224 */ /* 0x000fce00078e0002 */
[----:B------:R-:W-:Y:S05]  /*1b510*/  WARPSYNC.COLLECTIVE R15, `(.L_x_2139) ;  /* 0x000000000f087348 */ /* 0x000fea0003c00000 */
[----:B------:R0:W1:Y:S02]  /*1b520*/  SHFL.UP P6, R14, R13, R12, R11 ;  /* 0x0400000c0d0e7389 */ /* 0x00006400000c000b */
[----:B01----:R-:W-:Y:S01]  /*1b530*/  ENDCOLLECTIVE ;  /* 0x000000000000791b */ /* 0x003fe20003800000 */
.L_x_2139:
[----:B------:R-:W-:Y:S01]  /*1b540*/  IMAD.MOV.U32 R12, RZ, RZ, 0x8 ;  /* 0x00000008ff0c7424 */ /* 0x000fe200078e00ff */
[----:B------:R-:W-:-:S05]  /*1b550*/  SEL R3, R14, RZ, P3 ;  /* 0x000000ff0e037207 */ /* 0x000fca0001800000 */
[----:B------:R-:W-:-:S04]  /*1b560*/  IMAD.IADD R3, R2, 0x1, R3 ;  /* 0x0000000102037824 */ /* 0x000fc800078e0203 */
[----:B------:R-:W-:-:S07]  /*1b570*/  IMAD.MOV.U32 R13, RZ, RZ, R3 ;  /* 0x000000ffff0d7224 */ /* 0x000fce00078e0003 */
[----:B------:R-:W-:Y:S05]  /*1b580*/  WARPSYNC.COLLECTIVE R15, `(.L_x_2140) ;  /* 0x000000000f087348 */ /* 0x000fea0003c00000 */
[----:B------:R0:W1:Y:S02]  /*1b590*/  SHFL.UP P6, R14, R13, R12, R11 ;  /* 0x0400000c0d0e7389 */ /* 0x00006400000c000b */
[----:B01----:R-:W-:Y:S01]  /*1b5a0*/  ENDCOLLECTIVE ;  /* 0x000000000000791b */ /* 0x003fe20003800000 */
.L_x_2140:
[----:B------:R-:W-:Y:S01]  /*1b5b0*/  IMAD.MOV.U32 R12, RZ, RZ, 0x10 ;  /* 0x00000010ff0c7424 */ /* 0x000fe200078e00ff */
[----:B------:R-:W-:-:S05]  /*1b5c0*/  SEL R4, R14, RZ, P4 ;  /* 0x000000ff0e047207 */ /* 0x000fca0002000000 */
[----:B------:R-:W-:-:S04]  /*1b5d0*/  IMAD.IADD R4, R3, 0x1, R4 ;  /* 0x0000000103047824 */ /* 0x000fc800078e0204 */
[----:B------:R-:W-:-:S07]  /*1b5e0*/  IMAD.MOV.U32 R13, RZ, RZ, R4 ;  /* 0x000000ffff0d7224 */ /* 0x000fce00078e0004 */
[----:B------:R-:W-:Y:S05]  /*1b5f0*/  WARPSYNC.COLLECTIVE R15, `(.L_x_2141) ;  /* 0x000000000f087348 */ /* 0x000fea0003c00000 */
[----:B------:R0:W1:Y:S02]  /*1b600*/  SHFL.UP P6, R14, R13, R12, R11 ;  /* 0x0400000c0d0e7389 */ /* 0x00006400000c000b */
[----:B01----:R-:W-:Y:S01]  /*1b610*/  ENDCOLLECTIVE ;  /* 0x000000000000791b */ /* 0x003fe20003800000 */
.L_x_2141:
[----:B------:R-:W-:Y:S02]  /*1b620*/  IMAD.MOV.U32 R12, RZ, RZ, 0x1f ;  /* 0x0000001fff0c7424 */ /* 0x000fe400078e00ff */
[----:B------:R-:W-:Y:S01]  /*1b630*/  IMAD.MOV.U32 R11, RZ, RZ, 0x1f ;  /* 0x0000001fff0b7424 */ /* 0x000fe200078e00ff */
[----:B------:R-:W-:-:S04]  /*1b640*/  SEL R3, R14, RZ, P5 ;  /* 0x000000ff0e037207 */ /* 0x000fc80002800000 */
[----:B------:R-:W-:-:S05]  /*1b650*/  IADD3 R3, R4, R3, RZ ;  /* 0x0000000304037210 */ /* 0x000fca0007ffe0ff */
[----:B------:R-:W-:-:S07]  /*1b660*/  IMAD.MOV.U32 R13, RZ, RZ, R3 ;  /* 0x000000ffff0d7224 */ /* 0x000fce00078e0003 */
[----:B------:R-:W-:Y:S05]  /*1b670*/  WARPSYNC.COLLECTIVE R15, `(.L_x_2142) ;  /* 0x000000000f087348 */ /* 0x000fea0003c00000 */
[----:B------:R0:W1:Y:S02]  /*1b680*/  SHFL.IDX P6, R14, R13, R12, R11 ;  /* 0x0000000c0d0e7389 */ /* 0x00006400000c000b */
[----:B01----:R-:W-:Y:S01]  /*1b690*/  ENDCOLLECTIVE ;  /* 0x000000000000791b */ /* 0x003fe20003800000 */
.L_x_2142:
[----:B------:R-:W-:Y:S05]  /*1b6a0*/  BRA `(.L_x_2143) ;  /* 0xffffffdc007c7947 */ /* 0x000fea000383ffff */
.L_x_2052:
[----:B------:R-:W-:Y:S01]  /*1b6b0*/  BSSY B0, `(.L_x_2144) ;  /* 0x0000006000007945 */ /* 0x000fe20003800000 */
[----:B------:R-:W-:Y:S01]  /*1b6c0*/  PLOP3.LUT P6, PT, P6, PT, PT, 0x8, 0x0 ;  /* 0x000000000000781c */ /* 0x000fe200037ce170 */
[----:B------:R-:W-:-:S12]  /*1b6d0*/  IMAD.MOV.U32 R15, RZ, RZ, -0x1 ;  /* 0xffffffffff0f7424 */ /* 0x000fd800078e00ff */
[----:B0-----:R-:W-:Y:S05]  /*1b6e0*/  WARPSYNC.COLLECTIVE R15, `(.L_x_2145) ;  /* 0x000000000f087348 */ /* 0x001fea0003c00000 */
[----:B------:R-:W-:Y:S01]  /*1b6f0*/  VOTE.ANY R14, PT, P6 ;  /* 0x00000000000e7806 */ /* 0x000fe200030e0100 */
[----:B0-----:R-:W-:Y:S06]  /*1b700*/  ENDCOLLECTIVE ;  /* 0x000000000000791b */ /* 0x001fec0003800000 */
.L_x_2145:
[----:B------:R-:W-:Y:S05]  /*1b710*/  BSYNC B0 ;  /* 0x0000000000007941 */ /* 0x000fea0003800000 */
.L_x_2144:
        /* <DEDUP_REMOVED lines=9> */
.L_x_2146:
[----:B------:R-:W-:Y:S01]  /*1b7b0*/  MOV R17, R14 ;  /* 0x0000000e00117202 */ /* 0x000fe20000000f00 */
[----:B------:R-:W-:Y:S06]  /*1b7c0*/  BRA `(.L_x_2147) ;  /* 0xffffffdc006c7947 */ /* 0x000fec000383ffff */
.L_x_2054:
[----:B------:R-:W-:Y:S01]  /*1b7d0*/  BSSY B0, `(.L_x_2148) ;  /* 0x0000007000007945 */ /* 0x000fe20003800000 */
[----:B------:R-:W-:Y:S02]  /*1b7e0*/  IMAD.MOV.U32 R13, RZ, RZ, R3 ;  /* 0x000000ffff0d7224 */ /* 0x000fe400078e0003 */
[----:B------:R-:W-:Y:S02]  /*1b7f0*/  IMAD.MOV.U32 R11, RZ, RZ, 0x1f ;  /* 0x0000001fff0b7424 */ /* 0x000fe400078e00ff */
[----:B------:R-:W-:-:S07]  /*1b800*/  IMAD.MOV.U32 R15, RZ, RZ, -0x1 ;  /* 0xffffffffff0f7424 */ /* 0x000fce00078e00ff */
[----:B012---:R-:W-:Y:S05]  /*1b810*/  WARPSYNC.COLLECTIVE R15, `(.L_x_2149) ;  /* 0x000000000f087348 */ /* 0x007fea0003c00000 */
[----:B------:R3:W4:Y:S02]  /*1b820*/  SHFL.IDX P6, R14, R13, R12, R11 ;  /* 0x0000000c0d0e7389 */ /* 0x00072400000c000b */
[----:B01234-:R-:W-:Y:S01]  /*1b830*/  ENDCOLLECTIVE ;  /* 0x000000000000791b */ /* 0x01ffe20003800000 */
.L_x_2149:
[----:B------:R-:W-:Y:S05]  /*1b840*/  BSYNC B0 ;  /* 0x0000000000007941 */ /* 0x000fea0003800000 */
.L_x_2148:
[----:B------:R-:W-:Y:S05]  /*1b850*/  BRA `(.L_x_2053) ;  /* 0xffffffdc00647947 */ /* 0x000fea000383ffff */
.L_x_2058:
[----:B0-----:R0:W1:Y:S02]  /*1b860*/  SYNCS.PHASECHK.TRANS64.TRYWAIT P0, [R7+URZ+0x13220], R0 ;  /* 0x01322000070075a7 */ /* 0x001064000800017f */
[----:B-1----:R-:W-:Y:S05]  /*1b870*/  @!P0 NANOSLEEP.SYNCS 0x989680 ;  /* 0x009896800000895d */ /* 0x002fea0003900000 */
[----:B------:R-:W1:Y:S02]  /*1b880*/  @!P0 SYNCS.PHASECHK.TRANS64 P0, [R7+URZ+0x13220], R0 ;  /* 0x01322000070085a7 */ /* 0x000e64000800007f */
[----:B-1----:R-:W-:Y:S05]  /*1b890*/  @!P0 BRA `(.L_x_2058) ;  /* 0xfffffffc00f08947 */ /* 0x002fea000383ffff */
[----:B------:R-:W-:Y:S05]  /*1b8a0*/  BRA `(.L_x_2150) ;  /* 0xffffffe000dc7947 */ /* 0x000fea000383ffff */
.L_x_2059:
        /* <DEDUP_REMOVED lines=11> */
.L_x_2152:
[----:B------:R-:W-:Y:S05]  /*1b960*/  BSYNC B0 ;  /* 0x0000000000007941 */ /* 0x000fea0003800000 */
.L_x_2151:
[----:B------:R-:W-:Y:S05]  /*1b970*/  BRA `(.L_x_2153) ;  /* 0xffffffe000c47947 */ /* 0x000fea000383ffff */
.L_x_2060:
[----:B------:R-:W-:Y:S01]  /*1b980*/  BSSY B0, `(.L_x_2154) ;  /* 0x0000006000007945 */ /* 0x000fe20003800000 */
[----:B------:R-:W-:-:S07]  /*1b990*/  IMAD.MOV.U32 R15, RZ, RZ, -0x1 ;  /* 0xffffffffff0f7424 */ /* 0x000fce00078e00ff */
[----:B0-----:R-:W-:Y:S05]  /*1b9a0*/  WARPSYNC.COLLECTIVE R15, `(.L_x_2155) ;  /* 0x000000000f0c7348 */ /* 0x001fea0003c00000 */
[----:B------:R-:W-:Y:S02]  /*1b9b0*/  ELECT P6, UR62, PT ;  /* 0x00000000003e782f */ /* 0x000fe400038c0000 */
[----:B------:R-:W-:Y:S01]  /*1b9c0*/  MOV R14, UR62 ;  /* 0x0000003e000e7c02 */ /* 0x000fe20008000f00 */
[----:B0-----:R-:W-:Y:S10]  /*1b9d0*/  ENDCOLLECTIVE ;  /* 0x000000000000791b */ /* 0x001ff40003800000 */
.L_x_2155:
[----:B------:R-:W-:Y:S05]  /*1b9e0*/  BSYNC B0 ;  /* 0x0000000000007941 */ /* 0x000fea0003800000 */
.L_x_2154:
[----:B------:R-:W-:Y:S05]  /*1b9f0*/  BRA `(.L_x_2156) ;  /* 0xffffffe000b87947 */ /* 0x000fea000383ffff */
.L_x_2062:
[----:B0-----:R0:W1:Y:S02]  /*1ba00*/  SYNCS.PHASECHK.TRANS64.TRYWAIT P1, [R5+URZ], R4 ;  /* 0x00000004050075a7 */ /* 0x001064000802017f */
[----:B-1----:R-:W-:Y:S05]  /*1ba10*/  @!P1 NANOSLEEP.SYNCS 0x989680 ;  /* 0x009896800000995d */ /* 0x002fea0003900000 */
[----:B------:R-:W1:Y:S02]  /*1ba20*/  @!P1 SYNCS.PHASECHK.TRANS64 P1, [R5+URZ], R4 ;  /* 0x00000004050095a7 */ /* 0x000e64000802007f */
[----:B-1----:R-:W-:Y:S05]  /*1ba30*/  @!P1 BRA `(.L_x_2062) ;  /* 0xfffffffc00f09947 */ /* 0x002fea000383ffff */
[----:B------:R-:W-:Y:S05]  /*1ba40*/  BRA `(.L_x_2157) ;  /* 0xffffffe000ec7947 */ /* 0x000fea000383ffff */
.L_x_2063:
[----:B-1----:R1:W2:Y:S02]  /*1ba50*/  SYNCS.PHASECHK.TRANS64.TRYWAIT P1, [R3+URZ], R0 ;  /* 0x00000000030075a7 */ /* 0x0022a4000802017f */
[----:B--2---:R-:W-:Y:S05]  /*1ba60*/  @!P1 NANOSLEEP.SYNCS 0x989680 ;  /* 0x009896800000995d */ /* 0x004fea0003900000 */
[----:B------:R-:W2:Y:S02]  /*1ba70*/  @!P1 SYNCS.PHASECHK.TRANS64 P1, [R3+URZ], R0 ;  /* 0x00000000030095a7 */ /* 0x000ea4000802007f */
[----:B--2---:R-:W-:Y:S05]  /*1ba80*/  @!P1 BRA `(.L_x_2063) ;  /* 0xfffffffc00f09947 */ /* 0x004fea000383ffff */
[----:B------:R-:W-:Y:S05]  /*1ba90*/  BRA `(.L_x_2158) ;  /* 0xffffffe000e07947 */ /* 0x000fea000383ffff */
.L_x_2065:
[----:B-1----:R1:W2:Y:S02]  /*1baa0*/  SYNCS.PHASECHK.TRANS64.TRYWAIT P1, [R3+URZ+0x13260], R4 ;  /* 0x01326004030075a7 */ /* 0x0022a4000802017f */
[----:B--2---:R-:W-:Y:S05]  /*1bab0*/  @!P1 NANOSLEEP.SYNCS 0x989680 ;  /* 0x009896800000995d */ /* 0x004fea0003900000 */
[----:B------:R-:W2:Y:S02]  /*1bac0*/  @!P1 SYNCS.PHASECHK.TRANS64 P1, [R3+URZ+0x13260], R4 ;  /* 0x01326004030095a7 */ /* 0x000ea4000802007f */
[----:B--2---:R-:W-:Y:S05]  /*1bad0*/  @!P1 BRA `(.L_x_2065) ;  /* 0xfffffffc00f09947 */ /* 0x004fea000383ffff */
[----:B------:R-:W-:Y:S05]  /*1bae0*/  BRA `(.L_x_2159) ;  /* 0xffffffe000e07947 */ /* 0x000fea000383ffff */
.L_x_2067:
[----:B0-----:R0:W2:Y:S02]  /*1baf0*/  SYNCS.PHASECHK.TRANS64.TRYWAIT P1, [R5+URZ+0x13260], R0 ;  /* 0x01326000050075a7 */ /* 0x0010a4000802017f */
[----:B--2---:R-:W-:Y:S05]  /*1bb00*/  @!P1 NANOSLEEP.SYNCS 0x989680 ;  /* 0x009896800000995d */ /* 0x004fea0003900000 */
[----:B------:R-:W2:Y:S02]  /*1bb10*/  @!P1 SYNCS.PHASECHK.TRANS64 P1, [R5+URZ+0x13260], R0 ;  /* 0x01326000050095a7 */ /* 0x000ea4000802007f */
[----:B--2---:R-:W-:Y:S05]  /*1bb20*/  @!P1 BRA `(.L_x_2067) ;  /* 0xfffffffc00f09947 */ /* 0x004fea000383ffff */
[----:B------:R-:W-:Y:S05]  /*1bb30*/  BRA `(.L_x_2160) ;  /* 0xffffffe000e07947 */ /* 0x000fea000383ffff */
.L_x_2069:
[----:B--2---:R2:W3:Y:S02]  /*1bb40*/  SYNCS.PHASECHK.TRANS64.TRYWAIT P0, [R3+URZ+0x13280], R4 ;  /* 0x01328004030075a7 */ /* 0x0044e4000800017f */
[----:B---3--:R-:W-:Y:S05]  /*1bb50*/  @!P0 NANOSLEEP.SYNCS 0x989680 ;  /* 0x009896800000895d */ /* 0x008fea0003900000 */
[----:B------:R-:W3:Y:S02]  /*1bb60*/  @!P0 SYNCS.PHASECHK.TRANS64 P0, [R3+URZ+0x13280], R4 ;  /* 0x01328004030085a7 */ /* 0x000ee4000800007f */
[----:B---3--:R-:W-:Y:S05]  /*1bb70*/  @!P0 BRA `(.L_x_2069) ;  /* 0xfffffffc00f08947 */ /* 0x008fea000383ffff */
[----:B------:R-:W-:Y:S05]  /*1bb80*/  BRA `(.L_x_2070) ;  /* 0xffffffe000dc7947 */ /* 0x000fea000383ffff */
.L_x_2161:
        /* <DEDUP_REMOVED lines=15> */
.L_x_2170:


//--------------------- .nv.global.init           --------------------------
	.section	.nv.global.init,"aw",@progbits
	.align	4
.nv.global.init:
	.type		_ZZN5flash28permute_output_fp8_VcolmajorIN4cute6TensorINS1_11ArrayEngineIN7cutlass10bfloat16_tELm32EEENS1_6LayoutINS1_5tupleIJNS8_IJNS1_1CILi2EEESA_NS9_ILi8EEEEEENS9_ILi1EEESD_EEENS8_IJNS8_IJSD_SA_NS9_ILi4EEEEEENS9_ILi0EEESH_EEEEEEEEEvRT_E9upper_map,@object
	.size		_ZZN5flash28permute_output_fp8_VcolmajorIN4cute6TensorINS1_11ArrayEngineIN7cutlass10bfloat16_tELm32EEENS1_6LayoutINS1_5tupleIJNS8_IJNS1_1CILi2EEESA_NS9_ILi8EEEEEENS9_ILi1EEESD_EEENS8_IJNS8_IJSD_SA_NS9_ILi4EEEEEENS9_ILi0EEESH_EEEEEEEEEvRT_E9upper_map,($str$23 - _ZZN5flash28permute_output_fp8_VcolmajorIN4cute6TensorINS1_11ArrayEngineIN7cutlass10bfloat16_tELm32EEENS1_6LayoutINS1_5tupleIJNS8_IJNS1_1CILi2EEESA_NS9_ILi8EEEEEENS9_ILi1EEESD_EEENS8_IJNS8_IJSD_SA_NS9_ILi4EEEEEENS9_ILi0EEESH_EEEEEEEEEvRT_E9upper_map)
_ZZN5flash28permute_output_fp8_VcolmajorIN4cute6TensorINS1_11ArrayEngineIN7cutlass10bfloat16_tELm32EEENS1_6LayoutINS1_5tupleIJNS8_IJNS1_1CILi2EEESA_NS9_ILi8EEEEEENS9_ILi1EEESD_EEENS8_IJNS8_IJSD_SA_NS9_ILi4EEEEEENS9_ILi0EEESH_EEEEEEEEEvRT_E9upper_map:
        /*0000*/ 	.byte	0x00, 0x00, 0x00, 0x00, 0x02, 0x00, 0x00, 0x00, 0x03, 0x00, 0x00, 0x00, 0x01, 0x00, 0x00, 0x00
	.type		$str$23,@object
	.size		$str$23,($str$24 - $str$23)
$str$23:
        /*0010*/ 	.byte	0x28, 0x61, 0x64, 0x64, 0x72, 0x65, 0x73, 0x73, 0x20, 0x26, 0x20, 0x6d, 0x61, 0x73, 0x6b, 0x29
        /*0020*/ 	.byte	0x20, 0x3d, 0x3d, 0x20, 0x30, 0x00
	.type		$str$24,@object
	.size		$str$24,(__unnamed_6 - $str$24)
$str$24:
        /*0026*/ 	.byte	0x2f, 0x74, 0x6d, 0x70, 0x2f, 0x6f, 0x73, 0x73, 0x5f, 0x6b, 0x65, 0x72, 0x6e, 0x65, 0x6c, 0x73
        /*0036*/ 	.byte	0x5f, 0x73, 0x72, 0x63, 0x2f, 0x66, 0x6c, 0x61, 0x73, 0x68, 0x5f, 0x61, 0x74, 0x74, 0x65, 0x6e
        /*0046*/ 	.byte	0x74, 0x69, 0x6f, 0x6e, 0x2f, 0x63, 0x73, 0x72, 0x63, 0x2f, 0x63, 0x75, 0x74, 0x6c, 0x61, 0x73
        /*0056*/ 	.byte	0x73, 0x2f, 0x69, 0x6e, 0x63, 0x6c, 0x75, 0x64, 0x65, 0x2f, 0x63, 0x75, 0x74, 0x65, 0x2f, 0x70
        /*0066*/ 	.byte	0x6f, 0x69, 0x6e, 0x74, 0x65, 0x72, 0x5f, 0x66, 0x6c, 0x61, 0x67, 0x67, 0x65, 0x64, 0x2e, 0x68
        /*0076*/ 	.byte	0x70, 0x70, 0x00
	.type		__unnamed_6,@object
	.size		__unnamed_6,(__unnamed_5 - __unnamed_6)
__unnamed_6:
        /* <DEDUP_REMOVED lines=24> */
        /*01f9*/ 	.byte	0x26, 0x5d, 0x00
	.type		__unnamed_5,@object
	.size		__unnamed_5,(__unnamed_4 - __unnamed_5)
__unnamed_5:
        /* <DEDUP_REMOVED lines=24> */
        /*037c*/ 	.byte	0x3e, 0x3e, 0x20, 0x26, 0x5d, 0x00
	.type		__unnamed_4,@object
	.size		__unnamed_4,(__unnamed_2 - __unnamed_4)
__unnamed_4:
        /* <DEDUP_REMOVED lines=28> */
        /*0542*/ 	.byte	0x3a, 0x43, 0x3c, 0x31, 0x30, 0x32, 0x34, 0x30, 0x3e, 0x3e, 0x3e, 0x3e, 0x3e, 0x5d, 0x00
	.type		__unnamed_2,@object
	.size		__unnamed_2,(__unnamed_1 - __unnamed_2)
__unnamed_2:
        /* <DEDUP_REMOVED lines=29> */
	.type		__unnamed_1,@object
	.size		__unnamed_1,(__unnamed_3 - __unnamed_1)
__unnamed_1:
        /* <DEDUP_REMOVED lines=29> */
        /*08f0*/ 	.byte	0x00
	.type		__unnamed_3,@object
	.size		__unnamed_3,(.L_2 - __unnamed_3)
__unnamed_3:
        /* <DEDUP_REMOVED lines=30> */
.L_2:


//--------------------- .nv.shared._ZN7cutlass13device_kernelIN5flash11enable_sm90INS1_16FlashAttnFwdSm90INS1_25CollectiveMainloopFwdSm90ILi2EN4cute5tupleIJNS5_1CILi1EEES8_S8_EEENS6_IJNS7_ILi192EEENS7_ILi160EEENS7_ILi64EEEEEELi64ENS_12float_e4m3_tEfNS_4arch4Sm90ELb0ELb0ELb1ELb0ELb0ELb0ELb0ELb1ELb1ELb0ELb0ELb0EEENS1_21CollectiveEpilogueFwdINS6_IJSA_SC_SB_EEES9_NS_10bfloat16_tESG_Li384ELb0ELb0ELb0ELb1EEENS1_29StaticPersistentTileSchedulerILb0EEEEEEEEEvNT_6ParamsE --------------------------
	.section	.nv.shared._ZN7cutlass13device_kernelIN5flash11enable_sm90INS1_16FlashAttnFwdSm90INS1_25CollectiveMainloopFwdSm90ILi2EN4cute5tupleIJNS5_1CILi1EEES8_S8_EEENS6_IJNS7_ILi192EEENS7_ILi160EEENS7_ILi64EEEEEELi64ENS_12float_e4m3_tEfNS_4arch4Sm90ELb0ELb0ELb1ELb0ELb0ELb0ELb0ELb1ELb1ELb0ELb0ELb0EEENS1_21CollectiveEpilogueFwdINS6_IJSA_SC_SB_EEES9_NS_10bfloat16_tESG_Li384ELb0ELb0ELb0ELb1EEENS1_29StaticPersistentTileSchedulerILb0EEEEEEEEEvNT_6ParamsE,"aw",@nobits
	.sectionflags	@""
	.align	16
	.zero		1024


//--------------------- .nv.shared.reserved.0     --------------------------
	.section	.nv.shared.reserved.0,"aw",@nobits
	.weak		__nv_reservedSMEM_offset_0_alias
	.size		__nv_reservedSMEM_offset_0_alias, 0, 0
	.other		__nv_reservedSMEM_offset_0_alias,@"STO_CUDA_RESERVED_SHARED STV_DEFAULT"
__nv_reservedSMEM_offset_0_alias:
	.zero		0


//--------------------- .nv.global                --------------------------
	.section	.nv.global,"aw",@nobits
.nv.global:
	.type		_ZN73_INTERNAL_95c1d04c_37_flash_fwd_hdim64_e4m3_softcap_sm90_cu_61719c98_46694cute1_E,@object
	.size		_ZN73_INTERNAL_95c1d04c_37_flash_fwd_hdim64_e4m3_softcap_sm90_cu_61719c98_46694cute1_E,(_ZN73_INTERNAL_95c1d04c_37_flash_fwd_hdim64_e4m3_softcap_sm90_cu_61719c98_46694cuda3std3__45__cpo6cbeginE - _ZN73_INTERNAL_95c1d04c_37_flash_fwd_hdim64_e4m3_softcap_sm90_cu_61719c98_46694cute1_E)
_ZN73_INTERNAL_95c1d04c_37_flash_fwd_hdim64_e4m3_softcap_sm90_cu_61719c98_46694cute1_E:
	.zero		1
	.type		_ZN73_INTERNAL_95c1d04c_37_flash_fwd_hdim64_e4m3_softcap_sm90_cu_61719c98_46694cuda3std3__45__cpo6cbeginE,@object
	.size		_ZN73_INTERNAL_95c1d04c_37_flash_fwd_hdim64_e4m3_softcap_sm90_cu_61719c98_46694cuda3std3__45__cpo6cbeginE,(_ZN73_INTERNAL_95c1d04c_37_flash_fwd_hdim64_e4m3_softcap_sm90_cu_61719c98_46694cuda3std3__48in_placeE - _ZN73_INTERNAL_95c1d04c_37_flash_fwd_hdim64_e4m3_softcap_sm90_cu_61719c98_46694cuda3std3__45__cpo6cbeginE)
_ZN73_INTERNAL_95c1d04c_37_flash_fwd_hdim64_e4m3_softcap_sm90_cu_61719c98_46694cuda3std3__45__cpo6cbeginE:
	.zero		1
	.type		_ZN73_INTERNAL_95c1d04c_37_flash_fwd_hdim64_e4m3_softcap_sm90_cu_61719c98_46694cuda3std3__48in_placeE,@object
	.size		_ZN73_INTERNAL_95c1d04c_37_flash_fwd_hdim64_e4m3_softcap_sm90_cu_61719c98_46694cuda3std3__48in_placeE,(_ZN73_INTERNAL_95c1d04c_37_flash_fwd_hdim64_e4m3_softcap_sm90_cu_61719c98_46694cuda3std6ranges3__45__cpo9iter_moveE - _ZN73_INTERNAL_95c1d04c_37_flash_fwd_hdim64_e4m3_softcap_sm90_cu_61719c98_46694cuda3std3__48in_placeE)
_ZN73_INTERNAL_95c1d04c_37_flash_fwd_hdim64_e4m3_softcap_sm90_cu_61719c98_46694cuda3std3__48in_placeE:
	.zero		1
	.type		_ZN73_INTERNAL_95c1d04c_37_flash_fwd_hdim64_e4m3_softcap_sm90_cu_61719c98_46694cuda3std6ranges3__45__cpo9iter_moveE,@object
	.size		_ZN73_INTERNAL_95c1d04c_37_flash_fwd_hdim64_e4m3_softcap_sm90_cu_61719c98_46694cuda3std6ranges3__45__cpo9iter_moveE,(_ZN73_INTERNAL_95c1d04c_37_flash_fwd_hdim64_e4m3_softcap_sm90_cu_61719c98_46694cuda3std3__45__cpo5beginE - _ZN73_INTERNAL_95c1d04c_37_flash_fwd_hdim64_e4m3_softcap_sm90_cu_61719c98_46694cuda3std6ranges3__45__cpo9iter_moveE)
_ZN73_INTERNAL_95c1d04c_37_flash_fwd_hdim64_e4m3_softcap_sm90_cu_61719c98_46694cuda3std6ranges3__45__cpo9iter_moveE:
	.zero		1
	.type		_ZN73_INTERNAL_95c1d04c_37_flash_fwd_hdim64_e4m3_softcap_sm90_cu_61719c98_46694cuda3std3__45__cpo5beginE,@object
	.size		_ZN73_INTERNAL_95c1d04c_37_flash_fwd_hdim64_e4m3_softcap_sm90_cu_61719c98_46694cuda3std3__45__cpo5beginE,(_ZN73_INTERNAL_95c1d04c_37_flash_fwd_hdim64_e4m3_softcap_sm90_cu_61719c98_46694cuda3std3__475_GLOBAL__N__95c1d04c_37_flash_fwd_hdim64_e4m3_softcap_sm90_cu_61719c98_46696ignoreE - _ZN73_INTERNAL_95c1d04c_37_flash_fwd_hdim64_e4m3_softcap_sm90_cu_61719c98_46694cuda3std3__45__cpo5beginE)
_ZN73_INTERNAL_95c1d04c_37_flash_fwd_hdim64_e4m3_softcap_sm90_cu_61719c98_46694cuda3std3__45__cpo5beginE:
	.zero		1
	.type		_ZN73_INTERNAL_95c1d04c_37_flash_fwd_hdim64_e4m3_softcap_sm90_cu_61719c98_46694cuda3std3__475_GLOBAL__N__95c1d04c_37_flash_fwd_hdim64_e4m3_softcap_sm90_cu_61719c98_46696ignoreE,@object
	.size		_ZN73_INTERNAL_95c1d04c_37_flash_fwd_hdim64_e4m3_softcap_sm90_cu_61719c98_46694cuda3std3__475_GLOBAL__N__95c1d04c_37_flash_fwd_hdim64_e4m3_softcap_sm90_cu_61719c98_46696ignoreE,(_ZN73_INTERNAL_95c1d04c_37_flash_fwd_hdim64_e4m3_softcap_sm90_cu_61719c98_46694cute7productE - _ZN73_INTERNAL_95c1d04c_37_flash_fwd_hdim64_e4m3_softcap_sm90_cu_61719c98_46694cuda3std3__475_GLOBAL__N__95c1d04c_37_flash_fwd_hdim64_e4m3_softcap_sm90_cu_61719c98_46696ignoreE)
_ZN73_INTERNAL_95c1d04c_37_flash_fwd_hdim64_e4m3_softcap_sm90_cu_61719c98_46694cuda3std3__475_GLOBAL__N__95c1d04c_37_flash_fwd_hdim64_e4m3_softcap_sm90_cu_61719c98_46696ignoreE:
	.zero		1
	.type		_ZN73_INTERNAL_95c1d04c_37_flash_fwd_hdim64_e4m3_softcap_sm90_cu_61719c98_46694cute7productE,@object
	.size		_ZN73_INTERNAL_95c1d04c_37_flash_fwd_hdim64_e4m3_softcap_sm90_cu_61719c98_46694cute7productE,(_ZN73_INTERNAL_95c1d04c_37_flash_fwd_hdim64_e4m3_softcap_sm90_cu_61719c98_46694cuda3std3__45__cpo3endE - _ZN73_INTERNAL_95c1d04c_37_flash_fwd_hdim64_e4m3_softcap_sm90_cu_61719c98_46694cute7productE)
_ZN73_INTERNAL_95c1d04c_37_flash_fwd_hdim64_e4m3_softcap_sm90_cu_61719c98_46694cute7productE:
	.zero		1
	.type		_ZN73_INTERNAL_95c1d04c_37_flash_fwd_hdim64_e4m3_softcap_sm90_cu_61719c98_46694cuda3std3__45__cpo3endE,@object
	.size		_ZN73_INTERNAL_95c1d04c_37_flash_fwd_hdim64_e4m3_softcap_sm90_cu_61719c98_46694cuda3std3__45__cpo3endE,(_ZN73_INTERNAL_95c1d04c_37_flash_fwd_hdim64_e4m3_softcap_sm90_cu_61719c98_46694cuda3std3__419piecewise_constructE - _ZN73_INTERNAL_95c1d04c_37_flash_fwd_hdim64_e4m3_softcap_sm90_cu_61719c98_46694cuda3std3__45__cpo3endE)
_ZN73_INTERNAL_95c1d04c_37_flash_fwd_hdim64_e4m3_softcap_sm90_cu_61719c98_46694cuda3std3__45__cpo3endE:
	.zero		1
	.type		_ZN73_INTERNAL_95c1d04c_37_flash_fwd_hdim64_e4m3_softcap_sm90_cu_61719c98_46694cuda3std3__419piecewise_constructE,@object
	.size		_ZN73_INTERNAL_95c1d04c_37_flash_fwd_hdim64_e4m3_softcap_sm90_cu_61719c98_46694cuda3std3__419piecewise_constructE,(_ZN73_INTERNAL_95c1d04c_37_flash_fwd_hdim64_e4m3_softcap_sm90_cu_61719c98_46694cuda3std3__45__cpo4cendE - _ZN73_INTERNAL_95c1d04c_37_flash_fwd_hdim64_e4m3_softcap_sm90_cu_61719c98_46694cuda3std3__419piecewise_constructE)
_ZN73_INTERNAL_95c1d04c_37_flash_fwd_hdim64_e4m3_softcap_sm90_cu_61719c98_46694cuda3std3__419piecewise_constructE:
	.zero		1
	.type		_ZN73_INTERNAL_95c1d04c_37_flash_fwd_hdim64_e4m3_softcap_sm90_cu_61719c98_46694cuda3std3__45__cpo4cendE,@object
	.size		_ZN73_INTERNAL_95c1d04c_37_flash_fwd_hdim64_e4m3_softcap_sm90_cu_61719c98_46694cuda3std3__45__cpo4cendE,(_ZN73_INTERNAL_95c1d04c_37_flash_fwd_hdim64_e4m3_softcap_sm90_cu_61719c98_46694cuda3std6ranges3__45__cpo4swapE - _ZN73_INTERNAL_95c1d04c_37_flash_fwd_hdim64_e4m3_softcap_sm90_cu_61719c98_46694cuda3std3__45__cpo4cendE)
_ZN73_INTERNAL_95c1d04c_37_flash_fwd_hdim64_e4m3_softcap_sm90_cu_61719c98_46694cuda3std3__45__cpo4cendE:
	.zero		1
	.type		_ZN73_INTERNAL_95c1d04c_37_flash_fwd_hdim64_e4m3_softcap_sm90_cu_61719c98_46694cuda3std6ranges3__45__cpo4swapE,@object
	.size		_ZN73_INTERNAL_95c1d04c_37_flash_fwd_hdim64_e4m3_softcap_sm90_cu_61719c98_46694cuda3std6ranges3__45__cpo4swapE,(.L_14 - _ZN73_INTERNAL_95c1d04c_37_flash_fwd_hdim64_e4m3_softcap_sm90_cu_61719c98_46694cuda3std6ranges3__45__cpo4swapE)
_ZN73_INTERNAL_95c1d04c_37_flash_fwd_hdim64_e4m3_softcap_sm90_cu_61719c98_46694cuda3std6ranges3__45__cpo4swapE:
	.zero		1
.L_14:


//--------------------- .nv.shared._ZN7cutlass13device_kernelIN5flash11enable_sm90INS1_16FlashAttnFwdSm90INS1_25CollectiveMainloopFwdSm90ILi2EN4cute5tupleIJNS5_1CILi1EEES8_S8_EEENS6_IJNS7_ILi192EEENS7_ILi160EEENS7_ILi64EEEEEELi64ENS_12float_e4m3_tEfNS_4arch4Sm90ELb0ELb0ELb1ELb1ELb0ELb0ELb0ELb1ELb1ELb0ELb0ELb0EEENS1_21CollectiveEpilogueFwdINS6_IJSA_SC_SB_EEES9_NS_10bfloat16_tESG_Li384ELb1ELb0ELb0ELb1EEENS1_36VarlenDynamicPersistentTileSchedulerILi192ELi160ELi384ELi128ELb0ELb0ELb1ELb0ELb1ELb1EEEEEEEEEvNT_6ParamsE --------------------------
	.section	.nv.shared._ZN7cutlass13device_kernelIN5flash11enable_sm90INS1_16FlashAttnFwdSm90INS1_25CollectiveMainloopFwdSm90ILi2EN4cute5tupleIJNS5_1CILi1EEES8_S8_EEENS6_IJNS7_ILi192EEENS7_ILi160EEENS7_ILi64EEEEEELi64ENS_12float_e4m3_tEfNS_4arch4Sm90ELb0ELb0ELb1ELb1ELb0ELb0ELb0ELb1ELb1ELb0ELb0ELb0EEENS1_21CollectiveEpilogueFwdINS6_IJSA_SC_SB_EEES9_NS_10bfloat16_tESG_Li384ELb1ELb0ELb0ELb1EEENS1_36VarlenDynamicPersistentTileSchedulerILi192ELi160ELi384ELi128ELb0ELb0ELb1ELb0ELb1ELb1EEEEEEEEEvNT_6ParamsE,"aw",@nobits
	.sectionflags	@""
	.align	16
	.zero		1024


//--------------------- .nv.shared._ZN7cutlass13device_kernelIN5flash11enable_sm90INS1_16FlashAttnFwdSm90INS1_25CollectiveMainloopFwdSm90ILi2EN4cute5tupleIJNS5_1CILi1EEES8_S8_EEENS6_IJNS7_ILi192EEENS7_ILi160EEENS7_ILi64EEEEEELi64ENS_12float_e4m3_tEfNS_4arch4Sm90ELb0ELb0ELb1ELb1ELb0ELb1ELb0ELb1ELb1ELb0ELb0ELb0EEENS1_21CollectiveEpilogueFwdINS6_IJSA_SC_SB_EEES9_NS_10bfloat16_tESG_Li384ELb1ELb0ELb0ELb1EEENS1_36VarlenDynamicPersistentTileSchedulerILi192ELi160ELi384ELi128ELb0ELb0ELb1ELb0ELb1ELb1EEEEEEEEEvNT_6ParamsE --------------------------
	.section	.nv.shared._ZN7cutlass13device_kernelIN5flash11enable_sm90INS1_16FlashAttnFwdSm90INS1_25CollectiveMainloopFwdSm90ILi2EN4cute5tupleIJNS5_1CILi1EEES8_S8_EEENS6_IJNS7_ILi192EEENS7_ILi160EEENS7_ILi64EEEEEELi64ENS_12float_e4m3_tEfNS_4arch4Sm90ELb0ELb0ELb1ELb1ELb0ELb1ELb0ELb1ELb1ELb0ELb0ELb0EEENS1_21CollectiveEpilogueFwdINS6_IJSA_SC_SB_EEES9_NS_10bfloat16_tESG_Li384ELb1ELb0ELb0ELb1EEENS1_36VarlenDynamicPersistentTileSchedulerILi192ELi160ELi384ELi128ELb0ELb0ELb1ELb0ELb1ELb1EEEEEEEEEvNT_6ParamsE,"aw",@nobits
	.sectionflags	@""
	.align	16
	.zero		1024


//--------------------- .nv.shared._ZN7cutlass13device_kernelIN5flash11enable_sm90INS1_16FlashAttnFwdSm90INS1_25CollectiveMainloopFwdSm90ILi2EN4cute5tupleIJNS5_1CILi1EEES8_S8_EEENS6_IJNS7_ILi192EEENS7_ILi160EEENS7_ILi64EEEEEELi64ENS_12float_e4m3_tEfNS_4arch4Sm90ELb0ELb1ELb1ELb0ELb0ELb0ELb0ELb1ELb1ELb0ELb0ELb0EEENS1_21CollectiveEpilogueFwdINS6_IJSA_SC_SB_EEES9_NS_10bfloat16_tESG_Li384ELb0ELb0ELb0ELb1EEENS1_30DynamicPersistentTileSchedulerILi384ELi128ELb0ELb0ELb1EEEEEEEEEvNT_6ParamsE --------------------------
	.section	.nv.shared._ZN7cutlass13device_kernelIN5flash11enable_sm90INS1_16FlashAttnFwdSm90INS1_25CollectiveMainloopFwdSm90ILi2EN4cute5tupleIJNS5_1CILi1EEES8_S8_EEENS6_IJNS7_ILi192EEENS7_ILi160EEENS7_ILi64EEEEEELi64ENS_12float_e4m3_tEfNS_4arch4Sm90ELb0ELb1ELb1ELb0ELb0ELb0ELb0ELb1ELb1ELb0ELb0ELb0EEENS1_21CollectiveEpilogueFwdINS6_IJSA_SC_SB_EEES9_NS_10bfloat16_tESG_Li384ELb0ELb0ELb0ELb1EEENS1_30DynamicPersistentTileSchedulerILi384ELi128ELb0ELb0ELb1EEEEEEEEEvNT_6ParamsE,"aw",@nobits
	.sectionflags	@""
	.align	16
	.zero		1024


//--------------------- .nv.shared._ZN7cutlass13device_kernelIN5flash11enable_sm90INS1_16FlashAttnFwdSm90INS1_25CollectiveMainloopFwdSm90ILi2EN4cute5tupleIJNS5_1CILi1EEES8_S8_EEENS6_IJNS7_ILi192EEENS7_ILi160EEENS7_ILi64EEEEEELi64ENS_12float_e4m3_tEfNS_4arch4Sm90ELb0ELb1ELb1ELb1ELb0ELb0ELb0ELb1ELb1ELb0ELb0ELb0EEENS1_21CollectiveEpilogueFwdINS6_IJSA_SC_SB_EEES9_NS_10bfloat16_tESG_Li384ELb1ELb0ELb0ELb1EEENS1_36VarlenDynamicPersistentTileSchedulerILi192ELi160ELi384ELi128ELb0ELb0ELb1ELb1ELb0ELb1EEEEEEEEEvNT_6ParamsE --------------------------
	.section	.nv.shared._ZN7cutlass13device_kernelIN5flash11enable_sm90INS1_16FlashAttnFwdSm90INS1_25CollectiveMainloopFwdSm90ILi2EN4cute5tupleIJNS5_1CILi1EEES8_S8_EEENS6_IJNS7_ILi192EEENS7_ILi160EEENS7_ILi64EEEEEELi64ENS_12float_e4m3_tEfNS_4arch4Sm90ELb0ELb1ELb1ELb1ELb0ELb0ELb0ELb1ELb1ELb0ELb0ELb0EEENS1_21CollectiveEpilogueFwdINS6_IJSA_SC_SB_EEES9_NS_10bfloat16_tESG_Li384ELb1ELb0ELb0ELb1EEENS1_36VarlenDynamicPersistentTileSchedulerILi192ELi160ELi384ELi128ELb0ELb0ELb1ELb1ELb0ELb1EEEEEEEEEvNT_6ParamsE,"aw",@nobits
	.sectionflags	@""
	.align	16
	.zero		1024


//--------------------- .nv.shared._ZN7cutlass13device_kernelIN5flash11enable_sm90INS1_16FlashAttnFwdSm90INS1_25CollectiveMainloopFwdSm90ILi2EN4cute5tupleIJNS5_1CILi1EEES8_S8_EEENS6_IJNS7_ILi192EEENS7_ILi160EEENS7_ILi64EEEEEELi64ENS_12float_e4m3_tEfNS_4arch4Sm90ELb0ELb1ELb1ELb1ELb0ELb1ELb0ELb1ELb1ELb0ELb0ELb0EEENS1_21CollectiveEpilogueFwdINS6_IJSA_SC_SB_EEES9_NS_10bfloat16_tESG_Li384ELb1ELb0ELb0ELb1EEENS1_36VarlenDynamicPersistentTileSchedulerILi192ELi160ELi384ELi128ELb0ELb0ELb1ELb1ELb0ELb1EEEEEEEEEvNT_6ParamsE --------------------------
	.section	.nv.shared._ZN7cutlass13device_kernelIN5flash11enable_sm90INS1_16FlashAttnFwdSm90INS1_25CollectiveMainloopFwdSm90ILi2EN4cute5tupleIJNS5_1CILi1EEES8_S8_EEENS6_IJNS7_ILi192EEENS7_ILi160EEENS7_ILi64EEEEEELi64ENS_12float_e4m3_tEfNS_4arch4Sm90ELb0ELb1ELb1ELb1ELb0ELb1ELb0ELb1ELb1ELb0ELb0ELb0EEENS1_21CollectiveEpilogueFwdINS6_IJSA_SC_SB_EEES9_NS_10bfloat16_tESG_Li384ELb1ELb0ELb0ELb1EEENS1_36VarlenDynamicPersistentTileSchedulerILi192ELi160ELi384ELi128ELb0ELb0ELb1ELb1ELb0ELb1EEEEEEEEEvNT_6ParamsE,"aw",@nobits
	.sectionflags	@""
	.align	16
	.zero		1024


//--------------------- .nv.shared._ZN7cutlass13device_kernelIN5flash11enable_sm90INS1_16FlashAttnFwdSm90INS1_25CollectiveMainloopFwdSm90ILi2EN4cute5tupleIJNS5_1CILi1EEES8_S8_EEENS6_IJNS7_ILi192EEENS7_ILi160EEENS7_ILi64EEEEEELi64ENS_12float_e4m3_tEfNS_4arch4Sm90ELb1ELb0ELb1ELb0ELb0ELb0ELb0ELb1ELb1ELb0ELb0ELb0EEENS1_21CollectiveEpilogueFwdINS6_IJSA_SC_SB_EEES9_NS_10bfloat16_tESG_Li384ELb0ELb0ELb0ELb1EEENS1_30DynamicPersistentTileSchedulerILi384ELi128ELb0ELb0ELb1EEEEEEEEEvNT_6ParamsE --------------------------
	.section	.nv.shared._ZN7cutlass13device_kernelIN5flash11enable_sm90INS1_16FlashAttnFwdSm90INS1_25CollectiveMainloopFwdSm90ILi2EN4cute5tupleIJNS5_1CILi1EEES8_S8_EEENS6_IJNS7_ILi192EEENS7_ILi160EEENS7_ILi64EEEEEELi64ENS_12float_e4m3_tEfNS_4arch4Sm90ELb1ELb0ELb1ELb0ELb0ELb0ELb0ELb1ELb1ELb0ELb0ELb0EEENS1_21CollectiveEpilogueFwdINS6_IJSA_SC_SB_EEES9_NS_10bfloat16_tESG_Li384ELb0ELb0ELb0ELb1EEENS1_30DynamicPersistentTileSchedulerILi384ELi128ELb0ELb0ELb1EEEEEEEEEvNT_6ParamsE,"aw",@nobits
	.sectionflags	@""
	.align	16
	.zero		1024


//--------------------- .nv.shared._ZN7cutlass13device_kernelIN5flash11enable_sm90INS1_16FlashAttnFwdSm90INS1_25CollectiveMainloopFwdSm90ILi2EN4cute5tupleIJNS5_1CILi1EEES8_S8_EEENS6_IJNS7_ILi192EEENS7_ILi160EEENS7_ILi64EEEEEELi64ENS_12float_e4m3_tEfNS_4arch4Sm90ELb1ELb0ELb1ELb1ELb0ELb0ELb0ELb1ELb1ELb0ELb0ELb0EEENS1_21CollectiveEpilogueFwdINS6_IJSA_SC_SB_EEES9_NS_10bfloat16_tESG_Li384ELb1ELb0ELb0ELb1EEENS1_36VarlenDynamicPersistentTileSchedulerILi192ELi160ELi384ELi128ELb0ELb0ELb1ELb1ELb1ELb1EEEEEEEEEvNT_6ParamsE --------------------------
	.section	.nv.shared._ZN7cutlass13device_kernelIN5flash11enable_sm90INS1_16FlashAttnFwdSm90INS1_25CollectiveMainloopFwdSm90ILi2EN4cute5tupleIJNS5_1CILi1EEES8_S8_EEENS6_IJNS7_ILi192EEENS7_ILi160EEENS7_ILi64EEEEEELi64ENS_12float_e4m3_tEfNS_4arch4Sm90ELb1ELb0ELb1ELb1ELb0ELb0ELb0ELb1ELb1ELb0ELb0ELb0EEENS1_21CollectiveEpilogueFwdINS6_IJSA_SC_SB_EEES9_NS_10bfloat16_tESG_Li384ELb1ELb0ELb0ELb1EEENS1_36VarlenDynamicPersistentTileSchedulerILi192ELi160ELi384ELi128ELb0ELb0ELb1ELb1ELb1ELb1EEEEEEEEEvNT_6ParamsE,"aw",@nobits
	.sectionflags	@""
	.align	16
	.zero		1024


//--------------------- .nv.shared._ZN7cutlass13device_kernelIN5flash11enable_sm90INS1_16FlashAttnFwdSm90INS1_25CollectiveMainloopFwdSm90ILi2EN4cute5tupleIJNS5_1CILi1EEES8_S8_EEENS6_IJNS7_ILi192EEENS7_ILi160EEENS7_ILi64EEEEEELi64ENS_12float_e4m3_tEfNS_4arch4Sm90ELb1ELb0ELb1ELb1ELb0ELb1ELb0ELb1ELb1ELb0ELb0ELb0EEENS1_21CollectiveEpilogueFwdINS6_IJSA_SC_SB_EEES9_NS_10bfloat16_tESG_Li384ELb1ELb0ELb0ELb1EEENS1_36VarlenDynamicPersistentTileSchedulerILi192ELi160ELi384ELi128ELb0ELb0ELb1ELb1ELb1ELb1EEEEEEEEEvNT_6ParamsE --------------------------
	.section	.nv.shared._ZN7cutlass13device_kernelIN5flash11enable_sm90INS1_16FlashAttnFwdSm90INS1_25CollectiveMainloopFwdSm90ILi2EN4cute5tupleIJNS5_1CILi1EEES8_S8_EEENS6_IJNS7_ILi192EEENS7_ILi160EEENS7_ILi64EEEEEELi64ENS_12float_e4m3_tEfNS_4arch4Sm90ELb1ELb0ELb1ELb1ELb0ELb1ELb0ELb1ELb1ELb0ELb0ELb0EEENS1_21CollectiveEpilogueFwdINS6_IJSA_SC_SB_EEES9_NS_10bfloat16_tESG_Li384ELb1ELb0ELb0ELb1EEENS1_36VarlenDynamicPersistentTileSchedulerILi192ELi160ELi384ELi128ELb0ELb0ELb1ELb1ELb1ELb1EEEEEEEEEvNT_6ParamsE,"aw",@nobits
	.sectionflags	@""
	.align	16
	.zero		1024


//--------------------- .nv.constant0._ZN7cutlass13device_kernelIN5flash11enable_sm90INS1_16FlashAttnFwdSm90INS1_25CollectiveMainloopFwdSm90ILi2EN4cute5tupleIJNS5_1CILi1EEES8_S8_EEENS6_IJNS7_ILi192EEENS7_ILi160EEENS7_ILi64EEEEEELi64ENS_12float_e4m3_tEfNS_4arch4Sm90ELb0ELb0ELb1ELb0ELb0ELb0ELb0ELb1ELb1ELb0ELb0ELb0EEENS1_21CollectiveEpilogueFwdINS6_IJSA_SC_SB_EEES9_NS_10bfloat16_tESG_Li384ELb0ELb0ELb0ELb1EEENS1_29StaticPersistentTileSchedulerILb0EEEEEEEEEvNT_6ParamsE --------------------------
	.section	.nv.constant0._ZN7cutlass13device_kernelIN5flash11enable_sm90INS1_16FlashAttnFwdSm90INS1_25CollectiveMainloopFwdSm90ILi2EN4cute5tupleIJNS5_1CILi1EEES8_S8_EEENS6_IJNS7_ILi192EEENS7_ILi160EEENS7_ILi64EEEEEELi64ENS_12float_e4m3_tEfNS_4arch4Sm90ELb0ELb0ELb1ELb0ELb0ELb0ELb0ELb1ELb1ELb0ELb0ELb0EEENS1_21CollectiveEpilogueFwdINS6_IJSA_SC_SB_EEES9_NS_10bfloat16_tESG_Li384ELb0ELb0ELb0ELb1EEENS1_29StaticPersistentTileSchedulerILb0EEEEEEEEEvNT_6ParamsE,"a",@progbits
	.sectionflags	@""
	.align	4
.nv.constant0._ZN7cutlass13device_kernelIN5flash11enable_sm90INS1_16FlashAttnFwdSm90INS1_25CollectiveMainloopFwdSm90ILi2EN4cute5tupleIJNS5_1CILi1EEES8_S8_EEENS6_IJNS7_ILi192EEENS7_ILi160EEENS7_ILi64EEEEEELi64ENS_12float_e4m3_tEfNS_4arch4Sm90ELb0ELb0ELb1ELb0ELb0ELb0ELb0ELb1ELb1ELb0ELb0ELb0EEENS1_21CollectiveEpilogueFwdINS6_IJSA_SC_SB_EEES9_NS_10bfloat16_tESG_Li384ELb0ELb0ELb0ELb1EEENS1_29StaticPersistentTileSchedulerILb0EEEEEEEEEvNT_6ParamsE:
	.zero		3584


//--------------------- .nv.constant0._ZN7cutlass13device_kernelIN5flash11enable_sm90INS1_16FlashAttnFwdSm90INS1_25CollectiveMainloopFwdSm90ILi2EN4cute5tupleIJNS5_1CILi1EEES8_S8_EEENS6_IJNS7_ILi192EEENS7_ILi160EEENS7_ILi64EEEEEELi64ENS_12float_e4m3_tEfNS_4arch4Sm90ELb0ELb0ELb1ELb1ELb0ELb0ELb0ELb1ELb1ELb0ELb0ELb0EEENS1_21CollectiveEpilogueFwdINS6_IJSA_SC_SB_EEES9_NS_10bfloat16_tESG_Li384ELb1ELb0ELb0ELb1EEENS1_36VarlenDynamicPersistentTileSchedulerILi192ELi160ELi384ELi128ELb0ELb0ELb1ELb0ELb1ELb1EEEEEEEEEvNT_6ParamsE --------------------------
	.section	.nv.constant0._ZN7cutlass13device_kernelIN5flash11enable_sm90INS1_16FlashAttnFwdSm90INS1_25CollectiveMainloopFwdSm90ILi2EN4cute5tupleIJNS5_1CILi1EEES8_S8_EEENS6_IJNS7_ILi192EEENS7_ILi160EEENS7_ILi64EEEEEELi64ENS_12float_e4m3_tEfNS_4arch4Sm90ELb0ELb0ELb1ELb1ELb0ELb0ELb0ELb1ELb1ELb0ELb0ELb0EEENS1_21CollectiveEpilogueFwdINS6_IJSA_SC_SB_EEES9_NS_10bfloat16_tESG_Li384ELb1ELb0ELb0ELb1EEENS1_36VarlenDynamicPersistentTileSchedulerILi192ELi160ELi384ELi128ELb0ELb0ELb1ELb0ELb1ELb1EEEEEEEEEvNT_6ParamsE,"a",@progbits
	.sectionflags	@""
	.align	4
.nv.constant0._ZN7cutlass13device_kernelIN5flash11enable_sm90INS1_16FlashAttnFwdSm90INS1_25CollectiveMainloopFwdSm90ILi2EN4cute5tupleIJNS5_1CILi1EEES8_S8_EEENS6_IJNS7_ILi192EEENS7_ILi160EEENS7_ILi64EEEEEELi64ENS_12float_e4m3_tEfNS_4arch4Sm90ELb0ELb0ELb1ELb1ELb0ELb0ELb0ELb1ELb1ELb0ELb0ELb0EEENS1_21CollectiveEpilogueFwdINS6_IJSA_SC_SB_EEES9_NS_10bfloat16_tESG_Li384ELb1ELb0ELb0ELb1EEENS1_36VarlenDynamicPersistentTileSchedulerILi192ELi160ELi384ELi128ELb0ELb0ELb1ELb0ELb1ELb1EEEEEEEEEvNT_6ParamsE:
	.zero		3200


//--------------------- .nv.constant0._ZN7cutlass13device_kernelIN5flash11enable_sm90INS1_16FlashAttnFwdSm90INS1_25CollectiveMainloopFwdSm90ILi2EN4cute5tupleIJNS5_1CILi1EEES8_S8_EEENS6_IJNS7_ILi192EEENS7_ILi160EEENS7_ILi64EEEEEELi64ENS_12float_e4m3_tEfNS_4arch4Sm90ELb0ELb0ELb1ELb1ELb0ELb1ELb0ELb1ELb1ELb0ELb0ELb0EEENS1_21CollectiveEpilogueFwdINS6_IJSA_SC_SB_EEES9_NS_10bfloat16_tESG_Li384ELb1ELb0ELb0ELb1EEENS1_36VarlenDynamicPersistentTileSchedulerILi192ELi160ELi384ELi128ELb0ELb0ELb1ELb0ELb1ELb1EEEEEEEEEvNT_6ParamsE --------------------------
	.section	.nv.constant0._ZN7cutlass13device_kernelIN5flash11enable_sm90INS1_16FlashAttnFwdSm90INS1_25CollectiveMainloopFwdSm90ILi2EN4cute5tupleIJNS5_1CILi1EEES8_S8_EEENS6_IJNS7_ILi192EEENS7_ILi160EEENS7_ILi64EEEEEELi64ENS_12float_e4m3_tEfNS_4arch4Sm90ELb0ELb0ELb1ELb1ELb0ELb1ELb0ELb1ELb1ELb0ELb0ELb0EEENS1_21CollectiveEpilogueFwdINS6_IJSA_SC_SB_EEES9_NS_10bfloat16_tESG_Li384ELb1ELb0ELb0ELb1EEENS1_36VarlenDynamicPersistentTileSchedulerILi192ELi160ELi384ELi128ELb0ELb0ELb1ELb0ELb1ELb1EEEEEEEEEvNT_6ParamsE,"a",@progbits
	.sectionflags	@""
	.align	4
.nv.constant0._ZN7cutlass13device_kernelIN5flash11enable_sm90INS1_16FlashAttnFwdSm90INS1_25CollectiveMainloopFwdSm90ILi2EN4cute5tupleIJNS5_1CILi1EEES8_S8_EEENS6_IJNS7_ILi192EEENS7_ILi160EEENS7_ILi64EEEEEELi64ENS_12float_e4m3_tEfNS_4arch4Sm90ELb0ELb0ELb1ELb1ELb0ELb1ELb0ELb1ELb1ELb0ELb0ELb0EEENS1_21CollectiveEpilogueFwdINS6_IJSA_SC_SB_EEES9_NS_10bfloat16_tESG_Li384ELb1ELb0ELb0ELb1EEENS1_36VarlenDynamicPersistentTileSchedulerILi192ELi160ELi384ELi128ELb0ELb0ELb1ELb0ELb1ELb1EEEEEEEEEvNT_6ParamsE:
	.zero		3200


//--------------------- .nv.constant0._ZN7cutlass13device_kernelIN5flash11enable_sm90INS1_16FlashAttnFwdSm90INS1_25CollectiveMainloopFwdSm90ILi2EN4cute5tupleIJNS5_1CILi1EEES8_S8_EEENS6_IJNS7_ILi192EEENS7_ILi160EEENS7_ILi64EEEEEELi64ENS_12float_e4m3_tEfNS_4arch4Sm90ELb0ELb1ELb1ELb0ELb0ELb0ELb0ELb1ELb1ELb0ELb0ELb0EEENS1_21CollectiveEpilogueFwdINS6_IJSA_SC_SB_EEES9_NS_10bfloat16_tESG_Li384ELb0ELb0ELb0ELb1EEENS1_30DynamicPersistentTileSchedulerILi384ELi128ELb0ELb0ELb1EEEEEEEEEvNT_6ParamsE --------------------------
	.section	.nv.constant0._ZN7cutlass13device_kernelIN5flash11enable_sm90INS1_16FlashAttnFwdSm90INS1_25CollectiveMainloopFwdSm90ILi2EN4cute5tupleIJNS5_1CILi1EEES8_S8_EEENS6_IJNS7_ILi192EEENS7_ILi160EEENS7_ILi64EEEEEELi64ENS_12float_e4m3_tEfNS_4arch4Sm90ELb0ELb1ELb1ELb0ELb0ELb0ELb0ELb1ELb1ELb0ELb0ELb0EEENS1_21CollectiveEpilogueFwdINS6_IJSA_SC_SB_EEES9_NS_10bfloat16_tESG_Li384ELb0ELb0ELb0ELb1EEENS1_30DynamicPersistentTileSchedulerILi384ELi128ELb0ELb0ELb1EEEEEEEEEvNT_6ParamsE,"a",@progbits
	.sectionflags	@""
	.align	4
.nv.constant0._ZN7cutlass13device_kernelIN5flash11enable_sm90INS1_16FlashAttnFwdSm90INS1_25CollectiveMainloopFwdSm90ILi2EN4cute5tupleIJNS5_1CILi1EEES8_S8_EEENS6_IJNS7_ILi192EEENS7_ILi160EEENS7_ILi64EEEEEELi64ENS_12float_e4m3_tEfNS_4arch4Sm90ELb0ELb1ELb1ELb0ELb0ELb0ELb0ELb1ELb1ELb0ELb0ELb0EEENS1_21CollectiveEpilogueFwdINS6_IJSA_SC_SB_EEES9_NS_10bfloat16_tESG_Li384ELb0ELb0ELb0ELb1EEENS1_30DynamicPersistentTileSchedulerILi384ELi128ELb0ELb0ELb1EEEEEEEEEvNT_6ParamsE:
	.zero		3584


//--------------------- .nv.constant0._ZN7cutlass13device_kernelIN5flash11enable_sm90INS1_16FlashAttnFwdSm90INS1_25CollectiveMainloopFwdSm90ILi2EN4cute5tupleIJNS5_1CILi1EEES8_S8_EEENS6_IJNS7_ILi192EEENS7_ILi160EEENS7_ILi64EEEEEELi64ENS_12float_e4m3_tEfNS_4arch4Sm90ELb0ELb1ELb1ELb1ELb0ELb0ELb0ELb1ELb1ELb0ELb0ELb0EEENS1_21CollectiveEpilogueFwdINS6_IJSA_SC_SB_EEES9_NS_10bfloat16_tESG_Li384ELb1ELb0ELb0ELb1EEENS1_36VarlenDynamicPersistentTileSchedulerILi192ELi160ELi384ELi128ELb0ELb0ELb1ELb1ELb0ELb1EEEEEEEEEvNT_6ParamsE --------------------------
	.section	.nv.constant0._ZN7cutlass13device_kernelIN5flash11enable_sm90INS1_16FlashAttnFwdSm90INS1_25CollectiveMainloopFwdSm90ILi2EN4cute5tupleIJNS5_1CILi1EEES8_S8_EEENS6_IJNS7_ILi192EEENS7_ILi160EEENS7_ILi64EEEEEELi64ENS_12float_e4m3_tEfNS_4arch4Sm90ELb0ELb1ELb1ELb1ELb0ELb0ELb0ELb1ELb1ELb0ELb0ELb0EEENS1_21CollectiveEpilogueFwdINS6_IJSA_SC_SB_EEES9_NS_10bfloat16_tESG_Li384ELb1ELb0ELb0ELb1EEENS1_36VarlenDynamicPersistentTileSchedulerILi192ELi160ELi384ELi128ELb0ELb0ELb1ELb1ELb0ELb1EEEEEEEEEvNT_6ParamsE,"a",@progbits
	.sectionflags	@""
	.align	4
.nv.constant0._ZN7cutlass13device_kernelIN5flash11enable_sm90INS1_16FlashAttnFwdSm90INS1_25CollectiveMainloopFwdSm90ILi2EN4cute5tupleIJNS5_1CILi1EEES8_S8_EEENS6_IJNS7_ILi192EEENS7_ILi160EEENS7_ILi64EEEEEELi64ENS_12float_e4m3_tEfNS_4arch4Sm90ELb0ELb1ELb1ELb1ELb0ELb0ELb0ELb1ELb1ELb0ELb0ELb0EEENS1_21CollectiveEpilogueFwdINS6_IJSA_SC_SB_EEES9_NS_10bfloat16_tESG_Li384ELb1ELb0ELb0ELb1EEENS1_36VarlenDynamicPersistentTileSchedulerILi192ELi160ELi384ELi128ELb0ELb0ELb1ELb1ELb0ELb1EEEEEEEEEvNT_6ParamsE:
	.zero		3200


//--------------------- .nv.constant0._ZN7cutlass13device_kernelIN5flash11enable_sm90INS1_16FlashAttnFwdSm90INS1_25CollectiveMainloopFwdSm90ILi2EN4cute5tupleIJNS5_1CILi1EEES8_S8_EEENS6_IJNS7_ILi192EEENS7_ILi160EEENS7_ILi64EEEEEELi64ENS_12float_e4m3_tEfNS_4arch4Sm90ELb0ELb1ELb1ELb1ELb0ELb1ELb0ELb1ELb1ELb0ELb0ELb0EEENS1_21CollectiveEpilogueFwdINS6_IJSA_SC_SB_EEES9_NS_10bfloat16_tESG_Li384ELb1ELb0ELb0ELb1EEENS1_36VarlenDynamicPersistentTileSchedulerILi192ELi160ELi384ELi128ELb0ELb0ELb1ELb1ELb0ELb1EEEEEEEEEvNT_6ParamsE --------------------------
	.section	.nv.constant0._ZN7cutlass13device_kernelIN5flash11enable_sm90INS1_16FlashAttnFwdSm90INS1_25CollectiveMainloopFwdSm90ILi2EN4cute5tupleIJNS5_1CILi1EEES8_S8_EEENS6_IJNS7_ILi192EEENS7_ILi160EEENS7_ILi64EEEEEELi64ENS_12float_e4m3_tEfNS_4arch4Sm90ELb0ELb1ELb1ELb1ELb0ELb1ELb0ELb1ELb1ELb0ELb0ELb0EEENS1_21CollectiveEpilogueFwdINS6_IJSA_SC_SB_EEES9_NS_10bfloat16_tESG_Li384ELb1ELb0ELb0ELb1EEENS1_36VarlenDynamicPersistentTileSchedulerILi192ELi160ELi384ELi128ELb0ELb0ELb1ELb1ELb0ELb1EEEEEEEEEvNT_6ParamsE,"a",@progbits
	.sectionflags	@""
	.align	4
.nv.constant0._ZN7cutlass13device_kernelIN5flash11enable_sm90INS1_16FlashAttnFwdSm90INS1_25CollectiveMainloopFwdSm90ILi2EN4cute5tupleIJNS5_1CILi1EEES8_S8_EEENS6_IJNS7_ILi192EEENS7_ILi160EEENS7_ILi64EEEEEELi64ENS_12float_e4m3_tEfNS_4arch4Sm90ELb0ELb1ELb1ELb1ELb0ELb1ELb0ELb1ELb1ELb0ELb0ELb0EEENS1_21CollectiveEpilogueFwdINS6_IJSA_SC_SB_EEES9_NS_10bfloat16_tESG_Li384ELb1ELb0ELb0ELb1EEENS1_36VarlenDynamicPersistentTileSchedulerILi192ELi160ELi384ELi128ELb0ELb0ELb1ELb1ELb0ELb1EEEEEEEEEvNT_6ParamsE:
	.zero		3200


//--------------------- .nv.constant0._ZN7cutlass13device_kernelIN5flash11enable_sm90INS1_16FlashAttnFwdSm90INS1_25CollectiveMainloopFwdSm90ILi2EN4cute5tupleIJNS5_1CILi1EEES8_S8_EEENS6_IJNS7_ILi192EEENS7_ILi160EEENS7_ILi64EEEEEELi64ENS_12float_e4m3_tEfNS_4arch4Sm90ELb1ELb0ELb1ELb0ELb0ELb0ELb0ELb1ELb1ELb0ELb0ELb0EEENS1_21CollectiveEpilogueFwdINS6_IJSA_SC_SB_EEES9_NS_10bfloat16_tESG_Li384ELb0ELb0ELb0ELb1EEENS1_30DynamicPersistentTileSchedulerILi384ELi128ELb0ELb0ELb1EEEEEEEEEvNT_6ParamsE --------------------------
	.section	.nv.constant0._ZN7cutlass13device_kernelIN5flash11enable_sm90INS1_16FlashAttnFwdSm90INS1_25CollectiveMainloopFwdSm90ILi2EN4cute5tupleIJNS5_1CILi1EEES8_S8_EEENS6_IJNS7_ILi192EEENS7_ILi160EEENS7_ILi64EEEEEELi64ENS_12float_e4m3_tEfNS_4arch4Sm90ELb1ELb0ELb1ELb0ELb0ELb0ELb0ELb1ELb1ELb0ELb0ELb0EEENS1_21CollectiveEpilogueFwdINS6_IJSA_SC_SB_EEES9_NS_10bfloat16_tESG_Li384ELb0ELb0ELb0ELb1EEENS1_30DynamicPersistentTileSchedulerILi384ELi128ELb0ELb0ELb1EEEEEEEEEvNT_6ParamsE,"a",@progbits
	.sectionflags	@""
	.align	4
.nv.constant0._ZN7cutlass13device_kernelIN5flash11enable_sm90INS1_16FlashAttnFwdSm90INS1_25CollectiveMainloopFwdSm90ILi2EN4cute5tupleIJNS5_1CILi1EEES8_S8_EEENS6_IJNS7_ILi192EEENS7_ILi160EEENS7_ILi64EEEEEELi64ENS_12float_e4m3_tEfNS_4arch4Sm90ELb1ELb0ELb1ELb0ELb0ELb0ELb0ELb1ELb1ELb0ELb0ELb0EEENS1_21CollectiveEpilogueFwdINS6_IJSA_SC_SB_EEES9_NS_10bfloat16_tESG_Li384ELb0ELb0ELb0ELb1EEENS1_30DynamicPersistentTileSchedulerILi384ELi128ELb0ELb0ELb1EEEEEEEEEvNT_6ParamsE:
	.zero		3584


//--------------------- .nv.constant0._ZN7cutlass13device_kernelIN5flash11enable_sm90INS1_16FlashAttnFwdSm90INS1_25CollectiveMainloopFwdSm90ILi2EN4cute5tupleIJNS5_1CILi1EEES8_S8_EEENS6_IJNS7_ILi192EEENS7_ILi160EEENS7_ILi64EEEEEELi64ENS_12float_e4m3_tEfNS_4arch4Sm90ELb1ELb0ELb1ELb1ELb0ELb0ELb0ELb1ELb1ELb0ELb0ELb0EEENS1_21CollectiveEpilogueFwdINS6_IJSA_SC_SB_EEES9_NS_10bfloat16_tESG_Li384ELb1ELb0ELb0ELb1EEENS1_36VarlenDynamicPersistentTileSchedulerILi192ELi160ELi384ELi128ELb0ELb0ELb1ELb1ELb1ELb1EEEEEEEEEvNT_6ParamsE --------------------------
	.section	.nv.constant0._ZN7cutlass13device_kernelIN5flash11enable_sm90INS1_16FlashAttnFwdSm90INS1_25CollectiveMainloopFwdSm90ILi2EN4cute5tupleIJNS5_1CILi1EEES8_S8_EEENS6_IJNS7_ILi192EEENS7_ILi160EEENS7_ILi64EEEEEELi64ENS_12float_e4m3_tEfNS_4arch4Sm90ELb1ELb0ELb1ELb1ELb0ELb0ELb0ELb1ELb1ELb0ELb0ELb0EEENS1_21CollectiveEpilogueFwdINS6_IJSA_SC_SB_EEES9_NS_10bfloat16_tESG_Li384ELb1ELb0ELb0ELb1EEENS1_36VarlenDynamicPersistentTileSchedulerILi192ELi160ELi384ELi128ELb0ELb0ELb1ELb1ELb1ELb1EEEEEEEEEvNT_6ParamsE,"a",@progbits
	.sectionflags	@""
	.align	4
.nv.constant0._ZN7cutlass13device_kernelIN5flash11enable_sm90INS1_16FlashAttnFwdSm90INS1_25CollectiveMainloopFwdSm90ILi2EN4cute5tupleIJNS5_1CILi1EEES8_S8_EEENS6_IJNS7_ILi192EEENS7_ILi160EEENS7_ILi64EEEEEELi64ENS_12float_e4m3_tEfNS_4arch4Sm90ELb1ELb0ELb1ELb1ELb0ELb0ELb0ELb1ELb1ELb0ELb0ELb0EEENS1_21CollectiveEpilogueFwdINS6_IJSA_SC_SB_EEES9_NS_10bfloat16_tESG_Li384ELb1ELb0ELb0ELb1EEENS1_36VarlenDynamicPersistentTileSchedulerILi192ELi160ELi384ELi128ELb0ELb0ELb1ELb1ELb1ELb1EEEEEEEEEvNT_6ParamsE:
	.zero		3200


//--------------------- .nv.constant0._ZN7cutlass13device_kernelIN5flash11enable_sm90INS1_16FlashAttnFwdSm90INS1_25CollectiveMainloopFwdSm90ILi2EN4cute5tupleIJNS5_1CILi1EEES8_S8_EEENS6_IJNS7_ILi192EEENS7_ILi160EEENS7_ILi64EEEEEELi64ENS_12float_e4m3_tEfNS_4arch4Sm90ELb1ELb0ELb1ELb1ELb0ELb1ELb0ELb1ELb1ELb0ELb0ELb0EEENS1_21CollectiveEpilogueFwdINS6_IJSA_SC_SB_EEES9_NS_10bfloat16_tESG_Li384ELb1ELb0ELb0ELb1EEENS1_36VarlenDynamicPersistentTileSchedulerILi192ELi160ELi384ELi128ELb0ELb0ELb1ELb1ELb1ELb1EEEEEEEEEvNT_6ParamsE --------------------------
	.section	.nv.constant0._ZN7cutlass13device_kernelIN5flash11enable_sm90INS1_16FlashAttnFwdSm90INS1_25CollectiveMainloopFwdSm90ILi2EN4cute5tupleIJNS5_1CILi1EEES8_S8_EEENS6_IJNS7_ILi192EEENS7_ILi160EEENS7_ILi64EEEEEELi64ENS_12float_e4m3_tEfNS_4arch4Sm90ELb1ELb0ELb1ELb1ELb0ELb1ELb0ELb1ELb1ELb0ELb0ELb0EEENS1_21CollectiveEpilogueFwdINS6_IJSA_SC_SB_EEES9_NS_10bfloat16_tESG_Li384ELb1ELb0ELb0ELb1EEENS1_36VarlenDynamicPersistentTileSchedulerILi192ELi160ELi384ELi128ELb0ELb0ELb1ELb1ELb1ELb1EEEEEEEEEvNT_6ParamsE,"a",@progbits
	.sectionflags	@""
	.align	4
.nv.constant0._ZN7cutlass13device_kernelIN5flash11enable_sm90INS1_16FlashAttnFwdSm90INS1_25CollectiveMainloopFwdSm90ILi2EN4cute5tupleIJNS5_1CILi1EEES8_S8_EEENS6_IJNS7_ILi192EEENS7_ILi160EEENS7_ILi64EEEEEELi64ENS_12float_e4m3_tEfNS_4arch4Sm90ELb1ELb0ELb1ELb1ELb0ELb1ELb0ELb1ELb1ELb0ELb0ELb0EEENS1_21CollectiveEpilogueFwdINS6_IJSA_SC_SB_EEES9_NS_10bfloat16_tESG_Li384ELb1ELb0ELb0ELb1EEENS1_36VarlenDynamicPersistentTileSchedulerILi192ELi160ELi384ELi128ELb0ELb0ELb1ELb1ELb1ELb1EEEEEEEEEvNT_6ParamsE:
	.zero		3200


//--------------------- SYMBOLS --------------------------

	.type		.nv.reservedSmem.offset0,@object
	.size		.nv.reservedSmem.offset0,0x4
	.type		__assertfail,@function
